	.target	sm_90a

	.elftype	@"ET_EXEC"


//--------------------- .note.nv.tkinfo           --------------------------
	.section	.note.nv.tkinfo,"",@"SHT_NOTE"
	.sectionflags	@"SHF_NOTE_NV_TKINFO"
	.tkinfo
        /*0018*/ 	.word	0x00000002
        /*0030*/ 	.string	""
        /*0030*/ 	.string	"ptxas"
        /*0030*/ 	.string	"Cuda compilation tools, release 13.0, V13.0.88"
        /*0030*/ 	.string	"Build cuda_13.0.r13.0/compiler.36424714_0"
        /*0030*/ 	.string	"-arch sm_90a -m 64 "



//--------------------- .note.nv.cuinfo           --------------------------
	.section	.note.nv.cuinfo,"",@"SHT_NOTE"
	.sectionflags	@"SHF_NOTE_NV_CUINFO"
        /*0018*/ 	.short	0x0002
        /*001a*/ 	.short	0x005a
        /*001c*/ 	.short	0x0082
	.zero		2


//--------------------- .nv.info                  --------------------------
	.section	.nv.info,"",@"SHT_CUDA_INFO"
	.align	4


	//----- nvinfo : EIATTR_REGCOUNT
	.align		4
        /*0000*/ 	.byte	0x04, 0x2f
        /*0002*/ 	.short	(.L_18 - .L_17)
	.align		4
.L_17:
        /*0004*/ 	.word	index@(_ZN7cutlass13device_kernelIN5flash22FlashAttnBwdPreprocessIN4cute5tupleIJNS3_1CILi64EEENS5_ILi192EEEEEENS_10bfloat16_tEfNS_4arch4Sm90ELb1ELb1EEEEEvNT_6ParamsE)
        /*0008*/ 	.word	0x0000004c


	//----- nvinfo : EIATTR_FRAME_SIZE
	.align		4
.L_18:
        /*000c*/ 	.byte	0x04, 0x11
        /*000e*/ 	.short	(.L_20 - .L_19)
	.align		4
.L_19:
        /*0010*/ 	.word	index@(_ZN7cutlass13device_kernelIN5flash22FlashAttnBwdPreprocessIN4cute5tupleIJNS3_1CILi64EEENS5_ILi192EEEEEENS_10bfloat16_tEfNS_4arch4Sm90ELb1ELb1EEEEEvNT_6ParamsE)
        /*0014*/ 	.word	0x00000000


	//----- nvinfo : EIATTR_REGCOUNT
	.align		4
.L_20:
        /*0018*/ 	.byte	0x04, 0x2f
        /*001a*/ 	.short	(.L_22 - .L_21)
	.align		4
.L_21:
        /*001c*/ 	.word	index@(_ZN7cutlass13device_kernelIN5flash11enable_sm90INS1_16FlashAttnBwdSm90INS1_25CollectiveMainloopBwdSm90ILi2ELi1ELi1EN4cute5tupleIJNS5_1CILi1EEES8_S8_EEENS6_IJNS7_ILi64EEENS7_ILi96EEENS7_ILi192EEEEEENS_10bfloat16_tEfNS_4arch4Sm90ELb1ELb0ELb0ELb1ELb1ELb0ELb1ELb0ELi3ELi1ELi1ELi1ELb0EEENS1_24CollectiveEpilogueBwdGQAISD_fSG_Li384ELb1ELb1EEENS1_25SingleTileBwdLPTSchedulerILb1ELi96ELb1EEEEEEEEEvNT_6ParamsE)
        /*0020*/ 	.word	0x00000080


	//----- nvinfo : EIATTR_FRAME_SIZE
	.align		4
.L_22:
        /*0024*/ 	.byte	0x04, 0x11
        /*0026*/ 	.short	(.L_24 - .L_23)
	.align		4
.L_23:
        /*0028*/ 	.word	index@(_ZN7cutlass13device_kernelIN5flash11enable_sm90INS1_16FlashAttnBwdSm90INS1_25CollectiveMainloopBwdSm90ILi2ELi1ELi1EN4cute5tupleIJNS5_1CILi1EEES8_S8_EEENS6_IJNS7_ILi64EEENS7_ILi96EEENS7_ILi192EEEEEENS_10bfloat16_tEfNS_4arch4Sm90ELb1ELb0ELb0ELb1ELb1ELb0ELb1ELb0ELi3ELi1ELi1ELi1ELb0EEENS1_24CollectiveEpilogueBwdGQAISD_fSG_Li384ELb1ELb1EEENS1_25SingleTileBwdLPTSchedulerILb1ELi96ELb1EEEEEEEEEvNT_6ParamsE)
        /*002c*/ 	.word	0x00000008


	//----- nvinfo : EIATTR_REGCOUNT
	.align		4
.L_24:
        /*0030*/ 	.byte	0x04, 0x2f
        /*0032*/ 	.short	(.L_26 - .L_25)
	.align		4
.L_25:
        /*0034*/ 	.word	index@(_ZN7cutlass13device_kernelIN5flash32FlashAttnBwdPostprocessConvertdQIN4cute5tupleIJNS3_1CILi64EEENS5_ILi192EEEEEENS_10bfloat16_tEfNS_4arch4Sm90ELi384ENS3_8TiledMMAINS3_8MMA_AtomIJNS3_4SM904GMMA27MMA_64x64x16_F32BF16BF16_SSILNSF_5MajorE0ELSH_1ELNSF_7ScaleInE1ELSI_1EEEEEENS3_6LayoutINS4_IJNS5_ILi1EEENS5_ILi3EEESM_EEENS4_IJNS5_ILi0EEESM_SP_EEEEENS4_IJNS3_10UnderscoreESS_SS_EEEEELb0EEEEEvNT_6ParamsE)
        /*0038*/ 	.word	0x00000038


	//----- nvinfo : EIATTR_FRAME_SIZE
	.align		4
.L_26:
        /*003c*/ 	.byte	0x04, 0x11
        /*003e*/ 	.short	(.L_28 - .L_27)
	.align		4
.L_27:
        /*0040*/ 	.word	index@(_ZN7cutlass13device_kernelIN5flash32FlashAttnBwdPostprocessConvertdQIN4cute5tupleIJNS3_1CILi64EEENS5_ILi192EEEEEENS_10bfloat16_tEfNS_4arch4Sm90ELi384ENS3_8TiledMMAINS3_8MMA_AtomIJNS3_4SM904GMMA27MMA_64x64x16_F32BF16BF16_SSILNSF_5MajorE0ELSH_1ELNSF_7ScaleInE1ELSI_1EEEEEENS3_6LayoutINS4_IJNS5_ILi1EEENS5_ILi3EEESM_EEENS4_IJNS5_ILi0EEESM_SP_EEEEENS4_IJNS3_10UnderscoreESS_SS_EEEEELb0EEEEEvNT_6ParamsE)
        /*0044*/ 	.word	0x00000000


	//----- nvinfo : EIATTR_REGCOUNT
	.align		4
.L_28:
        /*0048*/ 	.byte	0x04, 0x2f
        /*004a*/ 	.short	(.L_30 - .L_29)
	.align		4
.L_29:
        /*004c*/ 	.word	index@(_ZN7cutlass13device_kernelIN5flash32FlashAttnBwdPostprocessConvertdQIN4cute5tupleIJNS3_1CILi96EEENS5_ILi192EEEEEENS_10bfloat16_tEfNS_4arch4Sm90ELi384ENS3_8TiledMMAINS3_8MMA_AtomIJNS3_4SM904GMMA27MMA_64x96x16_F32BF16BF16_SSILNSF_5MajorE1ELSH_1ELNSF_7ScaleInE1ELSI_1EEEEEENS3_6LayoutINS4_IJNS5_ILi3EEENS5_ILi1EEESN_EEENS4_IJSN_NS5_ILi0EEESP_EEEEENS4_IJNS3_10UnderscoreESS_SS_EEEEELb1EEEEEvNT_6ParamsE)
        /*0050*/ 	.word	0x00000048


	//----- nvinfo : EIATTR_FRAME_SIZE
	.align		4
.L_30:
        /*0054*/ 	.byte	0x04, 0x11
        /*0056*/ 	.short	(.L_32 - .L_31)
	.align		4
.L_31:
        /*0058*/ 	.word	index@(_ZN7cutlass13device_kernelIN5flash32FlashAttnBwdPostprocessConvertdQIN4cute5tupleIJNS3_1CILi96EEENS5_ILi192EEEEEENS_10bfloat16_tEfNS_4arch4Sm90ELi384ENS3_8TiledMMAINS3_8MMA_AtomIJNS3_4SM904GMMA27MMA_64x96x16_F32BF16BF16_SSILNSF_5MajorE1ELSH_1ELNSF_7ScaleInE1ELSI_1EEEEEENS3_6LayoutINS4_IJNS5_ILi3EEENS5_ILi1EEESN_EEENS4_IJSN_NS5_ILi0EEESP_EEEEENS4_IJNS3_10UnderscoreESS_SS_EEEEELb1EEEEEvNT_6ParamsE)
        /*005c*/ 	.word	0x00000000


	//----- nvinfo : EIATTR_REGCOUNT
	.align		4
.L_32:
        /*0060*/ 	.byte	0x04, 0x2f
        /*0062*/ 	.short	(.L_34 - .L_33)
	.align		4
.L_33:
        /*0064*/ 	.word	index@(_ZN7cutlass13device_kernelIN5flash11enable_sm90INS1_16FlashAttnBwdSm90INS1_25CollectiveMainloopBwdSm90ILi2ELi1ELi1EN4cute5tupleIJNS5_1CILi1EEES8_S8_EEENS6_IJNS7_ILi64EEENS7_ILi96EEENS7_ILi192EEEEEENS_10bfloat16_tEfNS_4arch4Sm90ELb1ELb0ELb0ELb1ELb0ELb0ELb1ELb0ELi3ELi1ELi1ELi1ELb0EEENS1_24CollectiveEpilogueBwdGQAISD_fSG_Li384ELb1ELb0EEENS1_25SingleTileBwdLPTSchedulerILb1ELi96ELb0EEEEEEEEEvNT_6ParamsE)
        /*0068*/ 	.word	0x00000080


	//----- nvinfo : EIATTR_FRAME_SIZE
	.align		4
.L_34:
        /*006c*/ 	.byte	0x04, 0x11
        /*006e*/ 	.short	(.L_36 - .L_35)
	.align		4
.L_35:
        /*0070*/ 	.word	index@(_ZN7cutlass13device_kernelIN5flash11enable_sm90INS1_16FlashAttnBwdSm90INS1_25CollectiveMainloopBwdSm90ILi2ELi1ELi1EN4cute5tupleIJNS5_1CILi1EEES8_S8_EEENS6_IJNS7_ILi64EEENS7_ILi96EEENS7_ILi192EEEEEENS_10bfloat16_tEfNS_4arch4Sm90ELb1ELb0ELb0ELb1ELb0ELb0ELb1ELb0ELi3ELi1ELi1ELi1ELb0EEENS1_24CollectiveEpilogueBwdGQAISD_fSG_Li384ELb1ELb0EEENS1_25SingleTileBwdLPTSchedulerILb1ELi96ELb0EEEEEEEEEvNT_6ParamsE)
        /*0074*/ 	.word	0x00000008


	//----- nvinfo : EIATTR_REGCOUNT
	.align		4
.L_36:
        /*0078*/ 	.byte	0x04, 0x2f
        /*007a*/ 	.short	(.L_38 - .L_37)
	.align		4
.L_37:
        /*007c*/ 	.word	index@(_ZN7cutlass13device_kernelIN5flash11enable_sm90INS1_16FlashAttnBwdSm90INS1_25CollectiveMainloopBwdSm90ILi2ELi1ELi1EN4cute5tupleIJNS5_1CILi1EEES8_S8_EEENS6_IJNS7_ILi64EEENS7_ILi96EEENS7_ILi192EEEEEENS_10bfloat16_tEfNS_4arch4Sm90ELb1ELb0ELb0ELb1ELb1ELb0ELb1ELb0ELi3ELi1ELi1ELi1ELb0EEENS1_21CollectiveEpilogueBwdISD_SE_SG_Li384ELb1ELb1ELi3EEENS1_25SingleTileBwdLPTSchedulerILb1ELi96ELb1EEEEEEEEEvNT_6ParamsE)
        /*0080*/ 	.word	0x00000080


	//----- nvinfo : EIATTR_FRAME_SIZE
	.align		4
.L_38:
        /*0084*/ 	.byte	0x04, 0x11
        /*0086*/ 	.short	(.L_40 - .L_39)
	.align		4
.L_39:
        /*0088*/ 	.word	index@(_ZN7cutlass13device_kernelIN5flash11enable_sm90INS1_16FlashAttnBwdSm90INS1_25CollectiveMainloopBwdSm90ILi2ELi1ELi1EN4cute5tupleIJNS5_1CILi1EEES8_S8_EEENS6_IJNS7_ILi64EEENS7_ILi96EEENS7_ILi192EEEEEENS_10bfloat16_tEfNS_4arch4Sm90ELb1ELb0ELb0ELb1ELb1ELb0ELb1ELb0ELi3ELi1ELi1ELi1ELb0EEENS1_21CollectiveEpilogueBwdISD_SE_SG_Li384ELb1ELb1ELi3EEENS1_25SingleTileBwdLPTSchedulerILb1ELi96ELb1EEEEEEEEEvNT_6ParamsE)
        /*008c*/ 	.word	0x00000008


	//----- nvinfo : EIATTR_REGCOUNT
	.align		4
.L_40:
        /*0090*/ 	.byte	0x04, 0x2f
        /*0092*/ 	.short	(.L_42 - .L_41)
	.align		4
.L_41:
        /*0094*/ 	.word	index@(_ZN7cutlass13device_kernelIN5flash11enable_sm90INS1_16FlashAttnBwdSm90INS1_25CollectiveMainloopBwdSm90ILi2ELi1ELi1EN4cute5tupleIJNS5_1CILi1EEES8_S8_EEENS6_IJNS7_ILi64EEENS7_ILi96EEENS7_ILi192EEEEEENS_10bfloat16_tEfNS_4arch4Sm90ELb1ELb0ELb0ELb1ELb0ELb0ELb1ELb0ELi3ELi1ELi1ELi1ELb0EEENS1_21CollectiveEpilogueBwdISD_SE_SG_Li384ELb1ELb1ELi3EEENS1_25SingleTileBwdLPTSchedulerILb1ELi96ELb0EEEEEEEEEvNT_6ParamsE)
        /*0098*/ 	.word	0x00000080


	//----- nvinfo : EIATTR_FRAME_SIZE
	.align		4
.L_42:
        /*009c*/ 	.byte	0x04, 0x11
        /*009e*/ 	.short	(.L_44 - .L_43)
	.align		4
.L_43:
        /*00a0*/ 	.word	index@(_ZN7cutlass13device_kernelIN5flash11enable_sm90INS1_16FlashAttnBwdSm90INS1_25CollectiveMainloopBwdSm90ILi2ELi1ELi1EN4cute5tupleIJNS5_1CILi1EEES8_S8_EEENS6_IJNS7_ILi64EEENS7_ILi96EEENS7_ILi192EEEEEENS_10bfloat16_tEfNS_4arch4Sm90ELb1ELb0ELb0ELb1ELb0ELb0ELb1ELb0ELi3ELi1ELi1ELi1ELb0EEENS1_21CollectiveEpilogueBwdISD_SE_SG_Li384ELb1ELb1ELi3EEENS1_25SingleTileBwdLPTSchedulerILb1ELi96ELb0EEEEEEEEEvNT_6ParamsE)
        /*00a4*/ 	.word	0x00000008


	//----- nvinfo : EIATTR_REGCOUNT
	.align		4
.L_44:
        /*00a8*/ 	.byte	0x04, 0x2f
        /*00aa*/ 	.short	(.L_46 - .L_45)
	.align		4
.L_45:
        /*00ac*/ 	.word	index@(_ZN7cutlass13device_kernelIN5flash22FlashAttnBwdPreprocessIN4cute5tupleIJNS3_1CILi64EEENS5_ILi192EEEEEENS_10bfloat16_tEfNS_4arch4Sm90ELb1ELb0EEEEEvNT_6ParamsE)
        /*00b0*/ 	.word	0x0000005a


	//----- nvinfo : EIATTR_FRAME_SIZE
	.align		4
.L_46:
        /*00b4*/ 	.byte	0x04, 0x11
        /*00b6*/ 	.short	(.L_48 - .L_47)
	.align		4
.L_47:
        /*00b8*/ 	.word	index@(_ZN7cutlass13device_kernelIN5flash22FlashAttnBwdPreprocessIN4cute5tupleIJNS3_1CILi64EEENS5_ILi192EEEEEENS_10bfloat16_tEfNS_4arch4Sm90ELb1ELb0EEEEEvNT_6ParamsE)
        /*00bc*/ 	.word	0x00000000


	//----- nvinfo : EIATTR_REGCOUNT
	.align		4
.L_48:
        /*00c0*/ 	.byte	0x04, 0x2f
        /*00c2*/ 	.short	(.L_50 - .L_49)
	.align		4
.L_49:
        /*00c4*/ 	.word	index@(_ZN7cutlass13device_kernelIN5flash11enable_sm90INS1_16FlashAttnBwdSm90INS1_25CollectiveMainloopBwdSm90ILi2ELi1ELi1EN4cute5tupleIJNS5_1CILi1EEES8_S8_EEENS6_IJNS7_ILi64EEENS7_ILi96EEENS7_ILi192EEEEEENS_10bfloat16_tEfNS_4arch4Sm90ELb1ELb0ELb0ELb0ELb1ELb0ELb1ELb0ELi3ELi1ELi1ELi1ELb0EEENS1_24CollectiveEpilogueBwdGQAISD_fSG_Li384ELb0ELb1EEENS1_25SingleTileBwdLPTSchedulerILb0ELi96ELb1EEEEEEEEEvNT_6ParamsE)
        /*00c8*/ 	.word	0x00000080


	//----- nvinfo : EIATTR_FRAME_SIZE
	.align		4
.L_50:
        /*00cc*/ 	.byte	0x04, 0x11
        /*00ce*/ 	.short	(.L_52 - .L_51)
	.align		4
.L_51:
        /*00d0*/ 	.word	index@(_ZN7cutlass13device_kernelIN5flash11enable_sm90INS1_16FlashAttnBwdSm90INS1_25CollectiveMainloopBwdSm90ILi2ELi1ELi1EN4cute5tupleIJNS5_1CILi1EEES8_S8_EEENS6_IJNS7_ILi64EEENS7_ILi96EEENS7_ILi192EEEEEENS_10bfloat16_tEfNS_4arch4Sm90ELb1ELb0ELb0ELb0ELb1ELb0ELb1ELb0ELi3ELi1ELi1ELi1ELb0EEENS1_24CollectiveEpilogueBwdGQAISD_fSG_Li384ELb0ELb1EEENS1_25SingleTileBwdLPTSchedulerILb0ELi96ELb1EEEEEEEEEvNT_6ParamsE)
        /*00d4*/ 	.word	0x00000018


	//----- nvinfo : EIATTR_REGCOUNT
	.align		4
.L_52:
        /*00d8*/ 	.byte	0x04, 0x2f
        /*00da*/ 	.short	(.L_54 - .L_53)
	.align		4
.L_53:
        /*00dc*/ 	.word	index@(_ZN7cutlass13device_kernelIN5flash11enable_sm90INS1_16FlashAttnBwdSm90INS1_25CollectiveMainloopBwdSm90ILi2ELi1ELi1EN4cute5tupleIJNS5_1CILi1EEES8_S8_EEENS6_IJNS7_ILi64EEENS7_ILi96EEENS7_ILi192EEEEEENS_10bfloat16_tEfNS_4arch4Sm90ELb1ELb0ELb0ELb0ELb0ELb0ELb1ELb0ELi3ELi1ELi1ELi1ELb0EEENS1_24CollectiveEpilogueBwdGQAISD_fSG_Li384ELb0ELb0EEENS1_25SingleTileBwdLPTSchedulerILb0ELi96ELb0EEEEEEEEEvNT_6ParamsE)
        /*00e0*/ 	.word	0x00000080


	//----- nvinfo : EIATTR_FRAME_SIZE
	.align		4
.L_54:
        /*00e4*/ 	.byte	0x04, 0x11
        /*00e6*/ 	.short	(.L_56 - .L_55)
	.align		4
.L_55:
        /*00e8*/ 	.word	index@(_ZN7cutlass13device_kernelIN5flash11enable_sm90INS1_16FlashAttnBwdSm90INS1_25CollectiveMainloopBwdSm90ILi2ELi1ELi1EN4cute5tupleIJNS5_1CILi1EEES8_S8_EEENS6_IJNS7_ILi64EEENS7_ILi96EEENS7_ILi192EEEEEENS_10bfloat16_tEfNS_4arch4Sm90ELb1ELb0ELb0ELb0ELb0ELb0ELb1ELb0ELi3ELi1ELi1ELi1ELb0EEENS1_24CollectiveEpilogueBwdGQAISD_fSG_Li384ELb0ELb0EEENS1_25SingleTileBwdLPTSchedulerILb0ELi96ELb0EEEEEEEEEvNT_6ParamsE)
        /*00ec*/ 	.word	0x00000018


	//----- nvinfo : EIATTR_REGCOUNT
	.align		4
.L_56:
        /*00f0*/ 	.byte	0x04, 0x2f
        /*00f2*/ 	.short	(.L_58 - .L_57)
	.align		4
.L_57:
        /*00f4*/ 	.word	index@(_ZN7cutlass13device_kernelIN5flash11enable_sm90INS1_16FlashAttnBwdSm90INS1_25CollectiveMainloopBwdSm90ILi2ELi1ELi1EN4cute5tupleIJNS5_1CILi1EEES8_S8_EEENS6_IJNS7_ILi64EEENS7_ILi96EEENS7_ILi192EEEEEENS_10bfloat16_tEfNS_4arch4Sm90ELb1ELb0ELb0ELb0ELb1ELb0ELb1ELb0ELi3ELi1ELi1ELi1ELb0EEENS1_21CollectiveEpilogueBwdISD_SE_SG_Li384ELb0ELb1ELi3EEENS1_25SingleTileBwdLPTSchedulerILb0ELi96ELb1EEEEEEEEEvNT_6ParamsE)
        /*00f8*/ 	.word	0x00000080


	//----- nvinfo : EIATTR_FRAME_SIZE
	.align		4
.L_58:
        /*00fc*/ 	.byte	0x04, 0x11
        /*00fe*/ 	.short	(.L_60 - .L_59)
	.align		4
.L_59:
        /*0100*/ 	.word	index@(_ZN7cutlass13device_kernelIN5flash11enable_sm90INS1_16FlashAttnBwdSm90INS1_25CollectiveMainloopBwdSm90ILi2ELi1ELi1EN4cute5tupleIJNS5_1CILi1EEES8_S8_EEENS6_IJNS7_ILi64EEENS7_ILi96EEENS7_ILi192EEEEEENS_10bfloat16_tEfNS_4arch4Sm90ELb1ELb0ELb0ELb0ELb1ELb0ELb1ELb0ELi3ELi1ELi1ELi1ELb0EEENS1_21CollectiveEpilogueBwdISD_SE_SG_Li384ELb0ELb1ELi3EEENS1_25SingleTileBwdLPTSchedulerILb0ELi96ELb1EEEEEEEEEvNT_6ParamsE)
        /*0104*/ 	.word	0x00000018


	//----- nvinfo : EIATTR_REGCOUNT
	.align		4
.L_60:
        /*0108*/ 	.byte	0x04, 0x2f
        /*010a*/ 	.short	(.L_62 - .L_61)
	.align		4
.L_61:
        /*010c*/ 	.word	index@(_ZN7cutlass13device_kernelIN5flash11enable_sm90INS1_16FlashAttnBwdSm90INS1_25CollectiveMainloopBwdSm90ILi2ELi1ELi1EN4cute5tupleIJNS5_1CILi1EEES8_S8_EEENS6_IJNS7_ILi64EEENS7_ILi96EEENS7_ILi192EEEEEENS_10bfloat16_tEfNS_4arch4Sm90ELb1ELb0ELb0ELb0ELb0ELb0ELb1ELb0ELi3ELi1ELi1ELi1ELb0EEENS1_21CollectiveEpilogueBwdISD_SE_SG_Li384ELb0ELb1ELi3EEENS1_25SingleTileBwdLPTSchedulerILb0ELi96ELb0EEEEEEEEEvNT_6ParamsE)
        /*0110*/ 	.word	0x00000080


	//----- nvinfo : EIATTR_FRAME_SIZE
	.align		4
.L_62:
        /*0114*/ 	.byte	0x04, 0x11
        /*0116*/ 	.short	(.L_64 - .L_63)
	.align		4
.L_63:
        /*0118*/ 	.word	index@(_ZN7cutlass13device_kernelIN5flash11enable_sm90INS1_16FlashAttnBwdSm90INS1_25CollectiveMainloopBwdSm90ILi2ELi1ELi1EN4cute5tupleIJNS5_1CILi1EEES8_S8_EEENS6_IJNS7_ILi64EEENS7_ILi96EEENS7_ILi192EEEEEENS_10bfloat16_tEfNS_4arch4Sm90ELb1ELb0ELb0ELb0ELb0ELb0ELb1ELb0ELi3ELi1ELi1ELi1ELb0EEENS1_21CollectiveEpilogueBwdISD_SE_SG_Li384ELb0ELb1ELi3EEENS1_25SingleTileBwdLPTSchedulerILb0ELi96ELb0EEEEEEEEEvNT_6ParamsE)
        /*011c*/ 	.word	0x00000018


	//----- nvinfo : EIATTR_REGCOUNT
	.align		4
.L_64:
        /*0120*/ 	.byte	0x04, 0x2f
        /*0122*/ 	.short	(.L_66 - .L_65)
	.align		4
.L_65:
        /*0124*/ 	.word	index@(_ZN7cutlass13device_kernelIN5flash11enable_sm90INS1_16FlashAttnBwdSm90INS1_25CollectiveMainloopBwdSm90ILi2ELi1ELi1EN4cute5tupleIJNS5_1CILi1EEES8_S8_EEENS6_IJNS7_ILi64EEENS7_ILi96EEENS7_ILi192EEEEEENS_10bfloat16_tEfNS_4arch4Sm90ELb0ELb1ELb0ELb1ELb1ELb0ELb1ELb0ELi3ELi1ELi1ELi1ELb0EEENS1_24CollectiveEpilogueBwdGQAISD_fSG_Li384ELb1ELb1EEENS1_19SingleTileSchedulerILb1ELb0ELb0ELi96EEEEEEEEEvNT_6ParamsE)
        /*0128*/ 	.word	0x00000080


	//----- nvinfo : EIATTR_FRAME_SIZE
	.align		4
.L_66:
        /*012c*/ 	.byte	0x04, 0x11
        /*012e*/ 	.short	(.L_68 - .L_67)
	.align		4
.L_67:
        /*0130*/ 	.word	index@(_ZN7cutlass13device_kernelIN5flash11enable_sm90INS1_16FlashAttnBwdSm90INS1_25CollectiveMainloopBwdSm90ILi2ELi1ELi1EN4cute5tupleIJNS5_1CILi1EEES8_S8_EEENS6_IJNS7_ILi64EEENS7_ILi96EEENS7_ILi192EEEEEENS_10bfloat16_tEfNS_4arch4Sm90ELb0ELb1ELb0ELb1ELb1ELb0ELb1ELb0ELi3ELi1ELi1ELi1ELb0EEENS1_24CollectiveEpilogueBwdGQAISD_fSG_Li384ELb1ELb1EEENS1_19SingleTileSchedulerILb1ELb0ELb0ELi96EEEEEEEEEvNT_6ParamsE)
        /*0134*/ 	.word	0x00000000


	//----- nvinfo : EIATTR_REGCOUNT
	.align		4
.L_68:
        /*0138*/ 	.byte	0x04, 0x2f
        /*013a*/ 	.short	(.L_70 - .L_69)
	.align		4
.L_69:
        /*013c*/ 	.word	index@(_ZN7cutlass13device_kernelIN5flash11enable_sm90INS1_16FlashAttnBwdSm90INS1_25CollectiveMainloopBwdSm90ILi2ELi1ELi1EN4cute5tupleIJNS5_1CILi1EEES8_S8_EEENS6_IJNS7_ILi64EEENS7_ILi96EEENS7_ILi192EEEEEENS_10bfloat16_tEfNS_4arch4Sm90ELb0ELb1ELb0ELb1ELb0ELb0ELb1ELb0ELi3ELi1ELi1ELi1ELb0EEENS1_24CollectiveEpilogueBwdGQAISD_fSG_Li384ELb1ELb0EEENS1_19SingleTileSchedulerILb1ELb0ELb0ELi96EEEEEEEEEvNT_6ParamsE)
        /*0140*/ 	.word	0x00000080


	//----- nvinfo : EIATTR_FRAME_SIZE
	.align		4
.L_70:
        /*0144*/ 	.byte	0x04, 0x11
        /*0146*/ 	.short	(.L_72 - .L_71)
	.align		4
.L_71:
        /*0148*/ 	.word	index@(_ZN7cutlass13device_kernelIN5flash11enable_sm90INS1_16FlashAttnBwdSm90INS1_25CollectiveMainloopBwdSm90ILi2ELi1ELi1EN4cute5tupleIJNS5_1CILi1EEES8_S8_EEENS6_IJNS7_ILi64EEENS7_ILi96EEENS7_ILi192EEEEEENS_10bfloat16_tEfNS_4arch4Sm90ELb0ELb1ELb0ELb1ELb0ELb0ELb1ELb0ELi3ELi1ELi1ELi1ELb0EEENS1_24CollectiveEpilogueBwdGQAISD_fSG_Li384ELb1ELb0EEENS1_19SingleTileSchedulerILb1ELb0ELb0ELi96EEEEEEEEEvNT_6ParamsE)
        /*014c*/ 	.word	0x00000000


	//----- nvinfo : EIATTR_REGCOUNT
	.align		4
.L_72:
        /*0150*/ 	.byte	0x04, 0x2f
        /*0152*/ 	.short	(.L_74 - .L_73)
	.align		4
.L_73:
        /*0154*/ 	.word	index@(_ZN7cutlass13device_kernelIN5flash11enable_sm90INS1_16FlashAttnBwdSm90INS1_25CollectiveMainloopBwdSm90ILi2ELi1ELi1EN4cute5tupleIJNS5_1CILi1EEES8_S8_EEENS6_IJNS7_ILi64EEENS7_ILi96EEENS7_ILi192EEEEEENS_10bfloat16_tEfNS_4arch4Sm90ELb0ELb1ELb0ELb1ELb1ELb0ELb1ELb0ELi3ELi1ELi1ELi1ELb0EEENS1_21CollectiveEpilogueBwdISD_SE_SG_Li384ELb1ELb1ELi3EEENS1_19SingleTileSchedulerILb1ELb0ELb0ELi96EEEEEEEEEvNT_6ParamsE)
        /*0158*/ 	.word	0x00000080


	//----- nvinfo : EIATTR_FRAME_SIZE
	.align		4
.L_74:
        /*015c*/ 	.byte	0x04, 0x11
        /*015e*/ 	.short	(.L_76 - .L_75)
	.align		4
.L_75:
        /*0160*/ 	.word	index@(_ZN7cutlass13device_kernelIN5flash11enable_sm90INS1_16FlashAttnBwdSm90INS1_25CollectiveMainloopBwdSm90ILi2ELi1ELi1EN4cute5tupleIJNS5_1CILi1EEES8_S8_EEENS6_IJNS7_ILi64EEENS7_ILi96EEENS7_ILi192EEEEEENS_10bfloat16_tEfNS_4arch4Sm90ELb0ELb1ELb0ELb1ELb1ELb0ELb1ELb0ELi3ELi1ELi1ELi1ELb0EEENS1_21CollectiveEpilogueBwdISD_SE_SG_Li384ELb1ELb1ELi3EEENS1_19SingleTileSchedulerILb1ELb0ELb0ELi96EEEEEEEEEvNT_6ParamsE)
        /*0164*/ 	.word	0x00000000


	//----- nvinfo : EIATTR_REGCOUNT
	.align		4
.L_76:
        /*0168*/ 	.byte	0x04, 0x2f
        /*016a*/ 	.short	(.L_78 - .L_77)
	.align		4
.L_77:
        /*016c*/ 	.word	index@(_ZN7cutlass13device_kernelIN5flash11enable_sm90INS1_16FlashAttnBwdSm90INS1_25CollectiveMainloopBwdSm90ILi2ELi1ELi1EN4cute5tupleIJNS5_1CILi1EEES8_S8_EEENS6_IJNS7_ILi64EEENS7_ILi96EEENS7_ILi192EEEEEENS_10bfloat16_tEfNS_4arch4Sm90ELb0ELb1ELb0ELb1ELb0ELb0ELb1ELb0ELi3ELi1ELi1ELi1ELb0EEENS1_21CollectiveEpilogueBwdISD_SE_SG_Li384ELb1ELb1ELi3EEENS1_19SingleTileSchedulerILb1ELb0ELb0ELi96EEEEEEEEEvNT_6ParamsE)
        /*0170*/ 	.word	0x00000080


	//----- nvinfo : EIATTR_FRAME_SIZE
	.align		4
.L_78:
        /*0174*/ 	.byte	0x04, 0x11
        /*0176*/ 	.short	(.L_80 - .L_79)
	.align		4
.L_79:
        /*0178*/ 	.word	index@(_ZN7cutlass13device_kernelIN5flash11enable_sm90INS1_16FlashAttnBwdSm90INS1_25CollectiveMainloopBwdSm90ILi2ELi1ELi1EN4cute5tupleIJNS5_1CILi1EEES8_S8_EEENS6_IJNS7_ILi64EEENS7_ILi96EEENS7_ILi192EEEEEENS_10bfloat16_tEfNS_4arch4Sm90ELb0ELb1ELb0ELb1ELb0ELb0ELb1ELb0ELi3ELi1ELi1ELi1ELb0EEENS1_21CollectiveEpilogueBwdISD_SE_SG_Li384ELb1ELb1ELi3EEENS1_19SingleTileSchedulerILb1ELb0ELb0ELi96EEEEEEEEEvNT_6ParamsE)
        /*017c*/ 	.word	0x00000000


	//----- nvinfo : EIATTR_REGCOUNT
	.align		4
.L_80:
        /*0180*/ 	.byte	0x04, 0x2f
        /*0182*/ 	.short	(.L_82 - .L_81)
	.align		4
.L_81:
        /*0184*/ 	.word	index@(_ZN7cutlass13device_kernelIN5flash11enable_sm90INS1_16FlashAttnBwdSm90INS1_25CollectiveMainloopBwdSm90ILi2ELi1ELi1EN4cute5tupleIJNS5_1CILi1EEES8_S8_EEENS6_IJNS7_ILi64EEENS7_ILi96EEENS7_ILi192EEEEEENS_10bfloat16_tEfNS_4arch4Sm90ELb0ELb1ELb0ELb0ELb1ELb0ELb1ELb0ELi3ELi1ELi1ELi1ELb0EEENS1_24CollectiveEpilogueBwdGQAISD_fSG_Li384ELb0ELb1EEENS1_19SingleTileSchedulerILb0ELb0ELb0ELi96EEEEEEEEEvNT_6ParamsE)
        /*0188*/ 	.word	0x00000080


	//----- nvinfo : EIATTR_FRAME_SIZE
	.align		4
.L_82:
        /*018c*/ 	.byte	0x04, 0x11
        /*018e*/ 	.short	(.L_84 - .L_83)
	.align		4
.L_83:
        /*0190*/ 	.word	index@(_ZN7cutlass13device_kernelIN5flash11enable_sm90INS1_16FlashAttnBwdSm90INS1_25CollectiveMainloopBwdSm90ILi2ELi1ELi1EN4cute5tupleIJNS5_1CILi1EEES8_S8_EEENS6_IJNS7_ILi64EEENS7_ILi96EEENS7_ILi192EEEEEENS_10bfloat16_tEfNS_4arch4Sm90ELb0ELb1ELb0ELb0ELb1ELb0ELb1ELb0ELi3ELi1ELi1ELi1ELb0EEENS1_24CollectiveEpilogueBwdGQAISD_fSG_Li384ELb0ELb1EEENS1_19SingleTileSchedulerILb0ELb0ELb0ELi96EEEEEEEEEvNT_6ParamsE)
        /*0194*/ 	.word	0x00000000


	//----- nvinfo : EIATTR_REGCOUNT
	.align		4
.L_84:
        /*0198*/ 	.byte	0x04, 0x2f
        /*019a*/ 	.short	(.L_86 - .L_85)
	.align		4
.L_85:
        /*019c*/ 	.word	index@(_ZN7cutlass13device_kernelIN5flash11enable_sm90INS1_16FlashAttnBwdSm90INS1_25CollectiveMainloopBwdSm90ILi2ELi1ELi1EN4cute5tupleIJNS5_1CILi1EEES8_S8_EEENS6_IJNS7_ILi64EEENS7_ILi96EEENS7_ILi192EEEEEENS_10bfloat16_tEfNS_4arch4Sm90ELb0ELb1ELb0ELb0ELb0ELb0ELb1ELb0ELi3ELi1ELi1ELi1ELb0EEENS1_24CollectiveEpilogueBwdGQAISD_fSG_Li384ELb0ELb0EEENS1_19SingleTileSchedulerILb0ELb0ELb0ELi96EEEEEEEEEvNT_6ParamsE)
        /*01a0*/ 	.word	0x00000080


	//----- nvinfo : EIATTR_FRAME_SIZE
	.align		4
.L_86:
        /*01a4*/ 	.byte	0x04, 0x11
        /*01a6*/ 	.short	(.L_88 - .L_87)
	.align		4
.L_87:
        /*01a8*/ 	.word	index@(_ZN7cutlass13device_kernelIN5flash11enable_sm90INS1_16FlashAttnBwdSm90INS1_25CollectiveMainloopBwdSm90ILi2ELi1ELi1EN4cute5tupleIJNS5_1CILi1EEES8_S8_EEENS6_IJNS7_ILi64EEENS7_ILi96EEENS7_ILi192EEEEEENS_10bfloat16_tEfNS_4arch4Sm90ELb0ELb1ELb0ELb0ELb0ELb0ELb1ELb0ELi3ELi1ELi1ELi1ELb0EEENS1_24CollectiveEpilogueBwdGQAISD_fSG_Li384ELb0ELb0EEENS1_19SingleTileSchedulerILb0ELb0ELb0ELi96EEEEEEEEEvNT_6ParamsE)
        /*01ac*/ 	.word	0x00000000


	//----- nvinfo : EIATTR_REGCOUNT
	.align		4
.L_88:
        /*01b0*/ 	.byte	0x04, 0x2f
        /*01b2*/ 	.short	(.L_90 - .L_89)
	.align		4
.L_89:
        /*01b4*/ 	.word	index@(_ZN7cutlass13device_kernelIN5flash11enable_sm90INS1_16FlashAttnBwdSm90INS1_25CollectiveMainloopBwdSm90ILi2ELi1ELi1EN4cute5tupleIJNS5_1CILi1EEES8_S8_EEENS6_IJNS7_ILi64EEENS7_ILi96EEENS7_ILi192EEEEEENS_10bfloat16_tEfNS_4arch4Sm90ELb0ELb1ELb0ELb0ELb1ELb0ELb1ELb0ELi3ELi1ELi1ELi1ELb0EEENS1_21CollectiveEpilogueBwdISD_SE_SG_Li384ELb0ELb1ELi3EEENS1_19SingleTileSchedulerILb0ELb0ELb0ELi96EEEEEEEEEvNT_6ParamsE)
        /*01b8*/ 	.word	0x00000080


	//----- nvinfo : EIATTR_FRAME_SIZE
	.align		4
.L_90:
        /*01bc*/ 	.byte	0x04, 0x11
        /*01be*/ 	.short	(.L_92 - .L_91)
	.align		4
.L_91:
        /*01c0*/ 	.word	index@(_ZN7cutlass13device_kernelIN5flash11enable_sm90INS1_16FlashAttnBwdSm90INS1_25CollectiveMainloopBwdSm90ILi2ELi1ELi1EN4cute5tupleIJNS5_1CILi1EEES8_S8_EEENS6_IJNS7_ILi64EEENS7_ILi96EEENS7_ILi192EEEEEENS_10bfloat16_tEfNS_4arch4Sm90ELb0ELb1ELb0ELb0ELb1ELb0ELb1ELb0ELi3ELi1ELi1ELi1ELb0EEENS1_21CollectiveEpilogueBwdISD_SE_SG_Li384ELb0ELb1ELi3EEENS1_19SingleTileSchedulerILb0ELb0ELb0ELi96EEEEEEEEEvNT_6ParamsE)
        /*01c4*/ 	.word	0x00000000


	//----- nvinfo : EIATTR_REGCOUNT
	.align		4
.L_92:
        /*01c8*/ 	.byte	0x04, 0x2f
        /*01ca*/ 	.short	(.L_94 - .L_93)
	.align		4
.L_93:
        /*01cc*/ 	.word	index@(_ZN7cutlass13device_kernelIN5flash11enable_sm90INS1_16FlashAttnBwdSm90INS1_25CollectiveMainloopBwdSm90ILi2ELi1ELi1EN4cute5tupleIJNS5_1CILi1EEES8_S8_EEENS6_IJNS7_ILi64EEENS7_ILi96EEENS7_ILi192EEEEEENS_10bfloat16_tEfNS_4arch4Sm90ELb0ELb1ELb0ELb0ELb0ELb0ELb1ELb0ELi3ELi1ELi1ELi1ELb0EEENS1_21CollectiveEpilogueBwdISD_SE_SG_Li384ELb0ELb1ELi3EEENS1_19SingleTileSchedulerILb0ELb0ELb0ELi96EEEEEEEEEvNT_6ParamsE)
        /*01d0*/ 	.word	0x00000080


	//----- nvinfo : EIATTR_FRAME_SIZE
	.align		4
.L_94:
        /*01d4*/ 	.byte	0x04, 0x11
        /*01d6*/ 	.short	(.L_96 - .L_95)
	.align		4
.L_95:
        /*01d8*/ 	.word	index@(_ZN7cutlass13device_kernelIN5flash11enable_sm90INS1_16FlashAttnBwdSm90INS1_25CollectiveMainloopBwdSm90ILi2ELi1ELi1EN4cute5tupleIJNS5_1CILi1EEES8_S8_EEENS6_IJNS7_ILi64EEENS7_ILi96EEENS7_ILi192EEEEEENS_10bfloat16_tEfNS_4arch4Sm90ELb0ELb1ELb0ELb0ELb0ELb0ELb1ELb0ELi3ELi1ELi1ELi1ELb0EEENS1_21CollectiveEpilogueBwdISD_SE_SG_Li384ELb0ELb1ELi3EEENS1_19SingleTileSchedulerILb0ELb0ELb0ELi96EEEEEEEEEvNT_6ParamsE)
        /*01dc*/ 	.word	0x00000000


	//----- nvinfo : EIATTR_REGCOUNT
	.align		4
.L_96:
        /*01e0*/ 	.byte	0x04, 0x2f
        /*01e2*/ 	.short	(.L_98 - .L_97)
	.align		4
.L_97:
        /*01e4*/ 	.word	index@(_ZN7cutlass13device_kernelIN5flash11enable_sm90INS1_16FlashAttnBwdSm90INS1_25CollectiveMainloopBwdSm90ILi2ELi1ELi1EN4cute5tupleIJNS5_1CILi1EEES8_S8_EEENS6_IJNS7_ILi64EEENS7_ILi96EEENS7_ILi192EEEEEENS_10bfloat16_tEfNS_4arch4Sm90ELb0ELb0ELb0ELb1ELb1ELb0ELb1ELb0ELi3ELi1ELi1ELi1ELb0EEENS1_24CollectiveEpilogueBwdGQAISD_fSG_Li384ELb1ELb1EEENS1_19SingleTileSchedulerILb1ELb0ELb0ELi96EEEEEEEEEvNT_6ParamsE)
        /*01e8*/ 	.word	0x00000080


	//----- nvinfo : EIATTR_FRAME_SIZE
	.align		4
.L_98:
        /*01ec*/ 	.byte	0x04, 0x11
        /*01ee*/ 	.short	(.L_100 - .L_99)
	.align		4
.L_99:
        /*01f0*/ 	.word	index@(_ZN7cutlass13device_kernelIN5flash11enable_sm90INS1_16FlashAttnBwdSm90INS1_25CollectiveMainloopBwdSm90ILi2ELi1ELi1EN4cute5tupleIJNS5_1CILi1EEES8_S8_EEENS6_IJNS7_ILi64EEENS7_ILi96EEENS7_ILi192EEEEEENS_10bfloat16_tEfNS_4arch4Sm90ELb0ELb0ELb0ELb1ELb1ELb0ELb1ELb0ELi3ELi1ELi1ELi1ELb0EEENS1_24CollectiveEpilogueBwdGQAISD_fSG_Li384ELb1ELb1EEENS1_19SingleTileSchedulerILb1ELb0ELb0ELi96EEEEEEEEEvNT_6ParamsE)
        /*01f4*/ 	.word	0x00000000


	//----- nvinfo : EIATTR_REGCOUNT
	.align		4
.L_100:
        /*01f8*/ 	.byte	0x04, 0x2f
        /*01fa*/ 	.short	(.L_102 - .L_101)
	.align		4
.L_101:
        /*01fc*/ 	.word	index@(_ZN7cutlass13device_kernelIN5flash11enable_sm90INS1_16FlashAttnBwdSm90INS1_25CollectiveMainloopBwdSm90ILi2ELi1ELi1EN4cute5tupleIJNS5_1CILi1EEES8_S8_EEENS6_IJNS7_ILi64EEENS7_ILi96EEENS7_ILi192EEEEEENS_10bfloat16_tEfNS_4arch4Sm90ELb0ELb0ELb0ELb1ELb0ELb0ELb1ELb0ELi3ELi1ELi1ELi1ELb0EEENS1_24CollectiveEpilogueBwdGQAISD_fSG_Li384ELb1ELb0EEENS1_19SingleTileSchedulerILb1ELb0ELb0ELi96EEEEEEEEEvNT_6ParamsE)
        /*0200*/ 	.word	0x00000080


	//----- nvinfo : EIATTR_FRAME_SIZE
	.align		4
.L_102:
        /*0204*/ 	.byte	0x04, 0x11
        /*0206*/ 	.short	(.L_104 - .L_103)
	.align		4
.L_103:
        /*0208*/ 	.word	index@(_ZN7cutlass13device_kernelIN5flash11enable_sm90INS1_16FlashAttnBwdSm90INS1_25CollectiveMainloopBwdSm90ILi2ELi1ELi1EN4cute5tupleIJNS5_1CILi1EEES8_S8_EEENS6_IJNS7_ILi64EEENS7_ILi96EEENS7_ILi192EEEEEENS_10bfloat16_tEfNS_4arch4Sm90ELb0ELb0ELb0ELb1ELb0ELb0ELb1ELb0ELi3ELi1ELi1ELi1ELb0EEENS1_24CollectiveEpilogueBwdGQAISD_fSG_Li384ELb1ELb0EEENS1_19SingleTileSchedulerILb1ELb0ELb0ELi96EEEEEEEEEvNT_6ParamsE)
        /*020c*/ 	.word	0x00000000


	//----- nvinfo : EIATTR_REGCOUNT
	.align		4
.L_104:
        /*0210*/ 	.byte	0x04, 0x2f
        /*0212*/ 	.short	(.L_106 - .L_105)
	.align		4
.L_105:
        /*0214*/ 	.word	index@(_ZN7cutlass13device_kernelIN5flash11enable_sm90INS1_16FlashAttnBwdSm90INS1_25CollectiveMainloopBwdSm90ILi2ELi1ELi1EN4cute5tupleIJNS5_1CILi1EEES8_S8_EEENS6_IJNS7_ILi64EEENS7_ILi96EEENS7_ILi192EEEEEENS_10bfloat16_tEfNS_4arch4Sm90ELb0ELb0ELb0ELb1ELb1ELb0ELb1ELb0ELi3ELi1ELi1ELi1ELb0EEENS1_21CollectiveEpilogueBwdISD_SE_SG_Li384ELb1ELb1ELi3EEENS1_19SingleTileSchedulerILb1ELb0ELb0ELi96EEEEEEEEEvNT_6ParamsE)
        /*0218*/ 	.word	0x00000080


	//----- nvinfo : EIATTR_FRAME_SIZE
	.align		4
.L_106:
        /*021c*/ 	.byte	0x04, 0x11
        /*021e*/ 	.short	(.L_108 - .L_107)
	.align		4
.L_107:
        /*0220*/ 	.word	index@(_ZN7cutlass13device_kernelIN5flash11enable_sm90INS1_16FlashAttnBwdSm90INS1_25CollectiveMainloopBwdSm90ILi2ELi1ELi1EN4cute5tupleIJNS5_1CILi1EEES8_S8_EEENS6_IJNS7_ILi64EEENS7_ILi96EEENS7_ILi192EEEEEENS_10bfloat16_tEfNS_4arch4Sm90ELb0ELb0ELb0ELb1ELb1ELb0ELb1ELb0ELi3ELi1ELi1ELi1ELb0EEENS1_21CollectiveEpilogueBwdISD_SE_SG_Li384ELb1ELb1ELi3EEENS1_19SingleTileSchedulerILb1ELb0ELb0ELi96EEEEEEEEEvNT_6ParamsE)
        /*0224*/ 	.word	0x00000000


	//----- nvinfo : EIATTR_REGCOUNT
	.align		4
.L_108:
        /*0228*/ 	.byte	0x04, 0x2f
        /*022a*/ 	.short	(.L_110 - .L_109)
	.align		4
.L_109:
        /*022c*/ 	.word	index@(_ZN7cutlass13device_kernelIN5flash11enable_sm90INS1_16FlashAttnBwdSm90INS1_25CollectiveMainloopBwdSm90ILi2ELi1ELi1EN4cute5tupleIJNS5_1CILi1EEES8_S8_EEENS6_IJNS7_ILi64EEENS7_ILi96EEENS7_ILi192EEEEEENS_10bfloat16_tEfNS_4arch4Sm90ELb0ELb0ELb0ELb1ELb0ELb0ELb1ELb0ELi3ELi1ELi1ELi1ELb0EEENS1_21CollectiveEpilogueBwdISD_SE_SG_Li384ELb1ELb1ELi3EEENS1_19SingleTileSchedulerILb1ELb0ELb0ELi96EEEEEEEEEvNT_6ParamsE)
        /*0230*/ 	.word	0x00000080


	//----- nvinfo : EIATTR_FRAME_SIZE
	.align		4
.L_110:
        /*0234*/ 	.byte	0x04, 0x11
        /*0236*/ 	.short	(.L_112 - .L_111)
	.align		4
.L_111:
        /*0238*/ 	.word	index@(_ZN7cutlass13device_kernelIN5flash11enable_sm90INS1_16FlashAttnBwdSm90INS1_25CollectiveMainloopBwdSm90ILi2ELi1ELi1EN4cute5tupleIJNS5_1CILi1EEES8_S8_EEENS6_IJNS7_ILi64EEENS7_ILi96EEENS7_ILi192EEEEEENS_10bfloat16_tEfNS_4arch4Sm90ELb0ELb0ELb0ELb1ELb0ELb0ELb1ELb0ELi3ELi1ELi1ELi1ELb0EEENS1_21CollectiveEpilogueBwdISD_SE_SG_Li384ELb1ELb1ELi3EEENS1_19SingleTileSchedulerILb1ELb0ELb0ELi96EEEEEEEEEvNT_6ParamsE)
        /*023c*/ 	.word	0x00000000


	//----- nvinfo : EIATTR_REGCOUNT
	.align		4
.L_112:
        /*0240*/ 	.byte	0x04, 0x2f
        /*0242*/ 	.short	(.L_114 - .L_113)
	.align		4
.L_113:
        /*0244*/ 	.word	index@(_ZN7cutlass13device_kernelIN5flash11enable_sm90INS1_16FlashAttnBwdSm90INS1_25CollectiveMainloopBwdSm90ILi2ELi1ELi1EN4cute5tupleIJNS5_1CILi1EEES8_S8_EEENS6_IJNS7_ILi64EEENS7_ILi96EEENS7_ILi192EEEEEENS_10bfloat16_tEfNS_4arch4Sm90ELb0ELb0ELb0ELb0ELb1ELb0ELb1ELb0ELi3ELi1ELi1ELi1ELb0EEENS1_24CollectiveEpilogueBwdGQAISD_fSG_Li384ELb0ELb1EEENS1_19SingleTileSchedulerILb0ELb0ELb0ELi96EEEEEEEEEvNT_6ParamsE)
        /*0248*/ 	.word	0x00000080


	//----- nvinfo : EIATTR_FRAME_SIZE
	.align		4
.L_114:
        /*024c*/ 	.byte	0x04, 0x11
        /*024e*/ 	.short	(.L_116 - .L_115)
	.align		4
.L_115:
        /*0250*/ 	.word	index@(_ZN7cutlass13device_kernelIN5flash11enable_sm90INS1_16FlashAttnBwdSm90INS1_25CollectiveMainloopBwdSm90ILi2ELi1ELi1EN4cute5tupleIJNS5_1CILi1EEES8_S8_EEENS6_IJNS7_ILi64EEENS7_ILi96EEENS7_ILi192EEEEEENS_10bfloat16_tEfNS_4arch4Sm90ELb0ELb0ELb0ELb0ELb1ELb0ELb1ELb0ELi3ELi1ELi1ELi1ELb0EEENS1_24CollectiveEpilogueBwdGQAISD_fSG_Li384ELb0ELb1EEENS1_19SingleTileSchedulerILb0ELb0ELb0ELi96EEEEEEEEEvNT_6ParamsE)
        /*0254*/ 	.word	0x00000000


	//----- nvinfo : EIATTR_REGCOUNT
	.align		4
.L_116:
        /*0258*/ 	.byte	0x04, 0x2f
        /*025a*/ 	.short	(.L_118 - .L_117)
	.align		4
.L_117:
        /*025c*/ 	.word	index@(_ZN7cutlass13device_kernelIN5flash11enable_sm90INS1_16FlashAttnBwdSm90INS1_25CollectiveMainloopBwdSm90ILi2ELi1ELi1EN4cute5tupleIJNS5_1CILi1EEES8_S8_EEENS6_IJNS7_ILi64EEENS7_ILi96EEENS7_ILi192EEEEEENS_10bfloat16_tEfNS_4arch4Sm90ELb0ELb0ELb0ELb0ELb0ELb0ELb1ELb0ELi3ELi1ELi1ELi1ELb0EEENS1_24CollectiveEpilogueBwdGQAISD_fSG_Li384ELb0ELb0EEENS1_19SingleTileSchedulerILb0ELb0ELb0ELi96EEEEEEEEEvNT_6ParamsE)
        /*0260*/ 	.word	0x00000080


	//----- nvinfo : EIATTR_FRAME_SIZE
	.align		4
.L_118:
        /*0264*/ 	.byte	0x04, 0x11
        /*0266*/ 	.short	(.L_120 - .L_119)
	.align		4
.L_119:
        /*0268*/ 	.word	index@(_ZN7cutlass13device_kernelIN5flash11enable_sm90INS1_16FlashAttnBwdSm90INS1_25CollectiveMainloopBwdSm90ILi2ELi1ELi1EN4cute5tupleIJNS5_1CILi1EEES8_S8_EEENS6_IJNS7_ILi64EEENS7_ILi96EEENS7_ILi192EEEEEENS_10bfloat16_tEfNS_4arch4Sm90ELb0ELb0ELb0ELb0ELb0ELb0ELb1ELb0ELi3ELi1ELi1ELi1ELb0EEENS1_24CollectiveEpilogueBwdGQAISD_fSG_Li384ELb0ELb0EEENS1_19SingleTileSchedulerILb0ELb0ELb0ELi96EEEEEEEEEvNT_6ParamsE)
        /*026c*/ 	.word	0x00000000


	//----- nvinfo : EIATTR_REGCOUNT
	.align		4
.L_120:
        /*0270*/ 	.byte	0x04, 0x2f
        /*0272*/ 	.short	(.L_122 - .L_121)
	.align		4
.L_121:
        /*0274*/ 	.word	index@(_ZN7cutlass13device_kernelIN5flash11enable_sm90INS1_16FlashAttnBwdSm90INS1_25CollectiveMainloopBwdSm90ILi2ELi1ELi1EN4cute5tupleIJNS5_1CILi1EEES8_S8_EEENS6_IJNS7_ILi64EEENS7_ILi96EEENS7_ILi192EEEEEENS_10bfloat16_tEfNS_4arch4Sm90ELb0ELb0ELb0ELb0ELb1ELb0ELb1ELb0ELi3ELi1ELi1ELi1ELb0EEENS1_21CollectiveEpilogueBwdISD_SE_SG_Li384ELb0ELb1ELi3EEENS1_19SingleTileSchedulerILb0ELb0ELb0ELi96EEEEEEEEEvNT_6ParamsE)
        /*0278*/ 	.word	0x00000080


	//----- nvinfo : EIATTR_FRAME_SIZE
	.align		4
.L_122:
        /*027c*/ 	.byte	0x04, 0x11
        /*027e*/ 	.short	(.L_124 - .L_123)
	.align		4
.L_123:
        /*0280*/ 	.word	index@(_ZN7cutlass13device_kernelIN5flash11enable_sm90INS1_16FlashAttnBwdSm90INS1_25CollectiveMainloopBwdSm90ILi2ELi1ELi1EN4cute5tupleIJNS5_1CILi1EEES8_S8_EEENS6_IJNS7_ILi64EEENS7_ILi96EEENS7_ILi192EEEEEENS_10bfloat16_tEfNS_4arch4Sm90ELb0ELb0ELb0ELb0ELb1ELb0ELb1ELb0ELi3ELi1ELi1ELi1ELb0EEENS1_21CollectiveEpilogueBwdISD_SE_SG_Li384ELb0ELb1ELi3EEENS1_19SingleTileSchedulerILb0ELb0ELb0ELi96EEEEEEEEEvNT_6ParamsE)
        /*0284*/ 	.word	0x00000000


	//----- nvinfo : EIATTR_REGCOUNT
	.align		4
.L_124:
        /*0288*/ 	.byte	0x04, 0x2f
        /*028a*/ 	.short	(.L_126 - .L_125)
	.align		4
.L_125:
        /*028c*/ 	.word	index@(_ZN7cutlass13device_kernelIN5flash11enable_sm90INS1_16FlashAttnBwdSm90INS1_25CollectiveMainloopBwdSm90ILi2ELi1ELi1EN4cute5tupleIJNS5_1CILi1EEES8_S8_EEENS6_IJNS7_ILi64EEENS7_ILi96EEENS7_ILi192EEEEEENS_10bfloat16_tEfNS_4arch4Sm90ELb0ELb0ELb0ELb0ELb0ELb0ELb1ELb0ELi3ELi1ELi1ELi1ELb0EEENS1_21CollectiveEpilogueBwdISD_SE_SG_Li384ELb0ELb1ELi3EEENS1_19SingleTileSchedulerILb0ELb0ELb0ELi96EEEEEEEEEvNT_6ParamsE)
        /*0290*/ 	.word	0x00000080


	//----- nvinfo : EIATTR_FRAME_SIZE
	.align		4
.L_126:
        /*0294*/ 	.byte	0x04, 0x11
        /*0296*/ 	.short	(.L_128 - .L_127)
	.align		4
.L_127:
        /*0298*/ 	.word	index@(_ZN7cutlass13device_kernelIN5flash11enable_sm90INS1_16FlashAttnBwdSm90INS1_25CollectiveMainloopBwdSm90ILi2ELi1ELi1EN4cute5tupleIJNS5_1CILi1EEES8_S8_EEENS6_IJNS7_ILi64EEENS7_ILi96EEENS7_ILi192EEEEEENS_10bfloat16_tEfNS_4arch4Sm90ELb0ELb0ELb0ELb0ELb0ELb0ELb1ELb0ELi3ELi1ELi1ELi1ELb0EEENS1_21CollectiveEpilogueBwdISD_SE_SG_Li384ELb0ELb1ELi3EEENS1_19SingleTileSchedulerILb0ELb0ELb0ELi96EEEEEEEEEvNT_6ParamsE)
        /*029c*/ 	.word	0x00000000


	//----- nvinfo : EIATTR_MIN_STACK_SIZE
	.align		4
.L_128:
        /*02a0*/ 	.byte	0x04, 0x12
        /*02a2*/ 	.short	(.L_130 - .L_129)
	.align		4
.L_129:
        /*02a4*/ 	.word	index@(_ZN7cutlass13device_kernelIN5flash11enable_sm90INS1_16FlashAttnBwdSm90INS1_25CollectiveMainloopBwdSm90ILi2ELi1ELi1EN4cute5tupleIJNS5_1CILi1EEES8_S8_EEENS6_IJNS7_ILi64EEENS7_ILi96EEENS7_ILi192EEEEEENS_10bfloat16_tEfNS_4arch4Sm90ELb0ELb0ELb0ELb0ELb0ELb0ELb1ELb0ELi3ELi1ELi1ELi1ELb0EEENS1_21CollectiveEpilogueBwdISD_SE_SG_Li384ELb0ELb1ELi3EEENS1_19SingleTileSchedulerILb0ELb0ELb0ELi96EEEEEEEEEvNT_6ParamsE)
        /*02a8*/ 	.word	0x00000000


	//----- nvinfo : EIATTR_MIN_STACK_SIZE
	.align		4
.L_130:
        /*02ac*/ 	.byte	0x04, 0x12
        /*02ae*/ 	.short	(.L_132 - .L_131)
	.align		4
.L_131:
        /*02b0*/ 	.word	index@(_ZN7cutlass13device_kernelIN5flash11enable_sm90INS1_16FlashAttnBwdSm90INS1_25CollectiveMainloopBwdSm90ILi2ELi1ELi1EN4cute5tupleIJNS5_1CILi1EEES8_S8_EEENS6_IJNS7_ILi64EEENS7_ILi96EEENS7_ILi192EEEEEENS_10bfloat16_tEfNS_4arch4Sm90ELb0ELb0ELb0ELb0ELb1ELb0ELb1ELb0ELi3ELi1ELi1ELi1ELb0EEENS1_21CollectiveEpilogueBwdISD_SE_SG_Li384ELb0ELb1ELi3EEENS1_19SingleTileSchedulerILb0ELb0ELb0ELi96EEEEEEEEEvNT_6ParamsE)
        /*02b4*/ 	.word	0x00000000


	//----- nvinfo : EIATTR_MIN_STACK_SIZE
	.align		4
.L_132:
        /*02b8*/ 	.byte	0x04, 0x12
        /*02ba*/ 	.short	(.L_134 - .L_133)
	.align		4
.L_133:
        /*02bc*/ 	.word	index@(_ZN7cutlass13device_kernelIN5flash11enable_sm90INS1_16FlashAttnBwdSm90INS1_25CollectiveMainloopBwdSm90ILi2ELi1ELi1EN4cute5tupleIJNS5_1CILi1EEES8_S8_EEENS6_IJNS7_ILi64EEENS7_ILi96EEENS7_ILi192EEEEEENS_10bfloat16_tEfNS_4arch4Sm90ELb0ELb0ELb0ELb0ELb0ELb0ELb1ELb0ELi3ELi1ELi1ELi1ELb0EEENS1_24CollectiveEpilogueBwdGQAISD_fSG_Li384ELb0ELb0EEENS1_19SingleTileSchedulerILb0ELb0ELb0ELi96EEEEEEEEEvNT_6ParamsE)
        /*02c0*/ 	.word	0x00000000


	//----- nvinfo : EIATTR_MIN_STACK_SIZE
	.align		4
.L_134:
        /*02c4*/ 	.byte	0x04, 0x12
        /*02c6*/ 	.short	(.L_136 - .L_135)
	.align		4
.L_135:
        /*02c8*/ 	.word	index@(_ZN7cutlass13device_kernelIN5flash11enable_sm90INS1_16FlashAttnBwdSm90INS1_25CollectiveMainloopBwdSm90ILi2ELi1ELi1EN4cute5tupleIJNS5_1CILi1EEES8_S8_EEENS6_IJNS7_ILi64EEENS7_ILi96EEENS7_ILi192EEEEEENS_10bfloat16_tEfNS_4arch4Sm90ELb0ELb0ELb0ELb0ELb1ELb0ELb1ELb0ELi3ELi1ELi1ELi1ELb0EEENS1_24CollectiveEpilogueBwdGQAISD_fSG_Li384ELb0ELb1EEENS1_19SingleTileSchedulerILb0ELb0ELb0ELi96EEEEEEEEEvNT_6ParamsE)
        /*02cc*/ 	.word	0x00000000


	//----- nvinfo : EIATTR_MIN_STACK_SIZE
	.align		4
.L_136:
        /*02d0*/ 	.byte	0x04, 0x12
        /*02d2*/ 	.short	(.L_138 - .L_137)
	.align		4
.L_137:
        /*02d4*/ 	.word	index@(_ZN7cutlass13device_kernelIN5flash11enable_sm90INS1_16FlashAttnBwdSm90INS1_25CollectiveMainloopBwdSm90ILi2ELi1ELi1EN4cute5tupleIJNS5_1CILi1EEES8_S8_EEENS6_IJNS7_ILi64EEENS7_ILi96EEENS7_ILi192EEEEEENS_10bfloat16_tEfNS_4arch4Sm90ELb0ELb0ELb0ELb1ELb0ELb0ELb1ELb0ELi3ELi1ELi1ELi1ELb0EEENS1_21CollectiveEpilogueBwdISD_SE_SG_Li384ELb1ELb1ELi3EEENS1_19SingleTileSchedulerILb1ELb0ELb0ELi96EEEEEEEEEvNT_6ParamsE)
        /*02d8*/ 	.word	0x00000000


	//----- nvinfo : EIATTR_MIN_STACK_SIZE
	.align		4
.L_138:
        /*02dc*/ 	.byte	0x04, 0x12
        /*02de*/ 	.short	(.L_140 - .L_139)
	.align		4
.L_139:
        /*02e0*/ 	.word	index@(_ZN7cutlass13device_kernelIN5flash11enable_sm90INS1_16FlashAttnBwdSm90INS1_25CollectiveMainloopBwdSm90ILi2ELi1ELi1EN4cute5tupleIJNS5_1CILi1EEES8_S8_EEENS6_IJNS7_ILi64EEENS7_ILi96EEENS7_ILi192EEEEEENS_10bfloat16_tEfNS_4arch4Sm90ELb0ELb0ELb0ELb1ELb1ELb0ELb1ELb0ELi3ELi1ELi1ELi1ELb0EEENS1_21CollectiveEpilogueBwdISD_SE_SG_Li384ELb1ELb1ELi3EEENS1_19SingleTileSchedulerILb1ELb0ELb0ELi96EEEEEEEEEvNT_6ParamsE)
        /*02e4*/ 	.word	0x00000000


	//----- nvinfo : EIATTR_MIN_STACK_SIZE
	.align		4
.L_140:
        /*02e8*/ 	.byte	0x04, 0x12
        /*02ea*/ 	.short	(.L_142 - .L_141)
	.align		4
.L_141:
        /*02ec*/ 	.word	index@(_ZN7cutlass13device_kernelIN5flash11enable_sm90INS1_16FlashAttnBwdSm90INS1_25CollectiveMainloopBwdSm90ILi2ELi1ELi1EN4cute5tupleIJNS5_1CILi1EEES8_S8_EEENS6_IJNS7_ILi64EEENS7_ILi96EEENS7_ILi192EEEEEENS_10bfloat16_tEfNS_4arch4Sm90ELb0ELb0ELb0ELb1ELb0ELb0ELb1ELb0ELi3ELi1ELi1ELi1ELb0EEENS1_24CollectiveEpilogueBwdGQAISD_fSG_Li384ELb1ELb0EEENS1_19SingleTileSchedulerILb1ELb0ELb0ELi96EEEEEEEEEvNT_6ParamsE)
        /*02f0*/ 	.word	0x00000000


	//----- nvinfo : EIATTR_MIN_STACK_SIZE
	.align		4
.L_142:
        /*02f4*/ 	.byte	0x04, 0x12
        /*02f6*/ 	.short	(.L_144 - .L_143)
	.align		4
.L_143:
        /*02f8*/ 	.word	index@(_ZN7cutlass13device_kernelIN5flash11enable_sm90INS1_16FlashAttnBwdSm90INS1_25CollectiveMainloopBwdSm90ILi2ELi1ELi1EN4cute5tupleIJNS5_1CILi1EEES8_S8_EEENS6_IJNS7_ILi64EEENS7_ILi96EEENS7_ILi192EEEEEENS_10bfloat16_tEfNS_4arch4Sm90ELb0ELb0ELb0ELb1ELb1ELb0ELb1ELb0ELi3ELi1ELi1ELi1ELb0EEENS1_24CollectiveEpilogueBwdGQAISD_fSG_Li384ELb1ELb1EEENS1_19SingleTileSchedulerILb1ELb0ELb0ELi96EEEEEEEEEvNT_6ParamsE)
        /*02fc*/ 	.word	0x00000000


	//----- nvinfo : EIATTR_MIN_STACK_SIZE
	.align		4
.L_144:
        /*0300*/ 	.byte	0x04, 0x12
        /*0302*/ 	.short	(.L_146 - .L_145)
	.align		4
.L_145:
        /*0304*/ 	.word	index@(_ZN7cutlass13device_kernelIN5flash11enable_sm90INS1_16FlashAttnBwdSm90INS1_25CollectiveMainloopBwdSm90ILi2ELi1ELi1EN4cute5tupleIJNS5_1CILi1EEES8_S8_EEENS6_IJNS7_ILi64EEENS7_ILi96EEENS7_ILi192EEEEEENS_10bfloat16_tEfNS_4arch4Sm90ELb0ELb1ELb0ELb0ELb0ELb0ELb1ELb0ELi3ELi1ELi1ELi1ELb0EEENS1_21CollectiveEpilogueBwdISD_SE_SG_Li384ELb0ELb1ELi3EEENS1_19SingleTileSchedulerILb0ELb0ELb0ELi96EEEEEEEEEvNT_6ParamsE)
        /*0308*/ 	.word	0x00000000


	//----- nvinfo : EIATTR_MIN_STACK_SIZE
	.align		4
.L_146:
        /*030c*/ 	.byte	0x04, 0x12
        /*030e*/ 	.short	(.L_148 - .L_147)
	.align		4
.L_147:
        /*0310*/ 	.word	index@(_ZN7cutlass13device_kernelIN5flash11enable_sm90INS1_16FlashAttnBwdSm90INS1_25CollectiveMainloopBwdSm90ILi2ELi1ELi1EN4cute5tupleIJNS5_1CILi1EEES8_S8_EEENS6_IJNS7_ILi64EEENS7_ILi96EEENS7_ILi192EEEEEENS_10bfloat16_tEfNS_4arch4Sm90ELb0ELb1ELb0ELb0ELb1ELb0ELb1ELb0ELi3ELi1ELi1ELi1ELb0EEENS1_21CollectiveEpilogueBwdISD_SE_SG_Li384ELb0ELb1ELi3EEENS1_19SingleTileSchedulerILb0ELb0ELb0ELi96EEEEEEEEEvNT_6ParamsE)
        /*0314*/ 	.word	0x00000000


	//----- nvinfo : EIATTR_MIN_STACK_SIZE
	.align		4
.L_148:
        /*0318*/ 	.byte	0x04, 0x12
        /*031a*/ 	.short	(.L_150 - .L_149)
	.align		4
.L_149:
        /*031c*/ 	.word	index@(_ZN7cutlass13device_kernelIN5flash11enable_sm90INS1_16FlashAttnBwdSm90INS1_25CollectiveMainloopBwdSm90ILi2ELi1ELi1EN4cute5tupleIJNS5_1CILi1EEES8_S8_EEENS6_IJNS7_ILi64EEENS7_ILi96EEENS7_ILi192EEEEEENS_10bfloat16_tEfNS_4arch4Sm90ELb0ELb1ELb0ELb0ELb0ELb0ELb1ELb0ELi3ELi1ELi1ELi1ELb0EEENS1_24CollectiveEpilogueBwdGQAISD_fSG_Li384ELb0ELb0EEENS1_19SingleTileSchedulerILb0ELb0ELb0ELi96EEEEEEEEEvNT_6ParamsE)
        /*0320*/ 	.word	0x00000000


	//----- nvinfo : EIATTR_MIN_STACK_SIZE
	.align		4
.L_150:
        /*0324*/ 	.byte	0x04, 0x12
        /*0326*/ 	.short	(.L_152 - .L_151)
	.align		4
.L_151:
        /*0328*/ 	.word	index@(_ZN7cutlass13device_kernelIN5flash11enable_sm90INS1_16FlashAttnBwdSm90INS1_25CollectiveMainloopBwdSm90ILi2ELi1ELi1EN4cute5tupleIJNS5_1CILi1EEES8_S8_EEENS6_IJNS7_ILi64EEENS7_ILi96EEENS7_ILi192EEEEEENS_10bfloat16_tEfNS_4arch4Sm90ELb0ELb1ELb0ELb0ELb1ELb0ELb1ELb0ELi3ELi1ELi1ELi1ELb0EEENS1_24CollectiveEpilogueBwdGQAISD_fSG_Li384ELb0ELb1EEENS1_19SingleTileSchedulerILb0ELb0ELb0ELi96EEEEEEEEEvNT_6ParamsE)
        /*032c*/ 	.word	0x00000000


	//----- nvinfo : EIATTR_MIN_STACK_SIZE
	.align		4
.L_152:
        /*0330*/ 	.byte	0x04, 0x12
        /*0332*/ 	.short	(.L_154 - .L_153)
	.align		4
.L_153:
        /*0334*/ 	.word	index@(_ZN7cutlass13device_kernelIN5flash11enable_sm90INS1_16FlashAttnBwdSm90INS1_25CollectiveMainloopBwdSm90ILi2ELi1ELi1EN4cute5tupleIJNS5_1CILi1EEES8_S8_EEENS6_IJNS7_ILi64EEENS7_ILi96EEENS7_ILi192EEEEEENS_10bfloat16_tEfNS_4arch4Sm90ELb0ELb1ELb0ELb1ELb0ELb0ELb1ELb0ELi3ELi1ELi1ELi1ELb0EEENS1_21CollectiveEpilogueBwdISD_SE_SG_Li384ELb1ELb1ELi3EEENS1_19SingleTileSchedulerILb1ELb0ELb0ELi96EEEEEEEEEvNT_6ParamsE)
        /*0338*/ 	.word	0x00000000


	//----- nvinfo : EIATTR_MIN_STACK_SIZE
	.align		4
.L_154:
        /*033c*/ 	.byte	0x04, 0x12
        /*033e*/ 	.short	(.L_156 - .L_155)
	.align		4
.L_155:
        /*0340*/ 	.word	index@(_ZN7cutlass13device_kernelIN5flash11enable_sm90INS1_16FlashAttnBwdSm90INS1_25CollectiveMainloopBwdSm90ILi2ELi1ELi1EN4cute5tupleIJNS5_1CILi1EEES8_S8_EEENS6_IJNS7_ILi64EEENS7_ILi96EEENS7_ILi192EEEEEENS_10bfloat16_tEfNS_4arch4Sm90ELb0ELb1ELb0ELb1ELb1ELb0ELb1ELb0ELi3ELi1ELi1ELi1ELb0EEENS1_21CollectiveEpilogueBwdISD_SE_SG_Li384ELb1ELb1ELi3EEENS1_19SingleTileSchedulerILb1ELb0ELb0ELi96EEEEEEEEEvNT_6ParamsE)
        /*0344*/ 	.word	0x00000000


	//----- nvinfo : EIATTR_MIN_STACK_SIZE
	.align		4
.L_156:
        /*0348*/ 	.byte	0x04, 0x12
        /*034a*/ 	.short	(.L_158 - .L_157)
	.align		4
.L_157:
        /*034c*/ 	.word	index@(_ZN7cutlass13device_kernelIN5flash11enable_sm90INS1_16FlashAttnBwdSm90INS1_25CollectiveMainloopBwdSm90ILi2ELi1ELi1EN4cute5tupleIJNS5_1CILi1EEES8_S8_EEENS6_IJNS7_ILi64EEENS7_ILi96EEENS7_ILi192EEEEEENS_10bfloat16_tEfNS_4arch4Sm90ELb0ELb1ELb0ELb1ELb0ELb0ELb1ELb0ELi3ELi1ELi1ELi1ELb0EEENS1_24CollectiveEpilogueBwdGQAISD_fSG_Li384ELb1ELb0EEENS1_19SingleTileSchedulerILb1ELb0ELb0ELi96EEEEEEEEEvNT_6ParamsE)
        /*0350*/ 	.word	0x00000000


	//----- nvinfo : EIATTR_MIN_STACK_SIZE
	.align		4
.L_158:
        /*0354*/ 	.byte	0x04, 0x12
        /*0356*/ 	.short	(.L_160 - .L_159)
	.align		4
.L_159:
        /*0358*/ 	.word	index@(_ZN7cutlass13device_kernelIN5flash11enable_sm90INS1_16FlashAttnBwdSm90INS1_25CollectiveMainloopBwdSm90ILi2ELi1ELi1EN4cute5tupleIJNS5_1CILi1EEES8_S8_EEENS6_IJNS7_ILi64EEENS7_ILi96EEENS7_ILi192EEEEEENS_10bfloat16_tEfNS_4arch4Sm90ELb0ELb1ELb0ELb1ELb1ELb0ELb1ELb0ELi3ELi1ELi1ELi1ELb0EEENS1_24CollectiveEpilogueBwdGQAISD_fSG_Li384ELb1ELb1EEENS1_19SingleTileSchedulerILb1ELb0ELb0ELi96EEEEEEEEEvNT_6ParamsE)
        /*035c*/ 	.word	0x00000000


	//----- nvinfo : EIATTR_MIN_STACK_SIZE
	.align		4
.L_160:
        /*0360*/ 	.byte	0x04, 0x12
        /*0362*/ 	.short	(.L_162 - .L_161)
	.align		4
.L_161:
        /*0364*/ 	.word	index@(_ZN7cutlass13device_kernelIN5flash11enable_sm90INS1_16FlashAttnBwdSm90INS1_25CollectiveMainloopBwdSm90ILi2ELi1ELi1EN4cute5tupleIJNS5_1CILi1EEES8_S8_EEENS6_IJNS7_ILi64EEENS7_ILi96EEENS7_ILi192EEEEEENS_10bfloat16_tEfNS_4arch4Sm90ELb1ELb0ELb0ELb0ELb0ELb0ELb1ELb0ELi3ELi1ELi1ELi1ELb0EEENS1_21CollectiveEpilogueBwdISD_SE_SG_Li384ELb0ELb1ELi3EEENS1_25SingleTileBwdLPTSchedulerILb0ELi96ELb0EEEEEEEEEvNT_6ParamsE)
        /*0368*/ 	.word	0x00000018


	//----- nvinfo : EIATTR_MIN_STACK_SIZE
	.align		4
.L_162:
        /*036c*/ 	.byte	0x04, 0x12
        /*036e*/ 	.short	(.L_164 - .L_163)
	.align		4
.L_163:
        /*0370*/ 	.word	index@(_ZN7cutlass13device_kernelIN5flash11enable_sm90INS1_16FlashAttnBwdSm90INS1_25CollectiveMainloopBwdSm90ILi2ELi1ELi1EN4cute5tupleIJNS5_1CILi1EEES8_S8_EEENS6_IJNS7_ILi64EEENS7_ILi96EEENS7_ILi192EEEEEENS_10bfloat16_tEfNS_4arch4Sm90ELb1ELb0ELb0ELb0ELb1ELb0ELb1ELb0ELi3ELi1ELi1ELi1ELb0EEENS1_21CollectiveEpilogueBwdISD_SE_SG_Li384ELb0ELb1ELi3EEENS1_25SingleTileBwdLPTSchedulerILb0ELi96ELb1EEEEEEEEEvNT_6ParamsE)
        /*0374*/ 	.word	0x00000018


	//----- nvinfo : EIATTR_MIN_STACK_SIZE
	.align		4
.L_164:
        /*0378*/ 	.byte	0x04, 0x12
        /*037a*/ 	.short	(.L_166 - .L_165)
	.align		4
.L_165:
        /*037c*/ 	.word	index@(_ZN7cutlass13device_kernelIN5flash11enable_sm90INS1_16FlashAttnBwdSm90INS1_25CollectiveMainloopBwdSm90ILi2ELi1ELi1EN4cute5tupleIJNS5_1CILi1EEES8_S8_EEENS6_IJNS7_ILi64EEENS7_ILi96EEENS7_ILi192EEEEEENS_10bfloat16_tEfNS_4arch4Sm90ELb1ELb0ELb0ELb0ELb0ELb0ELb1ELb0ELi3ELi1ELi1ELi1ELb0EEENS1_24CollectiveEpilogueBwdGQAISD_fSG_Li384ELb0ELb0EEENS1_25SingleTileBwdLPTSchedulerILb0ELi96ELb0EEEEEEEEEvNT_6ParamsE)
        /*0380*/ 	.word	0x00000018


	//----- nvinfo : EIATTR_MIN_STACK_SIZE
	.align		4
.L_166:
        /*0384*/ 	.byte	0x04, 0x12
        /*0386*/ 	.short	(.L_168 - .L_167)
	.align		4
.L_167:
        /*0388*/ 	.word	index@(_ZN7cutlass13device_kernelIN5flash11enable_sm90INS1_16FlashAttnBwdSm90INS1_25CollectiveMainloopBwdSm90ILi2ELi1ELi1EN4cute5tupleIJNS5_1CILi1EEES8_S8_EEENS6_IJNS7_ILi64EEENS7_ILi96EEENS7_ILi192EEEEEENS_10bfloat16_tEfNS_4arch4Sm90ELb1ELb0ELb0ELb0ELb1ELb0ELb1ELb0ELi3ELi1ELi1ELi1ELb0EEENS1_24CollectiveEpilogueBwdGQAISD_fSG_Li384ELb0ELb1EEENS1_25SingleTileBwdLPTSchedulerILb0ELi96ELb1EEEEEEEEEvNT_6ParamsE)
        /*038c*/ 	.word	0x00000018


	//----- nvinfo : EIATTR_MIN_STACK_SIZE
	.align		4
.L_168:
        /*0390*/ 	.byte	0x04, 0x12
        /*0392*/ 	.short	(.L_170 - .L_169)
	.align		4
.L_169:
        /*0394*/ 	.word	index@(_ZN7cutlass13device_kernelIN5flash22FlashAttnBwdPreprocessIN4cute5tupleIJNS3_1CILi64EEENS5_ILi192EEEEEENS_10bfloat16_tEfNS_4arch4Sm90ELb1ELb0EEEEEvNT_6ParamsE)
        /*0398*/ 	.word	0x00000000


	//----- nvinfo : EIATTR_MIN_STACK_SIZE
	.align		4
.L_170:
        /*039c*/ 	.byte	0x04, 0x12
        /*039e*/ 	.short	(.L_172 - .L_171)
	.align		4
.L_171:
        /*03a0*/ 	.word	index@(_ZN7cutlass13device_kernelIN5flash11enable_sm90INS1_16FlashAttnBwdSm90INS1_25CollectiveMainloopBwdSm90ILi2ELi1ELi1EN4cute5tupleIJNS5_1CILi1EEES8_S8_EEENS6_IJNS7_ILi64EEENS7_ILi96EEENS7_ILi192EEEEEENS_10bfloat16_tEfNS_4arch4Sm90ELb1ELb0ELb0ELb1ELb0ELb0ELb1ELb0ELi3ELi1ELi1ELi1ELb0EEENS1_21CollectiveEpilogueBwdISD_SE_SG_Li384ELb1ELb1ELi3EEENS1_25SingleTileBwdLPTSchedulerILb1ELi96ELb0EEEEEEEEEvNT_6ParamsE)
        /*03a4*/ 	.word	0x00000008


	//----- nvinfo : EIATTR_MIN_STACK_SIZE
	.align		4
.L_172:
        /*03a8*/ 	.byte	0x04, 0x12
        /*03aa*/ 	.short	(.L_174 - .L_173)
	.align		4
.L_173:
        /*03ac*/ 	.word	index@(_ZN7cutlass13device_kernelIN5flash11enable_sm90INS1_16FlashAttnBwdSm90INS1_25CollectiveMainloopBwdSm90ILi2ELi1ELi1EN4cute5tupleIJNS5_1CILi1EEES8_S8_EEENS6_IJNS7_ILi64EEENS7_ILi96EEENS7_ILi192EEEEEENS_10bfloat16_tEfNS_4arch4Sm90ELb1ELb0ELb0ELb1ELb1ELb0ELb1ELb0ELi3ELi1ELi1ELi1ELb0EEENS1_21CollectiveEpilogueBwdISD_SE_SG_Li384ELb1ELb1ELi3EEENS1_25SingleTileBwdLPTSchedulerILb1ELi96ELb1EEEEEEEEEvNT_6ParamsE)
        /*03b0*/ 	.word	0x00000008


	//----- nvinfo : EIATTR_MIN_STACK_SIZE
	.align		4
.L_174:
        /*03b4*/ 	.byte	0x04, 0x12
        /*03b6*/ 	.short	(.L_176 - .L_175)
	.align		4
.L_175:
        /*03b8*/ 	.word	index@(_ZN7cutlass13device_kernelIN5flash11enable_sm90INS1_16FlashAttnBwdSm90INS1_25CollectiveMainloopBwdSm90ILi2ELi1ELi1EN4cute5tupleIJNS5_1CILi1EEES8_S8_EEENS6_IJNS7_ILi64EEENS7_ILi96EEENS7_ILi192EEEEEENS_10bfloat16_tEfNS_4arch4Sm90ELb1ELb0ELb0ELb1ELb0ELb0ELb1ELb0ELi3ELi1ELi1ELi1ELb0EEENS1_24CollectiveEpilogueBwdGQAISD_fSG_Li384ELb1ELb0EEENS1_25SingleTileBwdLPTSchedulerILb1ELi96ELb0EEEEEEEEEvNT_6ParamsE)
        /*03bc*/ 	.word	0x00000008


	//----- nvinfo : EIATTR_MIN_STACK_SIZE
	.align		4
.L_176:
        /*03c0*/ 	.byte	0x04, 0x12
        /*03c2*/ 	.short	(.L_178 - .L_177)
	.align		4
.L_177:
        /*03c4*/ 	.word	index@(_ZN7cutlass13device_kernelIN5flash32FlashAttnBwdPostprocessConvertdQIN4cute5tupleIJNS3_1CILi96EEENS5_ILi192EEEEEENS_10bfloat16_tEfNS_4arch4Sm90ELi384ENS3_8TiledMMAINS3_8MMA_AtomIJNS3_4SM904GMMA27MMA_64x96x16_F32BF16BF16_SSILNSF_5MajorE1ELSH_1ELNSF_7ScaleInE1ELSI_1EEEEEENS3_6LayoutINS4_IJNS5_ILi3EEENS5_ILi1EEESN_EEENS4_IJSN_NS5_ILi0EEESP_EEEEENS4_IJNS3_10UnderscoreESS_SS_EEEEELb1EEEEEvNT_6ParamsE)
        /*03c8*/ 	.word	0x00000000


	//----- nvinfo : EIATTR_MIN_STACK_SIZE
	.align		4
.L_178:
        /*03cc*/ 	.byte	0x04, 0x12
        /*03ce*/ 	.short	(.L_180 - .L_179)
	.align		4
.L_179:
        /*03d0*/ 	.word	index@(_ZN7cutlass13device_kernelIN5flash32FlashAttnBwdPostprocessConvertdQIN4cute5tupleIJNS3_1CILi64EEENS5_ILi192EEEEEENS_10bfloat16_tEfNS_4arch4Sm90ELi384ENS3_8TiledMMAINS3_8MMA_AtomIJNS3_4SM904GMMA27MMA_64x64x16_F32BF16BF16_SSILNSF_5MajorE0ELSH_1ELNSF_7ScaleInE1ELSI_1EEEEEENS3_6LayoutINS4_IJNS5_ILi1EEENS5_ILi3EEESM_EEENS4_IJNS5_ILi0EEESM_SP_EEEEENS4_IJNS3_10UnderscoreESS_SS_EEEEELb0EEEEEvNT_6ParamsE)
        /*03d4*/ 	.word	0x00000000


	//----- nvinfo : EIATTR_MIN_STACK_SIZE
	.align		4
.L_180:
        /*03d8*/ 	.byte	0x04, 0x12
        /*03da*/ 	.short	(.L_182 - .L_181)
	.align		4
.L_181:
        /*03dc*/ 	.word	index@(_ZN7cutlass13device_kernelIN5flash11enable_sm90INS1_16FlashAttnBwdSm90INS1_25CollectiveMainloopBwdSm90ILi2ELi1ELi1EN4cute5tupleIJNS5_1CILi1EEES8_S8_EEENS6_IJNS7_ILi64EEENS7_ILi96EEENS7_ILi192EEEEEENS_10bfloat16_tEfNS_4arch4Sm90ELb1ELb0ELb0ELb1ELb1ELb0ELb1ELb0ELi3ELi1ELi1ELi1ELb0EEENS1_24CollectiveEpilogueBwdGQAISD_fSG_Li384ELb1ELb1EEENS1_25SingleTileBwdLPTSchedulerILb1ELi96ELb1EEEEEEEEEvNT_6ParamsE)
        /*03e0*/ 	.word	0x00000008


	//----- nvinfo : EIATTR_MIN_STACK_SIZE
	.align		4
.L_182:
        /*03e4*/ 	.byte	0x04, 0x12
        /*03e6*/ 	.short	(.L_184 - .L_183)
	.align		4
.L_183:
        /*03e8*/ 	.word	index@(_ZN7cutlass13device_kernelIN5flash22FlashAttnBwdPreprocessIN4cute5tupleIJNS3_1CILi64EEENS5_ILi192EEEEEENS_10bfloat16_tEfNS_4arch4Sm90ELb1ELb1EEEEEvNT_6ParamsE)
        /*03ec*/ 	.word	0x00000000
.L_184:


//--------------------- .nv.compat                --------------------------
	.section	.nv.compat,"",@"SHT_CUDA_COMPAT_INFO"
	.align	4
        /*0000*/ 	.byte	0x02, 0x09, 0x01, 0x00, 0x02, 0x02, 0x04, 0x00, 0x02, 0x05, 0x05, 0x00, 0x03, 0x07, 0x01, 0x01
        /*0010*/ 	.byte	0x02, 0x03, 0x01, 0x00, 0x02, 0x06, 0x01, 0x00, 0x04, 0x0b, 0x08, 0x00, 0x00, 0x00, 0x00, 0x00
        /*0020*/ 	.byte	0x00, 0x00, 0x00, 0x00


//--------------------- .nv.info._ZN7cutlass13device_kernelIN5flash11enable_sm90INS1_16FlashAttnBwdSm90INS1_25CollectiveMainloopBwdSm90ILi2ELi1ELi1EN4cute5tupleIJNS5_1CILi1EEES8_S8_EEENS6_IJNS7_ILi64EEENS7_ILi96EEENS7_ILi192EEEEEENS_10bfloat16_tEfNS_4arch4Sm90ELb0ELb0ELb0ELb0ELb0ELb0ELb1ELb0ELi3ELi1ELi1ELi1ELb0EEENS1_21CollectiveEpilogueBwdISD_SE_SG_Li384ELb0ELb1ELi3EEENS1_19SingleTileSchedulerILb0ELb0ELb0ELi96EEEEEEEEEvNT_6ParamsE --------------------------
	.section	.nv.info._ZN7cutlass13device_kernelIN5flash11enable_sm90INS1_16FlashAttnBwdSm90INS1_25CollectiveMainloopBwdSm90ILi2ELi1ELi1EN4cute5tupleIJNS5_1CILi1EEES8_S8_EEENS6_IJNS7_ILi64EEENS7_ILi96EEENS7_ILi192EEEEEENS_10bfloat16_tEfNS_4arch4Sm90ELb0ELb0ELb0ELb0ELb0ELb0ELb1ELb0ELi3ELi1ELi1ELi1ELb0EEENS1_21CollectiveEpilogueBwdISD_SE_SG_Li384ELb0ELb1ELi3EEENS1_19SingleTileSchedulerILb0ELb0ELb0ELi96EEEEEEEEEvNT_6ParamsE,"",@"SHT_CUDA_INFO"
	.sectionflags	@""
	.align	4


	//----- nvinfo : EIATTR_CUDA_API_VERSION
	.align		4
        /*0000*/ 	.byte	0x04, 0x37
        /*0002*/ 	.short	(.L_186 - .L_185)
.L_185:
        /*0004*/ 	.word	0x00000082


	//----- nvinfo : EIATTR_KPARAM_INFO
	.align		4
.L_186:
        /*0008*/ 	.byte	0x04, 0x17
        /*000a*/ 	.short	(.L_188 - .L_187)
.L_187:
        /*000c*/ 	.word	0x00000000
        /*0010*/ 	.short	0x0000
        /*0012*/ 	.short	0x0070
        /*0014*/ 	.byte	0x00, 0xf0, 0x01, 0x24


	//----- nvinfo : EIATTR_SPARSE_MMA_MASK
	.align		4
.L_188:
        /*0018*/ 	.byte	0x03, 0x50
        /*001a*/ 	.short	0x0000


	//----- nvinfo : EIATTR_MAXREG_COUNT
	.align		4
        /*001c*/ 	.byte	0x03, 0x1b
        /*001e*/ 	.short	0x0080


	//----- nvinfo : EIATTR_NUM_BARRIERS
	.align		4
        /*0020*/ 	.byte	0x02, 0x4c
        /*0022*/ 	.byte	0x10
	.zero		1


	//----- nvinfo : EIATTR_EXTERNS
	.align		4
        /*0024*/ 	.byte	0x04, 0x0f
        /*0026*/ 	.short	(.L_190 - .L_189)


	//   ....[0]....
	.align		4
.L_189:
        /*0028*/ 	.word	index@(__assertfail)


	//----- nvinfo : EIATTR_MERCURY_ISA_VERSION
	.align		4
.L_190:
        /*002c*/ 	.byte	0x03, 0x5f
        /*002e*/ 	.short	0x0101


	//----- nvinfo : EIATTR_INT_WARP_WIDE_INSTR_OFFSETS
	.align		4
        /*0030*/ 	.byte	0x04, 0x31
        /*0032*/ 	.short	(.L_192 - .L_191)


	//   ....[0]....
.L_191:
        /*0034*/ 	.word	0x000001d0


	//   ....[1]....
        /*0038*/ 	.word	0x00000290


	//----- nvinfo : EIATTR_COOP_GROUP_MASK_REGIDS
	.align		4
.L_192:
        /*003c*/ 	.byte	0x04, 0x29
        /*003e*/ 	.short	(.L_194 - .L_193)


	//   ....[0]....
.L_193:
        /*0040*/ 	.word	0xffffffff


	//   ....[1]....
        /*0044*/ 	.word	0xffffffff


	//   ....[2]....
        /*0048*/ 	.word	0xffffffff


	//   ....[3]....
        /*004c*/ 	.word	0xffffffff


	//   ....[4]....
        /*0050*/ 	.word	0xffffffff


	//   ....[5]....
        /*0054*/ 	.word	0xffffffff


	//   ....[6]....
        /*0058*/ 	.word	0xffffffff


	//   ....[7]....
        /*005c*/ 	.word	0xffffffff


	//   ....[8]....
        /*0060*/ 	.word	0x0500000f


	//----- nvinfo : EIATTR_COOP_GROUP_INSTR_OFFSETS
	.align		4
.L_194:
        /*0064*/ 	.byte	0x04, 0x28
        /*0066*/ 	.short	(.L_196 - .L_195)


	//   ....[0]....
.L_195:
        /*0068*/ 	.word	0x00000050


	//   ....[1]....
        /*006c*/ 	.word	0x000001e0


	//   ....[2]....
        /*0070*/ 	.word	0x00000270


	//   ....[3]....
        /*0074*/ 	.word	0x000003f0


	//   ....[4]....
        /*0078*/ 	.word	0x00000600


	//   ....[5]....
        /*007c*/ 	.word	0x00000b70


	//   ....[6]....
        /*0080*/ 	.word	0x00003d00


	//   ....[7]....
        /*0084*/ 	.word	0x00004360


	//   ....[8]....
        /*0088*/ 	.word	0x00007420


	//----- nvinfo : EIATTR_REG_RECONFIG
	.align		4
.L_196:
        /*008c*/ 	.byte	0x01, 0x54
	.zero		2


	//----- nvinfo : EIATTR_SYSCALL_OFFSETS
	.align		4
        /*0090*/ 	.byte	0x04, 0x46
        /*0092*/ 	.short	(.L_198 - .L_197)


	//   ....[0]....
.L_197:
        /*0094*/ 	.word	0x000007d0


	//   ....[1]....
        /*0098*/ 	.word	0x000008c0


	//   ....[2]....
        /*009c*/ 	.word	0x00000a00


	//   ....[3]....
        /*00a0*/ 	.word	0x00000af0


	//   ....[4]....
        /*00a4*/ 	.word	0x00003720


	//   ....[5]....
        /*00a8*/ 	.word	0x00003860


	//   ....[6]....
        /*00ac*/ 	.word	0x00003980


	//   ....[7]....
        /*00b0*/ 	.word	0x00003aa0


	//----- nvinfo : EIATTR_MBARRIER_INSTR_OFFSETS
	.align		4
.L_198:
        /*00b4*/ 	.byte	0x04, 0x39
        /*00b6*/ 	.short	(.L_200 - .L_199)


	//   ....[0]....
.L_199:
        /*00b8*/ 	.word	0x000002b0
        /*00bc*/ 	.word	0x000000ff
        /*00c0*/ 	.word	0x00036400
        /*00c4*/ 	.short	0x0100
        /*00c6*/ 	.byte	0x06
	.zero		1


	//   ....[1]....
        /*00c8*/ 	.word	0x000003a0
        /*00cc*/ 	.word	0x000000ff
        /*00d0*/ 	.word	0x00036410
        /*00d4*/ 	.short	0x0100
        /*00d6*/ 	.byte	0x08
	.zero		1


	//   ....[2]....
        /*00d8*/ 	.word	0x000003b0
        /*00dc*/ 	.word	0x000000ff
        /*00e0*/ 	.word	0x00036420
        /*00e4*/ 	.short	0x0100
        /*00e6*/ 	.byte	0x08
	.zero		1


	//   ....[3]....
        /*00e8*/ 	.word	0x000003c0
        /*00ec*/ 	.word	0x000000ff
        /*00f0*/ 	.word	0x00036418
        /*00f4*/ 	.short	0x0100
        /*00f6*/ 	.byte	0x08
	.zero		1


	//   ....[4]....
        /*00f8*/ 	.word	0x000003d0
        /*00fc*/ 	.word	0x000000ff
        /*0100*/ 	.word	0x00036428
        /*0104*/ 	.short	0x0100
        /*0106*/ 	.byte	0x08
	.zero		1


	//   ....[5]....
        /*0108*/ 	.word	0x00000500
        /*010c*/ 	.word	0x000000ff
        /*0110*/ 	.word	0x00036430
        /*0114*/ 	.short	0x0100
        /*0116*/ 	.byte	0x08
	.zero		1


	//   ....[6]....
        /*0118*/ 	.word	0x00000510
        /*011c*/ 	.word	0x000000ff
        /*0120*/ 	.word	0x00036438
        /*0124*/ 	.short	0x0100
        /*0126*/ 	.byte	0x08
	.zero		1


	//   ....[7]....
        /*0128*/ 	.word	0x00000bb0
        /*012c*/ 	.word	0x000000ff
        /*0130*/ 	.word	0x00036400
        /*0134*/ 	.short	0x010a
        /*0136*/ 	.byte	0x25
	.zero		1


	//   ....[8]....
        /*0138*/ 	.word	0x00000d40
        /*013c*/ 	.word	0x000000ff
        /*0140*/ 	.word	0x00036400
        /*0144*/ 	.short	0x010a
        /*0146*/ 	.byte	0x25
	.zero		1


	//   ....[9]....
        /*0148*/ 	.word	0x00001430
        /*014c*/ 	.word	0x00000004
        /*0150*/ 	.word	0x00036410
        /*0154*/ 	.short	0x010a
        /*0156*/ 	.byte	0x3f
	.zero		1


	//   ....[10]....
        /*0158*/ 	.word	0x00001470
        /*015c*/ 	.word	0x00000004
        /*0160*/ 	.word	0x00036410
        /*0164*/ 	.short	0x010a
        /*0166*/ 	.byte	0x3f
	.zero		1


	//   ....[11]....
        /*0168*/ 	.word	0x00001b10
        /*016c*/ 	.word	0x000000ff
        /*0170*/ 	.word	0x00036430
        /*0174*/ 	.short	0x010a
        /*0176*/ 	.byte	0x25
	.zero		1


	//   ....[12]....
        /*0178*/ 	.word	0x00001b50
        /*017c*/ 	.word	0x000000ff
        /*0180*/ 	.word	0x00036430
        /*0184*/ 	.short	0x010a
        /*0186*/ 	.byte	0x25
	.zero		1


	//   ....[13]....
        /*0188*/ 	.word	0x00002f20
        /*018c*/ 	.word	0x000000ff
        /*0190*/ 	.word	0x00000000
        /*0194*/ 	.short	0x0101
        /*0196*/ 	.byte	0x04
	.zero		1


	//   ....[14]....
        /*0198*/ 	.word	0x000032b0
        /*019c*/ 	.word	0x00000004
        /*01a0*/ 	.word	0x00000000
        /*01a4*/ 	.short	0x0101
        /*01a6*/ 	.byte	0x3f
	.zero		1


	//   ....[15]....
        /*01a8*/ 	.word	0x000055d0
        /*01ac*/ 	.word	0x00000000
        /*01b0*/ 	.word	0x00036420
        /*01b4*/ 	.short	0x010a
        /*01b6*/ 	.byte	0x3f
	.zero		1


	//   ....[16]....
        /*01b8*/ 	.word	0x00005d10
        /*01bc*/ 	.word	0x00000000
        /*01c0*/ 	.word	0x00036438
        /*01c4*/ 	.short	0x010a
        /*01c6*/ 	.byte	0x3f
	.zero		1


	//   ....[17]....
        /*01c8*/ 	.word	0x00006060
        /*01cc*/ 	.word	0x00000000
        /*01d0*/ 	.word	0x00036428
        /*01d4*/ 	.short	0x010a
        /*01d6*/ 	.byte	0x3f
	.zero		1


	//   ....[18]....
        /*01d8*/ 	.word	0x000062f0
        /*01dc*/ 	.word	0x00000000
        /*01e0*/ 	.word	0x00036438
        /*01e4*/ 	.short	0x010a
        /*01e6*/ 	.byte	0x3f
	.zero		1


	//   ....[19]....
        /*01e8*/ 	.word	0x000065d0
        /*01ec*/ 	.word	0x00000000
        /*01f0*/ 	.word	0x00036420
        /*01f4*/ 	.short	0x010a
        /*01f6*/ 	.byte	0x3f
	.zero		1


	//   ....[20]....
        /*01f8*/ 	.word	0x000068c0
        /*01fc*/ 	.word	0x00000000
        /*0200*/ 	.word	0x00036438
        /*0204*/ 	.short	0x010a
        /*0206*/ 	.byte	0x3f
	.zero		1


	//   ....[21]....
        /*0208*/ 	.word	0x00006bb0
        /*020c*/ 	.word	0x00000000
        /*0210*/ 	.word	0x00036428
        /*0214*/ 	.short	0x010a
        /*0216*/ 	.byte	0x3f
	.zero		1


	//   ....[22]....
        /*0218*/ 	.word	0x00006e60
        /*021c*/ 	.word	0x00000000
        /*0220*/ 	.word	0x00036438
        /*0224*/ 	.short	0x010a
        /*0226*/ 	.byte	0x3f
	.zero		1


	//   ....[23]....
        /*0228*/ 	.word	0x000072b0
        /*022c*/ 	.word	0x00000007
        /*0230*/ 	.word	0x00000000
        /*0234*/ 	.short	0x010a
        /*0236*/ 	.byte	0x3f
	.zero		1


	//   ....[24]....
        /*0238*/ 	.word	0x00007330
        /*023c*/ 	.word	0x00000003
        /*0240*/ 	.word	0x00000000
        /*0244*/ 	.short	0x010a
        /*0246*/ 	.byte	0x3f
	.zero		1


	//   ....[25]....
        /*0248*/ 	.word	0x00007380
        /*024c*/ 	.word	0x00000009
        /*0250*/ 	.word	0x00036438
        /*0254*/ 	.short	0x010a
        /*0256*/ 	.byte	0x3f
	.zero		1


	//   ....[26]....
        /*0258*/ 	.word	0x00007450
        /*025c*/ 	.word	0x00000013
        /*0260*/ 	.word	0x00036400
        /*0264*/ 	.short	0x010a
        /*0266*/ 	.byte	0x3f
	.zero		1


	//   ....[27]....
        /*0268*/ 	.word	0x000074a0
        /*026c*/ 	.word	0x00000004
        /*0270*/ 	.word	0x00036410
        /*0274*/ 	.short	0x010a
        /*0276*/ 	.byte	0x3f
	.zero		1


	//   ....[28]....
        /*0278*/ 	.word	0x000074f0
        /*027c*/ 	.word	0x00000013
        /*0280*/ 	.word	0x00036430
        /*0284*/ 	.short	0x010a
        /*0286*/ 	.byte	0x3f
	.zero		1


	//   ....[29]....
        /*0288*/ 	.word	0x00007540
        /*028c*/ 	.word	0x00000000
        /*0290*/ 	.word	0x00036420
        /*0294*/ 	.short	0x010a
        /*0296*/ 	.byte	0x3f
	.zero		1


	//   ....[30]....
        /*0298*/ 	.word	0x00007590
        /*029c*/ 	.word	0x00000000
        /*02a0*/ 	.word	0x00036438
        /*02a4*/ 	.short	0x010a
        /*02a6*/ 	.byte	0x3f
	.zero		1


	//   ....[31]....
        /*02a8*/ 	.word	0x000075e0
        /*02ac*/ 	.word	0x00000000
        /*02b0*/ 	.word	0x00036428
        /*02b4*/ 	.short	0x010a
        /*02b6*/ 	.byte	0x3f
	.zero		1


	//   ....[32]....
        /*02b8*/ 	.word	0x00007630
        /*02bc*/ 	.word	0x00000000
        /*02c0*/ 	.word	0x00036438
        /*02c4*/ 	.short	0x010a
        /*02c6*/ 	.byte	0x3f
	.zero		1


	//   ....[33]....
        /*02c8*/ 	.word	0x00007690
        /*02cc*/ 	.word	0x00000000
        /*02d0*/ 	.word	0x00036420
        /*02d4*/ 	.short	0x010a
        /*02d6*/ 	.byte	0x3f
	.zero		1


	//   ....[34]....
        /*02d8*/ 	.word	0x000076e0
        /*02dc*/ 	.word	0x00000000
        /*02e0*/ 	.word	0x00036438
        /*02e4*/ 	.short	0x010a
        /*02e6*/ 	.byte	0x3f
	.zero		1


	//   ....[35]....
        /*02e8*/ 	.word	0x00007730
        /*02ec*/ 	.word	0x00000000
        /*02f0*/ 	.word	0x00036428
        /*02f4*/ 	.short	0x010a
        /*02f6*/ 	.byte	0x3f
	.zero		1


	//   ....[36]....
        /*02f8*/ 	.word	0x00007780
        /*02fc*/ 	.word	0x00000000
        /*0300*/ 	.word	0x00036438
        /*0304*/ 	.short	0x010a
        /*0306*/ 	.byte	0x3f
	.zero		1


	//   ....[37]....
        /*0308*/ 	.word	0x00007860
        /*030c*/ 	.word	0x00000007
        /*0310*/ 	.word	0x00000000
        /*0314*/ 	.short	0x010a
        /*0316*/ 	.byte	0x3f
	.zero		1


	//   ....[38]....
        /*0318*/ 	.word	0x000078b0
        /*031c*/ 	.word	0x00000003
        /*0320*/ 	.word	0x00000000
        /*0324*/ 	.short	0x010a
        /*0326*/ 	.byte	0x3f
	.zero		1


	//----- nvinfo : EIATTR_NUM_MBARRIERS
	.align		4
.L_200:
        /*0328*/ 	.byte	0x03, 0x38
        /*032a*/ 	.short	0x0007


	//----- nvinfo : EIATTR_EXIT_INSTR_OFFSETS
	.align		4
        /*032c*/ 	.byte	0x04, 0x1c
        /*032e*/ 	.short	(.L_202 - .L_201)


	//   ....[0]....
.L_201:
        /*0330*/ 	.word	0x00000660


	//   ....[1]....
        /*0334*/ 	.word	0x00004310


	//   ....[2]....
        /*0338*/ 	.word	0x000043a0


	//   ....[3]....
        /*033c*/ 	.word	0x000043d0


	//   ....[4]....
        /*0340*/ 	.word	0x000044d0


	//   ....[5]....
        /*0344*/ 	.word	0x00004e10


	//   ....[6]....
        /*0348*/ 	.word	0x00005260


	//   ....[7]....
        /*034c*/ 	.word	0x000073d0


	//----- nvinfo : EIATTR_MAX_THREADS
	.align		4
.L_202:
        /*0350*/ 	.byte	0x04, 0x05
        /*0352*/ 	.short	(.L_204 - .L_203)
.L_203:
        /*0354*/ 	.word	0x00000200
        /*0358*/ 	.word	0x00000001
        /*035c*/ 	.word	0x00000001


	//----- nvinfo : EIATTR_CRS_STACK_SIZE
	.align		4
.L_204:
        /*0360*/ 	.byte	0x04, 0x1e
        /*0362*/ 	.short	(.L_206 - .L_205)
.L_205:
        /*0364*/ 	.word	0x00000000


	//----- nvinfo : EIATTR_CBANK_PARAM_SIZE
	.align		4
.L_206:
        /*0368*/ 	.byte	0x03, 0x19
        /*036a*/ 	.short	0x0970


	//----- nvinfo : EIATTR_PARAM_CBANK
	.align		4
        /*036c*/ 	.byte	0x04, 0x0a
        /*036e*/ 	.short	(.L_208 - .L_207)
	.align		4
.L_207:
        /*0370*/ 	.word	index@(.nv.constant0._ZN7cutlass13device_kernelIN5flash11enable_sm90INS1_16FlashAttnBwdSm90INS1_25CollectiveMainloopBwdSm90ILi2ELi1ELi1EN4cute5tupleIJNS5_1CILi1EEES8_S8_EEENS6_IJNS7_ILi64EEENS7_ILi96EEENS7_ILi192EEEEEENS_10bfloat16_tEfNS_4arch4Sm90ELb0ELb0ELb0ELb0ELb0ELb0ELb1ELb0ELi3ELi1ELi1ELi1ELb0EEENS1_21CollectiveEpilogueBwdISD_SE_SG_Li384ELb0ELb1ELi3EEENS1_19SingleTileSchedulerILb0ELb0ELb0ELi96EEEEEEEEEvNT_6ParamsE)
        /*0374*/ 	.short	0x0210
        /*0376*/ 	.short	0x0970


	//----- nvinfo : EIATTR_SW_WAR
	.align		4
.L_208:
        /*0378*/ 	.byte	0x04, 0x36
        /*037a*/ 	.short	(.L_210 - .L_209)
.L_209:
        /*037c*/ 	.word	0x00000008
.L_210:


//--------------------- .nv.info._ZN7cutlass13device_kernelIN5flash11enable_sm90INS1_16FlashAttnBwdSm90INS1_25CollectiveMainloopBwdSm90ILi2ELi1ELi1EN4cute5tupleIJNS5_1CILi1EEES8_S8_EEENS6_IJNS7_ILi64EEENS7_ILi96EEENS7_ILi192EEEEEENS_10bfloat16_tEfNS_4arch4Sm90ELb0ELb0ELb0ELb0ELb1ELb0ELb1ELb0ELi3ELi1ELi1ELi1ELb0EEENS1_21CollectiveEpilogueBwdISD_SE_SG_Li384ELb0ELb1ELi3EEENS1_19SingleTileSchedulerILb0ELb0ELb0ELi96EEEEEEEEEvNT_6ParamsE --------------------------
	.section	.nv.info._ZN7cutlass13device_kernelIN5flash11enable_sm90INS1_16FlashAttnBwdSm90INS1_25CollectiveMainloopBwdSm90ILi2ELi1ELi1EN4cute5tupleIJNS5_1CILi1EEES8_S8_EEENS6_IJNS7_ILi64EEENS7_ILi96EEENS7_ILi192EEEEEENS_10bfloat16_tEfNS_4arch4Sm90ELb0ELb0ELb0ELb0ELb1ELb0ELb1ELb0ELi3ELi1ELi1ELi1ELb0EEENS1_21CollectiveEpilogueBwdISD_SE_SG_Li384ELb0ELb1ELi3EEENS1_19SingleTileSchedulerILb0ELb0ELb0ELi96EEEEEEEEEvNT_6ParamsE,"",@"SHT_CUDA_INFO"
	.sectionflags	@""
	.align	4


	//----- nvinfo : EIATTR_CUDA_API_VERSION
	.align		4
        /*0000*/ 	.byte	0x04, 0x37
        /*0002*/ 	.short	(.L_212 - .L_211)
.L_211:
        /*0004*/ 	.word	0x00000082


	//----- nvinfo : EIATTR_KPARAM_INFO
	.align		4
.L_212:
        /*0008*/ 	.byte	0x04, 0x17
        /*000a*/ 	.short	(.L_214 - .L_213)
.L_213:
        /*000c*/ 	.word	0x00000000
        /*0010*/ 	.short	0x0000
        /*0012*/ 	.short	0x0070
        /*0014*/ 	.byte	0x00, 0xf0, 0x01, 0x24


	//----- nvinfo : EIATTR_SPARSE_MMA_MASK
	.align		4
.L_214:
        /*0018*/ 	.byte	0x03, 0x50
        /*001a*/ 	.short	0x0000


	//----- nvinfo : EIATTR_MAXREG_COUNT
	.align		4
        /*001c*/ 	.byte	0x03, 0x1b
        /*001e*/ 	.short	0x0080


	//----- nvinfo : EIATTR_NUM_BARRIERS
	.align		4
        /*0020*/ 	.byte	0x02, 0x4c
        /*0022*/ 	.byte	0x10
	.zero		1


	//----- nvinfo : EIATTR_EXTERNS
	.align		4
        /*0024*/ 	.byte	0x04, 0x0f
        /*0026*/ 	.short	(.L_216 - .L_215)


	//   ....[0]....
	.align		4
.L_215:
        /*0028*/ 	.word	index@(__assertfail)


	//----- nvinfo : EIATTR_MERCURY_ISA_VERSION
	.align		4
.L_216:
        /*002c*/ 	.byte	0x03, 0x5f
        /*002e*/ 	.short	0x0101


	//----- nvinfo : EIATTR_INT_WARP_WIDE_INSTR_OFFSETS
	.align		4
        /*0030*/ 	.byte	0x04, 0x31
        /*0032*/ 	.short	(.L_218 - .L_217)


	//   ....[0]....
.L_217:
        /*0034*/ 	.word	0x000001d0


	//   ....[1]....
        /*0038*/ 	.word	0x00000290


	//   ....[2]....
        /*003c*/ 	.word	0x00004cb0


	//   ....[3]....
        /*0040*/ 	.word	0x000052a0


	//   ....[4]....
        /*0044*/ 	.word	0x00005a10


	//----- nvinfo : EIATTR_COOP_GROUP_MASK_REGIDS
	.align		4
.L_218:
        /*0048*/ 	.byte	0x04, 0x29
        /*004a*/ 	.short	(.L_220 - .L_219)


	//   ....[0]....
.L_219:
        /*004c*/ 	.word	0xffffffff


	//   ....[1]....
        /*0050*/ 	.word	0xffffffff


	//   ....[2]....
        /*0054*/ 	.word	0xffffffff


	//   ....[3]....
        /*0058*/ 	.word	0xffffffff


	//   ....[4]....
        /*005c*/ 	.word	0xffffffff


	//   ....[5]....
        /*0060*/ 	.word	0xffffffff


	//   ....[6]....
        /*0064*/ 	.word	0xffffffff


	//   ....[7]....
        /*0068*/ 	.word	0xffffffff


	//   ....[8]....
        /*006c*/ 	.word	0xffffffff


	//   ....[9]....
        /*0070*/ 	.word	0xffffffff


	//   ....[10]....
        /*0074*/ 	.word	0xffffffff


	//   ....[11]....
        /*0078*/ 	.word	0xffffffff


	//   ....[12]....
        /*007c*/ 	.word	0xffffffff


	//   ....[13]....
        /*0080*/ 	.word	0xffffffff


	//   ....[14]....
        /*0084*/ 	.word	0x0500000f


	//   ....[15]....
        /*0088*/ 	.word	0x0500000f


	//   ....[16]....
        /*008c*/ 	.word	0x0500000f


	//   ....[17]....
        /*0090*/ 	.word	0x0500000f


	//----- nvinfo : EIATTR_COOP_GROUP_INSTR_OFFSETS
	.align		4
.L_220:
        /*0094*/ 	.byte	0x04, 0x28
        /*0096*/ 	.short	(.L_222 - .L_221)


	//   ....[0]....
.L_221:
        /*0098*/ 	.word	0x00000050


	//   ....[1]....
        /*009c*/ 	.word	0x000001e0


	//   ....[2]....
        /*00a0*/ 	.word	0x00000270


	//   ....[3]....
        /*00a4*/ 	.word	0x000003f0


	//   ....[4]....
        /*00a8*/ 	.word	0x00000600


	//   ....[5]....
        /*00ac*/ 	.word	0x00000b70


	//   ....[6]....
        /*00b0*/ 	.word	0x00003d00


	//   ....[7]....
        /*00b4*/ 	.word	0x00004360


	//   ....[8]....
        /*00b8*/ 	.word	0x000047f0


	//   ....[9]....
        /*00bc*/ 	.word	0x00004be0


	//   ....[10]....
        /*00c0*/ 	.word	0x00004e20


	//   ....[11]....
        /*00c4*/ 	.word	0x000051d0


	//   ....[12]....
        /*00c8*/ 	.word	0x00005480


	//   ....[13]....
        /*00cc*/ 	.word	0x00005940


	//   ....[14]....
        /*00d0*/ 	.word	0x00007c30


	//   ....[15]....
        /*00d4*/ 	.word	0x00007d80


	//   ....[16]....
        /*00d8*/ 	.word	0x00007df0


	//   ....[17]....
        /*00dc*/ 	.word	0x00007e60


	//----- nvinfo : EIATTR_REG_RECONFIG
	.align		4
.L_222:
        /*00e0*/ 	.byte	0x01, 0x54
	.zero		2


	//----- nvinfo : EIATTR_SYSCALL_OFFSETS
	.align		4
        /*00e4*/ 	.byte	0x04, 0x46
        /*00e6*/ 	.short	(.L_224 - .L_223)


	//   ....[0]....
.L_223:
        /*00e8*/ 	.word	0x000007d0


	//   ....[1]....
        /*00ec*/ 	.word	0x000008c0


	//   ....[2]....
        /*00f0*/ 	.word	0x00000a00


	//   ....[3]....
        /*00f4*/ 	.word	0x00000af0


	//   ....[4]....
        /*00f8*/ 	.word	0x00003720


	//   ....[5]....
        /*00fc*/ 	.word	0x00003860


	//   ....[6]....
        /*0100*/ 	.word	0x00003980


	//   ....[7]....
        /*0104*/ 	.word	0x00003aa0


	//----- nvinfo : EIATTR_MBARRIER_INSTR_OFFSETS
	.align		4
.L_224:
        /*0108*/ 	.byte	0x04, 0x39
        /*010a*/ 	.short	(.L_226 - .L_225)


	//   ....[0]....
.L_225:
        /*010c*/ 	.word	0x000002b0
        /*0110*/ 	.word	0x000000ff
        /*0114*/ 	.word	0x00036400
        /*0118*/ 	.short	0x0100
        /*011a*/ 	.byte	0x06
	.zero		1


	//   ....[1]....
        /*011c*/ 	.word	0x000003a0
        /*0120*/ 	.word	0x000000ff
        /*0124*/ 	.word	0x00036410
        /*0128*/ 	.short	0x0100
        /*012a*/ 	.byte	0x08
	.zero		1


	//   ....[2]....
        /*012c*/ 	.word	0x000003b0
        /*0130*/ 	.word	0x000000ff
        /*0134*/ 	.word	0x00036420
        /*0138*/ 	.short	0x0100
        /*013a*/ 	.byte	0x08
	.zero		1


	//   ....[3]....
        /*013c*/ 	.word	0x000003c0
        /*0140*/ 	.word	0x000000ff
        /*0144*/ 	.word	0x00036418
        /*0148*/ 	.short	0x0100
        /*014a*/ 	.byte	0x08
	.zero		1


	//   ....[4]....
        /*014c*/ 	.word	0x000003d0
        /*0150*/ 	.word	0x000000ff
        /*0154*/ 	.word	0x00036428
        /*0158*/ 	.short	0x0100
        /*015a*/ 	.byte	0x08
	.zero		1


	//   ....[5]....
        /*015c*/ 	.word	0x00000500
        /*0160*/ 	.word	0x000000ff
        /*0164*/ 	.word	0x00036430
        /*0168*/ 	.short	0x0100
        /*016a*/ 	.byte	0x08
	.zero		1


	//   ....[6]....
        /*016c*/ 	.word	0x00000510
        /*0170*/ 	.word	0x000000ff
        /*0174*/ 	.word	0x00036438
        /*0178*/ 	.short	0x0100
        /*017a*/ 	.byte	0x08
	.zero		1


	//   ....[7]....
        /*017c*/ 	.word	0x00000bb0
        /*0180*/ 	.word	0x000000ff
        /*0184*/ 	.word	0x00036400
        /*0188*/ 	.short	0x010a
        /*018a*/ 	.byte	0x25
	.zero		1


	//   ....[8]....
        /*018c*/ 	.word	0x00000d40
        /*0190*/ 	.word	0x000000ff
        /*0194*/ 	.word	0x00036400
        /*0198*/ 	.short	0x010a
        /*019a*/ 	.byte	0x25
	.zero		1


	//   ....[9]....
        /*019c*/ 	.word	0x00001430
        /*01a0*/ 	.word	0x00000004
        /*01a4*/ 	.word	0x00036410
        /*01a8*/ 	.short	0x010a
        /*01aa*/ 	.byte	0x3f
	.zero		1


	//   ....[10]....
        /*01ac*/ 	.word	0x00001470
        /*01b0*/ 	.word	0x00000004
        /*01b4*/ 	.word	0x00036410
        /*01b8*/ 	.short	0x010a
        /*01ba*/ 	.byte	0x3f
	.zero		1


	//   ....[11]....
        /*01bc*/ 	.word	0x00001b10
        /*01c0*/ 	.word	0x000000ff
        /*01c4*/ 	.word	0x00036430
        /*01c8*/ 	.short	0x010a
        /*01ca*/ 	.byte	0x25
	.zero		1


	//   ....[12]....
        /*01cc*/ 	.word	0x00001b50
        /*01d0*/ 	.word	0x000000ff
        /*01d4*/ 	.word	0x00036430
        /*01d8*/ 	.short	0x010a
        /*01da*/ 	.byte	0x25
	.zero		1


	//   ....[13]....
        /*01dc*/ 	.word	0x00002f20
        /*01e0*/ 	.word	0x000000ff
        /*01e4*/ 	.word	0x00000000
        /*01e8*/ 	.short	0x0101
        /*01ea*/ 	.byte	0x04
	.zero		1


	//   ....[14]....
        /*01ec*/ 	.word	0x000032b0
        /*01f0*/ 	.word	0x00000004
        /*01f4*/ 	.word	0x00000000
        /*01f8*/ 	.short	0x0101
        /*01fa*/ 	.byte	0x3f
	.zero		1


	//   ....[15]....
        /*01fc*/ 	.word	0x00005de0
        /*0200*/ 	.word	0x00000000
        /*0204*/ 	.word	0x00036420
        /*0208*/ 	.short	0x010a
        /*020a*/ 	.byte	0x3f
	.zero		1


	//   ....[16]....
        /*020c*/ 	.word	0x00006520
        /*0210*/ 	.word	0x00000000
        /*0214*/ 	.word	0x00036438
        /*0218*/ 	.short	0x010a
        /*021a*/ 	.byte	0x3f
	.zero		1


	//   ....[17]....
        /*021c*/ 	.word	0x00006870
        /*0220*/ 	.word	0x00000000
        /*0224*/ 	.word	0x00036428
        /*0228*/ 	.short	0x010a
        /*022a*/ 	.byte	0x3f
	.zero		1


	//   ....[18]....
        /*022c*/ 	.word	0x00006b00
        /*0230*/ 	.word	0x00000000
        /*0234*/ 	.word	0x00036438
        /*0238*/ 	.short	0x010a
        /*023a*/ 	.byte	0x3f
	.zero		1


	//   ....[19]....
        /*023c*/ 	.word	0x00006de0
        /*0240*/ 	.word	0x00000000
        /*0244*/ 	.word	0x00036420
        /*0248*/ 	.short	0x010a
        /*024a*/ 	.byte	0x3f
	.zero		1


	//   ....[20]....
        /*024c*/ 	.word	0x000070d0
        /*0250*/ 	.word	0x00000000
        /*0254*/ 	.word	0x00036438
        /*0258*/ 	.short	0x010a
        /*025a*/ 	.byte	0x3f
	.zero		1


	//   ....[21]....
        /*025c*/ 	.word	0x000073c0
        /*0260*/ 	.word	0x00000000
        /*0264*/ 	.word	0x00036428
        /*0268*/ 	.short	0x010a
        /*026a*/ 	.byte	0x3f
	.zero		1


	//   ....[22]....
        /*026c*/ 	.word	0x00007670
        /*0270*/ 	.word	0x00000000
        /*0274*/ 	.word	0x00036438
        /*0278*/ 	.short	0x010a
        /*027a*/ 	.byte	0x3f
	.zero		1


	//   ....[23]....
        /*027c*/ 	.word	0x00007ac0
        /*0280*/ 	.word	0x00000007
        /*0284*/ 	.word	0x00000000
        /*0288*/ 	.short	0x010a
        /*028a*/ 	.byte	0x3f
	.zero		1


	//   ....[24]....
        /*028c*/ 	.word	0x00007b40
        /*0290*/ 	.word	0x00000003
        /*0294*/ 	.word	0x00000000
        /*0298*/ 	.short	0x010a
        /*029a*/ 	.byte	0x3f
	.zero		1


	//   ....[25]....
        /*029c*/ 	.word	0x00007b90
        /*02a0*/ 	.word	0x00000009
        /*02a4*/ 	.word	0x00036438
        /*02a8*/ 	.short	0x010a
        /*02aa*/ 	.byte	0x3f
	.zero		1


	//   ....[26]....
        /*02ac*/ 	.word	0x00007c60
        /*02b0*/ 	.word	0x00000013
        /*02b4*/ 	.word	0x00036400
        /*02b8*/ 	.short	0x010a
        /*02ba*/ 	.byte	0x3f
	.zero		1


	//   ....[27]....
        /*02bc*/ 	.word	0x00007cb0
        /*02c0*/ 	.word	0x00000004
        /*02c4*/ 	.word	0x00036410
        /*02c8*/ 	.short	0x010a
        /*02ca*/ 	.byte	0x3f
	.zero		1


	//   ....[28]....
        /*02cc*/ 	.word	0x00007d00
        /*02d0*/ 	.word	0x00000013
        /*02d4*/ 	.word	0x00036430
        /*02d8*/ 	.short	0x010a
        /*02da*/ 	.byte	0x3f
	.zero		1


	//   ....[29]....
        /*02dc*/ 	.word	0x00007ea0
        /*02e0*/ 	.word	0x00000000
        /*02e4*/ 	.word	0x00036420
        /*02e8*/ 	.short	0x010a
        /*02ea*/ 	.byte	0x3f
	.zero		1


	//   ....[30]....
        /*02ec*/ 	.word	0x00007ef0
        /*02f0*/ 	.word	0x00000000
        /*02f4*/ 	.word	0x00036438
        /*02f8*/ 	.short	0x010a
        /*02fa*/ 	.byte	0x3f
	.zero		1


	//   ....[31]....
        /*02fc*/ 	.word	0x00007f40
        /*0300*/ 	.word	0x00000000
        /*0304*/ 	.word	0x00036428
        /*0308*/ 	.short	0x010a
        /*030a*/ 	.byte	0x3f
	.zero		1


	//   ....[32]....
        /*030c*/ 	.word	0x00007f90
        /*0310*/ 	.word	0x00000000
        /*0314*/ 	.word	0x00036438
        /*0318*/ 	.short	0x010a
        /*031a*/ 	.byte	0x3f
	.zero		1


	//   ....[33]....
        /*031c*/ 	.word	0x00007ff0
        /*0320*/ 	.word	0x00000000
        /*0324*/ 	.word	0x00036420
        /*0328*/ 	.short	0x010a
        /*032a*/ 	.byte	0x3f
	.zero		1


	//   ....[34]....
        /*032c*/ 	.word	0x00008040
        /*0330*/ 	.word	0x00000000
        /*0334*/ 	.word	0x00036438
        /*0338*/ 	.short	0x010a
        /*033a*/ 	.byte	0x3f
	.zero		1


	//   ....[35]....
        /*033c*/ 	.word	0x00008090
        /*0340*/ 	.word	0x00000000
        /*0344*/ 	.word	0x00036428
        /*0348*/ 	.short	0x010a
        /*034a*/ 	.byte	0x3f
	.zero		1


	//   ....[36]....
        /*034c*/ 	.word	0x000080e0
        /*0350*/ 	.word	0x00000000
        /*0354*/ 	.word	0x00036438
        /*0358*/ 	.short	0x010a
        /*035a*/ 	.byte	0x3f
	.zero		1


	//   ....[37]....
        /*035c*/ 	.word	0x000081c0
        /*0360*/ 	.word	0x00000007
        /*0364*/ 	.word	0x00000000
        /*0368*/ 	.short	0x010a
        /*036a*/ 	.byte	0x3f
	.zero		1


	//   ....[38]....
        /*036c*/ 	.word	0x00008210
        /*0370*/ 	.word	0x00000003
        /*0374*/ 	.word	0x00000000
        /*0378*/ 	.short	0x010a
        /*037a*/ 	.byte	0x3f
	.zero		1


	//----- nvinfo : EIATTR_NUM_MBARRIERS
	.align		4
.L_226:
        /*037c*/ 	.byte	0x03, 0x38
        /*037e*/ 	.short	0x0007


	//----- nvinfo : EIATTR_EXIT_INSTR_OFFSETS
	.align		4
        /*0380*/ 	.byte	0x04, 0x1c
        /*0382*/ 	.short	(.L_228 - .L_227)


	//   ....[0]....
.L_227:
        /*0384*/ 	.word	0x00000660


	//   ....[1]....
        /*0388*/ 	.word	0x00004310


	//   ....[2]....
        /*038c*/ 	.word	0x000043a0


	//   ....[3]....
        /*0390*/ 	.word	0x000043d0


	//   ....[4]....
        /*0394*/ 	.word	0x00004510


	//   ....[5]....
        /*0398*/ 	.word	0x00005340


	//   ....[6]....
        /*039c*/ 	.word	0x00005a70


	//   ....[7]....
        /*03a0*/ 	.word	0x00007be0


	//----- nvinfo : EIATTR_MAX_THREADS
	.align		4
.L_228:
        /*03a4*/ 	.byte	0x04, 0x05
        /*03a6*/ 	.short	(.L_230 - .L_229)
.L_229:
        /*03a8*/ 	.word	0x00000200
        /*03ac*/ 	.word	0x00000001
        /*03b0*/ 	.word	0x00000001


	//----- nvinfo : EIATTR_CRS_STACK_SIZE
	.align		4
.L_230:
        /*03b4*/ 	.byte	0x04, 0x1e
        /*03b6*/ 	.short	(.L_232 - .L_231)
.L_231:
        /*03b8*/ 	.word	0x00000000


	//----- nvinfo : EIATTR_CBANK_PARAM_SIZE
	.align		4
.L_232:
        /*03bc*/ 	.byte	0x03, 0x19
        /*03be*/ 	.short	0x0970


	//----- nvinfo : EIATTR_PARAM_CBANK
	.align		4
        /*03c0*/ 	.byte	0x04, 0x0a
        /*03c2*/ 	.short	(.L_234 - .L_233)
	.align		4
.L_233:
        /*03c4*/ 	.word	index@(.nv.constant0._ZN7cutlass13device_kernelIN5flash11enable_sm90INS1_16FlashAttnBwdSm90INS1_25CollectiveMainloopBwdSm90ILi2ELi1ELi1EN4cute5tupleIJNS5_1CILi1EEES8_S8_EEENS6_IJNS7_ILi64EEENS7_ILi96EEENS7_ILi192EEEEEENS_10bfloat16_tEfNS_4arch4Sm90ELb0ELb0ELb0ELb0ELb1ELb0ELb1ELb0ELi3ELi1ELi1ELi1ELb0EEENS1_21CollectiveEpilogueBwdISD_SE_SG_Li384ELb0ELb1ELi3EEENS1_19SingleTileSchedulerILb0ELb0ELb0ELi96EEEEEEEEEvNT_6ParamsE)
        /*03c8*/ 	.short	0x0210
        /*03ca*/ 	.short	0x0970


	//----- nvinfo : EIATTR_SW_WAR
	.align		4
.L_234:
        /*03cc*/ 	.byte	0x04, 0x36
        /*03ce*/ 	.short	(.L_236 - .L_235)
.L_235:
        /*03d0*/ 	.word	0x00000008
.L_236:


//--------------------- .nv.info._ZN7cutlass13device_kernelIN5flash11enable_sm90INS1_16FlashAttnBwdSm90INS1_25CollectiveMainloopBwdSm90ILi2ELi1ELi1EN4cute5tupleIJNS5_1CILi1EEES8_S8_EEENS6_IJNS7_ILi64EEENS7_ILi96EEENS7_ILi192EEEEEENS_10bfloat16_tEfNS_4arch4Sm90ELb0ELb0ELb0ELb0ELb0ELb0ELb1ELb0ELi3ELi1ELi1ELi1ELb0EEENS1_24CollectiveEpilogueBwdGQAISD_fSG_Li384ELb0ELb0EEENS1_19SingleTileSchedulerILb0ELb0ELb0ELi96EEEEEEEEEvNT_6ParamsE --------------------------
	.section	.nv.info._ZN7cutlass13device_kernelIN5flash11enable_sm90INS1_16FlashAttnBwdSm90INS1_25CollectiveMainloopBwdSm90ILi2ELi1ELi1EN4cute5tupleIJNS5_1CILi1EEES8_S8_EEENS6_IJNS7_ILi64EEENS7_ILi96EEENS7_ILi192EEEEEENS_10bfloat16_tEfNS_4arch4Sm90ELb0ELb0ELb0ELb0ELb0ELb0ELb1ELb0ELi3ELi1ELi1ELi1ELb0EEENS1_24CollectiveEpilogueBwdGQAISD_fSG_Li384ELb0ELb0EEENS1_19SingleTileSchedulerILb0ELb0ELb0ELi96EEEEEEEEEvNT_6ParamsE,"",@"SHT_CUDA_INFO"
	.sectionflags	@""
	.align	4


	//----- nvinfo : EIATTR_CUDA_API_VERSION
	.align		4
        /*0000*/ 	.byte	0x04, 0x37
        /*0002*/ 	.short	(.L_238 - .L_237)
.L_237:
        /*0004*/ 	.word	0x00000082


	//----- nvinfo : EIATTR_KPARAM_INFO
	.align		4
.L_238:
        /*0008*/ 	.byte	0x04, 0x17
        /*000a*/ 	.short	(.L_240 - .L_239)
.L_239:
        /*000c*/ 	.word	0x00000000
        /*0010*/ 	.short	0x0000
        /*0012*/ 	.short	0x0070
        /*0014*/ 	.byte	0x00, 0xf0, 0x01, 0x1a


	//----- nvinfo : EIATTR_SPARSE_MMA_MASK
	.align		4
.L_240:
        /*0018*/ 	.byte	0x03, 0x50
        /*001a*/ 	.short	0x0000


	//----- nvinfo : EIATTR_MAXREG_COUNT
	.align		4
        /*001c*/ 	.byte	0x03, 0x1b
        /*001e*/ 	.short	0x0080


	//----- nvinfo : EIATTR_NUM_BARRIERS
	.align		4
        /*0020*/ 	.byte	0x02, 0x4c
        /*0022*/ 	.byte	0x10
	.zero		1


	//----- nvinfo : EIATTR_EXTERNS
	.align		4
        /*0024*/ 	.byte	0x04, 0x0f
        /*0026*/ 	.short	(.L_242 - .L_241)


	//   ....[0]....
	.align		4
.L_241:
        /*0028*/ 	.word	index@(__assertfail)


	//----- nvinfo : EIATTR_MERCURY_ISA_VERSION
	.align		4
.L_242:
        /*002c*/ 	.byte	0x03, 0x5f
        /*002e*/ 	.short	0x0101


	//----- nvinfo : EIATTR_INT_WARP_WIDE_INSTR_OFFSETS
	.align		4
        /*0030*/ 	.byte	0x04, 0x31
        /*0032*/ 	.short	(.L_244 - .L_243)


	//   ....[0]....
.L_243:
        /*0034*/ 	.word	0x00000170


	//   ....[1]....
        /*0038*/ 	.word	0x00000230


	//----- nvinfo : EIATTR_COOP_GROUP_MASK_REGIDS
	.align		4
.L_244:
        /*003c*/ 	.byte	0x04, 0x29
        /*003e*/ 	.short	(.L_246 - .L_245)


	//   ....[0]....
.L_245:
        /*0040*/ 	.word	0xffffffff


	//   ....[1]....
        /*0044*/ 	.word	0xffffffff


	//   ....[2]....
        /*0048*/ 	.word	0xffffffff


	//   ....[3]....
        /*004c*/ 	.word	0xffffffff


	//   ....[4]....
        /*0050*/ 	.word	0xffffffff


	//   ....[5]....
        /*0054*/ 	.word	0xffffffff


	//   ....[6]....
        /*0058*/ 	.word	0xffffffff


	//   ....[7]....
        /*005c*/ 	.word	0x0500000f


	//----- nvinfo : EIATTR_COOP_GROUP_INSTR_OFFSETS
	.align		4
.L_246:
        /*0060*/ 	.byte	0x04, 0x28
        /*0062*/ 	.short	(.L_248 - .L_247)


	//   ....[0]....
.L_247:
        /*0064*/ 	.word	0x00000050


	//   ....[1]....
        /*0068*/ 	.word	0x00000180


	//   ....[2]....
        /*006c*/ 	.word	0x00000210


	//   ....[3]....
        /*0070*/ 	.word	0x00000390


	//   ....[4]....
        /*0074*/ 	.word	0x000005a0


	//   ....[5]....
        /*0078*/ 	.word	0x00000b00


	//   ....[6]....
        /*007c*/ 	.word	0x00003ff0


	//   ....[7]....
        /*0080*/ 	.word	0x000070b0


	//----- nvinfo : EIATTR_REG_RECONFIG
	.align		4
.L_248:
        /*0084*/ 	.byte	0x01, 0x54
	.zero		2


	//----- nvinfo : EIATTR_SYSCALL_OFFSETS
	.align		4
        /*0088*/ 	.byte	0x04, 0x46
        /*008a*/ 	.short	(.L_250 - .L_249)


	//   ....[0]....
.L_249:
        /*008c*/ 	.word	0x00000760


	//   ....[1]....
        /*0090*/ 	.word	0x00000850


	//   ....[2]....
        /*0094*/ 	.word	0x00000990


	//   ....[3]....
        /*0098*/ 	.word	0x00000a80


	//----- nvinfo : EIATTR_MBARRIER_INSTR_OFFSETS
	.align		4
.L_250:
        /*009c*/ 	.byte	0x04, 0x39
        /*009e*/ 	.short	(.L_252 - .L_251)


	//   ....[0]....
.L_251:
        /*00a0*/ 	.word	0x00000250
        /*00a4*/ 	.word	0x000000ff
        /*00a8*/ 	.word	0x00036400
        /*00ac*/ 	.short	0x0100
        /*00ae*/ 	.byte	0x06
	.zero		1


	//   ....[1]....
        /*00b0*/ 	.word	0x00000340
        /*00b4*/ 	.word	0x000000ff
        /*00b8*/ 	.word	0x00036410
        /*00bc*/ 	.short	0x0100
        /*00be*/ 	.byte	0x08
	.zero		1


	//   ....[2]....
        /*00c0*/ 	.word	0x00000350
        /*00c4*/ 	.word	0x000000ff
        /*00c8*/ 	.word	0x00036420
        /*00cc*/ 	.short	0x0100
        /*00ce*/ 	.byte	0x08
	.zero		1


	//   ....[3]....
        /*00d0*/ 	.word	0x00000360
        /*00d4*/ 	.word	0x000000ff
        /*00d8*/ 	.word	0x00036418
        /*00dc*/ 	.short	0x0100
        /*00de*/ 	.byte	0x08
	.zero		1


	//   ....[4]....
        /*00e0*/ 	.word	0x00000370
        /*00e4*/ 	.word	0x000000ff
        /*00e8*/ 	.word	0x00036428
        /*00ec*/ 	.short	0x0100
        /*00ee*/ 	.byte	0x08
	.zero		1


	//   ....[5]....
        /*00f0*/ 	.word	0x000004a0
        /*00f4*/ 	.word	0x000000ff
        /*00f8*/ 	.word	0x00036430
        /*00fc*/ 	.short	0x0100
        /*00fe*/ 	.byte	0x08
	.zero		1


	//   ....[6]....
        /*0100*/ 	.word	0x000004b0
        /*0104*/ 	.word	0x000000ff
        /*0108*/ 	.word	0x00036438
        /*010c*/ 	.short	0x0100
        /*010e*/ 	.byte	0x08
	.zero		1


	//   ....[7]....
        /*0110*/ 	.word	0x00000b40
        /*0114*/ 	.word	0x000000ff
        /*0118*/ 	.word	0x00036400
        /*011c*/ 	.short	0x010a
        /*011e*/ 	.byte	0x24
	.zero		1


	//   ....[8]....
        /*0120*/ 	.word	0x00000c20
        /*0124*/ 	.word	0x000000ff
        /*0128*/ 	.word	0x00036400
        /*012c*/ 	.short	0x010a
        /*012e*/ 	.byte	0x24
	.zero		1


	//   ....[9]....
        /*0130*/ 	.word	0x00001650
        /*0134*/ 	.word	0x00000003
        /*0138*/ 	.word	0x00036410
        /*013c*/ 	.short	0x010a
        /*013e*/ 	.byte	0x3f
	.zero		1


	//   ....[10]....
        /*0140*/ 	.word	0x00001690
        /*0144*/ 	.word	0x00000003
        /*0148*/ 	.word	0x00036410
        /*014c*/ 	.short	0x010a
        /*014e*/ 	.byte	0x3f
	.zero		1


	//   ....[11]....
        /*0150*/ 	.word	0x00001d30
        /*0154*/ 	.word	0x000000ff
        /*0158*/ 	.word	0x00036430
        /*015c*/ 	.short	0x010a
        /*015e*/ 	.byte	0x24
	.zero		1


	//   ....[12]....
        /*0160*/ 	.word	0x00001d70
        /*0164*/ 	.word	0x000000ff
        /*0168*/ 	.word	0x00036430
        /*016c*/ 	.short	0x010a
        /*016e*/ 	.byte	0x24
	.zero		1


	//   ....[13]....
        /*0170*/ 	.word	0x00003140
        /*0174*/ 	.word	0x000000ff
        /*0178*/ 	.word	0x00000000
        /*017c*/ 	.short	0x0101
        /*017e*/ 	.byte	0x04
	.zero		1


	//   ....[14]....
        /*0180*/ 	.word	0x000034d0
        /*0184*/ 	.word	0x00000003
        /*0188*/ 	.word	0x00000000
        /*018c*/ 	.short	0x0101
        /*018e*/ 	.byte	0x3f
	.zero		1


	//   ....[15]....
        /*0190*/ 	.word	0x00005260
        /*0194*/ 	.word	0x00000000
        /*0198*/ 	.word	0x00036420
        /*019c*/ 	.short	0x010a
        /*019e*/ 	.byte	0x3f
	.zero		1


	//   ....[16]....
        /*01a0*/ 	.word	0x000059a0
        /*01a4*/ 	.word	0x00000000
        /*01a8*/ 	.word	0x00036438
        /*01ac*/ 	.short	0x010a
        /*01ae*/ 	.byte	0x3f
	.zero		1


	//   ....[17]....
        /*01b0*/ 	.word	0x00005cf0
        /*01b4*/ 	.word	0x00000000
        /*01b8*/ 	.word	0x00036428
        /*01bc*/ 	.short	0x010a
        /*01be*/ 	.byte	0x3f
	.zero		1


	//   ....[18]....
        /*01c0*/ 	.word	0x00005f80
        /*01c4*/ 	.word	0x00000000
        /*01c8*/ 	.word	0x00036438
        /*01cc*/ 	.short	0x010a
        /*01ce*/ 	.byte	0x3f
	.zero		1


	//   ....[19]....
        /*01d0*/ 	.word	0x00006260
        /*01d4*/ 	.word	0x00000000
        /*01d8*/ 	.word	0x00036420
        /*01dc*/ 	.short	0x010a
        /*01de*/ 	.byte	0x3f
	.zero		1


	//   ....[20]....
        /*01e0*/ 	.word	0x00006550
        /*01e4*/ 	.word	0x00000000
        /*01e8*/ 	.word	0x00036438
        /*01ec*/ 	.short	0x010a
        /*01ee*/ 	.byte	0x3f
	.zero		1


	//   ....[21]....
        /*01f0*/ 	.word	0x00006840
        /*01f4*/ 	.word	0x00000000
        /*01f8*/ 	.word	0x00036428
        /*01fc*/ 	.short	0x010a
        /*01fe*/ 	.byte	0x3f
	.zero		1


	//   ....[22]....
        /*0200*/ 	.word	0x00006af0
        /*0204*/ 	.word	0x00000000
        /*0208*/ 	.word	0x00036438
        /*020c*/ 	.short	0x010a
        /*020e*/ 	.byte	0x3f
	.zero		1


	//   ....[23]....
        /*0210*/ 	.word	0x00006f30
        /*0214*/ 	.word	0x00000007
        /*0218*/ 	.word	0x00000000
        /*021c*/ 	.short	0x010a
        /*021e*/ 	.byte	0x3f
	.zero		1


	//   ....[24]....
        /*0220*/ 	.word	0x00006fb0
        /*0224*/ 	.word	0x00000003
        /*0228*/ 	.word	0x00000000
        /*022c*/ 	.short	0x010a
        /*022e*/ 	.byte	0x3f
	.zero		1


	//   ....[25]....
        /*0230*/ 	.word	0x00007000
        /*0234*/ 	.word	0x00000009
        /*0238*/ 	.word	0x00036438
        /*023c*/ 	.short	0x010a
        /*023e*/ 	.byte	0x3f
	.zero		1


	//   ....[26]....
        /*0240*/ 	.word	0x000070e0
        /*0244*/ 	.word	0x00000099
        /*0248*/ 	.word	0x00036400
        /*024c*/ 	.short	0x010a
        /*024e*/ 	.byte	0x3f
	.zero		1


	//   ....[27]....
        /*0250*/ 	.word	0x00007130
        /*0254*/ 	.word	0x00000003
        /*0258*/ 	.word	0x00036410
        /*025c*/ 	.short	0x010a
        /*025e*/ 	.byte	0x3f
	.zero		1


	//   ....[28]....
        /*0260*/ 	.word	0x00007180
        /*0264*/ 	.word	0x00000099
        /*0268*/ 	.word	0x00036430
        /*026c*/ 	.short	0x010a
        /*026e*/ 	.byte	0x3f
	.zero		1


	//   ....[29]....
        /*0270*/ 	.word	0x000071d0
        /*0274*/ 	.word	0x00000000
        /*0278*/ 	.word	0x00036420
        /*027c*/ 	.short	0x010a
        /*027e*/ 	.byte	0x3f
	.zero		1


	//   ....[30]....
        /*0280*/ 	.word	0x00007220
        /*0284*/ 	.word	0x00000000
        /*0288*/ 	.word	0x00036438
        /*028c*/ 	.short	0x010a
        /*028e*/ 	.byte	0x3f
	.zero		1


	//   ....[31]....
        /*0290*/ 	.word	0x00007270
        /*0294*/ 	.word	0x00000000
        /*0298*/ 	.word	0x00036428
        /*029c*/ 	.short	0x010a
        /*029e*/ 	.byte	0x3f
	.zero		1


	//   ....[32]....
        /*02a0*/ 	.word	0x000072c0
        /*02a4*/ 	.word	0x00000000
        /*02a8*/ 	.word	0x00036438
        /*02ac*/ 	.short	0x010a
        /*02ae*/ 	.byte	0x3f
	.zero		1


	//   ....[33]....
        /*02b0*/ 	.word	0x00007320
        /*02b4*/ 	.word	0x00000000
        /*02b8*/ 	.word	0x00036420
        /*02bc*/ 	.short	0x010a
        /*02be*/ 	.byte	0x3f
	.zero		1


	//   ....[34]....
        /*02c0*/ 	.word	0x00007370
        /*02c4*/ 	.word	0x00000000
        /*02c8*/ 	.word	0x00036438
        /*02cc*/ 	.short	0x010a
        /*02ce*/ 	.byte	0x3f
	.zero		1


	//   ....[35]....
        /*02d0*/ 	.word	0x000073c0
        /*02d4*/ 	.word	0x00000000
        /*02d8*/ 	.word	0x00036428
        /*02dc*/ 	.short	0x010a
        /*02de*/ 	.byte	0x3f
	.zero		1


	//   ....[36]....
        /*02e0*/ 	.word	0x00007410
        /*02e4*/ 	.word	0x00000000
        /*02e8*/ 	.word	0x00036438
        /*02ec*/ 	.short	0x010a
        /*02ee*/ 	.byte	0x3f
	.zero		1


	//   ....[37]....
        /*02f0*/ 	.word	0x000074f0
        /*02f4*/ 	.word	0x00000007
        /*02f8*/ 	.word	0x00000000
        /*02fc*/ 	.short	0x010a
        /*02fe*/ 	.byte	0x3f
	.zero		1


	//   ....[38]....
        /*0300*/ 	.word	0x00007540
        /*0304*/ 	.word	0x00000003
        /*0308*/ 	.word	0x00000000
        /*030c*/ 	.short	0x010a
        /*030e*/ 	.byte	0x3f
	.zero		1


	//----- nvinfo : EIATTR_NUM_MBARRIERS
	.align		4
.L_252:
        /*0310*/ 	.byte	0x03, 0x38
        /*0312*/ 	.short	0x0007


	//----- nvinfo : EIATTR_EXIT_INSTR_OFFSETS
	.align		4
        /*0314*/ 	.byte	0x04, 0x1c
        /*0316*/ 	.short	(.L_254 - .L_253)


	//   ....[0]....
.L_253:
        /*0318*/ 	.word	0x00007050


	//----- nvinfo : EIATTR_MAX_THREADS
	.align		4
.L_254:
        /*031c*/ 	.byte	0x04, 0x05
        /*031e*/ 	.short	(.L_256 - .L_255)
.L_255:
        /*0320*/ 	.word	0x00000200
        /*0324*/ 	.word	0x00000001
        /*0328*/ 	.word	0x00000001


	//----- nvinfo : EIATTR_CRS_STACK_SIZE
	.align		4
.L_256:
        /*032c*/ 	.byte	0x04, 0x1e
        /*032e*/ 	.short	(.L_258 - .L_257)
.L_257:
        /*0330*/ 	.word	0x00000000


	//----- nvinfo : EIATTR_CBANK_PARAM_SIZE
	.align		4
.L_258:
        /*0334*/ 	.byte	0x03, 0x19
        /*0336*/ 	.short	0x06f0


	//----- nvinfo : EIATTR_PARAM_CBANK
	.align		4
        /*0338*/ 	.byte	0x04, 0x0a
        /*033a*/ 	.short	(.L_260 - .L_259)
	.align		4
.L_259:
        /*033c*/ 	.word	index@(.nv.constant0._ZN7cutlass13device_kernelIN5flash11enable_sm90INS1_16FlashAttnBwdSm90INS1_25CollectiveMainloopBwdSm90ILi2ELi1ELi1EN4cute5tupleIJNS5_1CILi1EEES8_S8_EEENS6_IJNS7_ILi64EEENS7_ILi96EEENS7_ILi192EEEEEENS_10bfloat16_tEfNS_4arch4Sm90ELb0ELb0ELb0ELb0ELb0ELb0ELb1ELb0ELi3ELi1ELi1ELi1ELb0EEENS1_24CollectiveEpilogueBwdGQAISD_fSG_Li384ELb0ELb0EEENS1_19SingleTileSchedulerILb0ELb0ELb0ELi96EEEEEEEEEvNT_6ParamsE)
        /*0340*/ 	.short	0x0210
        /*0342*/ 	.short	0x06f0


	//----- nvinfo : EIATTR_SW_WAR
	.align		4
.L_260:
        /*0344*/ 	.byte	0x04, 0x36
        /*0346*/ 	.short	(.L_262 - .L_261)
.L_261:
        /*0348*/ 	.word	0x00000008
.L_262:


//--------------------- .nv.info._ZN7cutlass13device_kernelIN5flash11enable_sm90INS1_16FlashAttnBwdSm90INS1_25CollectiveMainloopBwdSm90ILi2ELi1ELi1EN4cute5tupleIJNS5_1CILi1EEES8_S8_EEENS6_IJNS7_ILi64EEENS7_ILi96EEENS7_ILi192EEEEEENS_10bfloat16_tEfNS_4arch4Sm90ELb0ELb0ELb0ELb0ELb1ELb0ELb1ELb0ELi3ELi1ELi1ELi1ELb0EEENS1_24CollectiveEpilogueBwdGQAISD_fSG_Li384ELb0ELb1EEENS1_19SingleTileSchedulerILb0ELb0ELb0ELi96EEEEEEEEEvNT_6ParamsE --------------------------
	.section	.nv.info._ZN7cutlass13device_kernelIN5flash11enable_sm90INS1_16FlashAttnBwdSm90INS1_25CollectiveMainloopBwdSm90ILi2ELi1ELi1EN4cute5tupleIJNS5_1CILi1EEES8_S8_EEENS6_IJNS7_ILi64EEENS7_ILi96EEENS7_ILi192EEEEEENS_10bfloat16_tEfNS_4arch4Sm90ELb0ELb0ELb0ELb0ELb1ELb0ELb1ELb0ELi3ELi1ELi1ELi1ELb0EEENS1_24CollectiveEpilogueBwdGQAISD_fSG_Li384ELb0ELb1EEENS1_19SingleTileSchedulerILb0ELb0ELb0ELi96EEEEEEEEEvNT_6ParamsE,"",@"SHT_CUDA_INFO"
	.sectionflags	@""
	.align	4


	//----- nvinfo : EIATTR_CUDA_API_VERSION
	.align		4
        /*0000*/ 	.byte	0x04, 0x37
        /*0002*/ 	.short	(.L_264 - .L_263)
.L_263:
        /*0004*/ 	.word	0x00000082


	//----- nvinfo : EIATTR_KPARAM_INFO
	.align		4
.L_264:
        /*0008*/ 	.byte	0x04, 0x17
        /*000a*/ 	.short	(.L_266 - .L_265)
.L_265:
        /*000c*/ 	.word	0x00000000
        /*0010*/ 	.short	0x0000
        /*0012*/ 	.short	0x0070
        /*0014*/ 	.byte	0x00, 0xf0, 0x01, 0x1a


	//----- nvinfo : EIATTR_SPARSE_MMA_MASK
	.align		4
.L_266:
        /*0018*/ 	.byte	0x03, 0x50
        /*001a*/ 	.short	0x0000


	//----- nvinfo : EIATTR_MAXREG_COUNT
	.align		4
        /*001c*/ 	.byte	0x03, 0x1b
        /*001e*/ 	.short	0x0080


	//----- nvinfo : EIATTR_NUM_BARRIERS
	.align		4
        /*0020*/ 	.byte	0x02, 0x4c
        /*0022*/ 	.byte	0x10
	.zero		1


	//----- nvinfo : EIATTR_EXTERNS
	.align		4
        /*0024*/ 	.byte	0x04, 0x0f
        /*0026*/ 	.short	(.L_268 - .L_267)


	//   ....[0]....
	.align		4
.L_267:
        /*0028*/ 	.word	index@(__assertfail)


	//----- nvinfo : EIATTR_MERCURY_ISA_VERSION
	.align		4
.L_268:
        /*002c*/ 	.byte	0x03, 0x5f
        /*002e*/ 	.short	0x0101


	//----- nvinfo : EIATTR_INT_WARP_WIDE_INSTR_OFFSETS
	.align		4
        /*0030*/ 	.byte	0x04, 0x31
        /*0032*/ 	.short	(.L_270 - .L_269)


	//   ....[0]....
.L_269:
        /*0034*/ 	.word	0x00000170


	//   ....[1]....
        /*0038*/ 	.word	0x00000230


	//   ....[2]....
        /*003c*/ 	.word	0x00004dd0


	//   ....[3]....
        /*0040*/ 	.word	0x000053c0


	//   ....[4]....
        /*0044*/ 	.word	0x00005b20


	//----- nvinfo : EIATTR_COOP_GROUP_MASK_REGIDS
	.align		4
.L_270:
        /*0048*/ 	.byte	0x04, 0x29
        /*004a*/ 	.short	(.L_272 - .L_271)


	//   ....[0]....
.L_271:
        /*004c*/ 	.word	0xffffffff


	//   ....[1]....
        /*0050*/ 	.word	0xffffffff


	//   ....[2]....
        /*0054*/ 	.word	0xffffffff


	//   ....[3]....
        /*0058*/ 	.word	0xffffffff


	//   ....[4]....
        /*005c*/ 	.word	0xffffffff


	//   ....[5]....
        /*0060*/ 	.word	0xffffffff


	//   ....[6]....
        /*0064*/ 	.word	0xffffffff


	//   ....[7]....
        /*0068*/ 	.word	0xffffffff


	//   ....[8]....
        /*006c*/ 	.word	0xffffffff


	//   ....[9]....
        /*0070*/ 	.word	0xffffffff


	//   ....[10]....
        /*0074*/ 	.word	0xffffffff


	//   ....[11]....
        /*0078*/ 	.word	0xffffffff


	//   ....[12]....
        /*007c*/ 	.word	0xffffffff


	//   ....[13]....
        /*0080*/ 	.word	0xffffffff


	//   ....[14]....
        /*0084*/ 	.word	0xffffffff


	//   ....[15]....
        /*0088*/ 	.word	0xffffffff


	//   ....[16]....
        /*008c*/ 	.word	0xffffffff


	//   ....[17]....
        /*0090*/ 	.word	0x0500000f


	//   ....[18]....
        /*0094*/ 	.word	0x0500000f


	//   ....[19]....
        /*0098*/ 	.word	0x0500000f


	//   ....[20]....
        /*009c*/ 	.word	0x0500000f


	//   ....[21]....
        /*00a0*/ 	.word	0x0500000f


	//   ....[22]....
        /*00a4*/ 	.word	0x0500000f


	//----- nvinfo : EIATTR_COOP_GROUP_INSTR_OFFSETS
	.align		4
.L_272:
        /*00a8*/ 	.byte	0x04, 0x28
        /*00aa*/ 	.short	(.L_274 - .L_273)


	//   ....[0]....
.L_273:
        /*00ac*/ 	.word	0x00000050


	//   ....[1]....
        /*00b0*/ 	.word	0x00000180


	//   ....[2]....
        /*00b4*/ 	.word	0x00000210


	//   ....[3]....
        /*00b8*/ 	.word	0x00000390


	//   ....[4]....
        /*00bc*/ 	.word	0x000005c0


	//   ....[5]....
        /*00c0*/ 	.word	0x00000b30


	//   ....[6]....
        /*00c4*/ 	.word	0x00003dc0


	//   ....[7]....
        /*00c8*/ 	.word	0x00003f50


	//   ....[8]....
        /*00cc*/ 	.word	0x000041e0


	//   ....[9]....
        /*00d0*/ 	.word	0x00004370


	//   ....[10]....
        /*00d4*/ 	.word	0x00004490


	//   ....[11]....
        /*00d8*/ 	.word	0x00004910


	//   ....[12]....
        /*00dc*/ 	.word	0x00004d00


	//   ....[13]....
        /*00e0*/ 	.word	0x00004f40


	//   ....[14]....
        /*00e4*/ 	.word	0x000052f0


	//   ....[15]....
        /*00e8*/ 	.word	0x000055a0


	//   ....[16]....
        /*00ec*/ 	.word	0x00005a60


	//   ....[17]....
        /*00f0*/ 	.word	0x00007d30


	//   ....[18]....
        /*00f4*/ 	.word	0x00007e80


	//   ....[19]....
        /*00f8*/ 	.word	0x00007ef0


	//   ....[20]....
        /*00fc*/ 	.word	0x00007f60


	//   ....[21]....
        /*0100*/ 	.word	0x00007fd0


	//   ....[22]....
        /*0104*/ 	.word	0x00008040


	//----- nvinfo : EIATTR_REG_RECONFIG
	.align		4
.L_274:
        /*0108*/ 	.byte	0x01, 0x54
	.zero		2


	//----- nvinfo : EIATTR_SYSCALL_OFFSETS
	.align		4
        /*010c*/ 	.byte	0x04, 0x46
        /*010e*/ 	.short	(.L_276 - .L_275)


	//   ....[0]....
.L_275:
        /*0110*/ 	.word	0x00000790


	//   ....[1]....
        /*0114*/ 	.word	0x00000880


	//   ....[2]....
        /*0118*/ 	.word	0x000009c0


	//   ....[3]....
        /*011c*/ 	.word	0x00000ab0


	//----- nvinfo : EIATTR_MBARRIER_INSTR_OFFSETS
	.align		4
.L_276:
        /*0120*/ 	.byte	0x04, 0x39
        /*0122*/ 	.short	(.L_278 - .L_277)


	//   ....[0]....
.L_277:
        /*0124*/ 	.word	0x00000250
        /*0128*/ 	.word	0x000000ff
        /*012c*/ 	.word	0x00036400
        /*0130*/ 	.short	0x0100
        /*0132*/ 	.byte	0x06
	.zero		1


	//   ....[1]....
        /*0134*/ 	.word	0x00000340
        /*0138*/ 	.word	0x000000ff
        /*013c*/ 	.word	0x00036410
        /*0140*/ 	.short	0x0100
        /*0142*/ 	.byte	0x08
	.zero		1


	//   ....[2]....
        /*0144*/ 	.word	0x00000350
        /*0148*/ 	.word	0x000000ff
        /*014c*/ 	.word	0x00036420
        /*0150*/ 	.short	0x0100
        /*0152*/ 	.byte	0x08
	.zero		1


	//   ....[3]....
        /*0154*/ 	.word	0x00000360
        /*0158*/ 	.word	0x000000ff
        /*015c*/ 	.word	0x00036418
        /*0160*/ 	.short	0x0100
        /*0162*/ 	.byte	0x08
	.zero		1


	//   ....[4]....
        /*0164*/ 	.word	0x00000370
        /*0168*/ 	.word	0x000000ff
        /*016c*/ 	.word	0x00036428
        /*0170*/ 	.short	0x0100
        /*0172*/ 	.byte	0x08
	.zero		1


	//   ....[5]....
        /*0174*/ 	.word	0x000004a0
        /*0178*/ 	.word	0x000000ff
        /*017c*/ 	.word	0x00036430
        /*0180*/ 	.short	0x0100
        /*0182*/ 	.byte	0x08
	.zero		1


	//   ....[6]....
        /*0184*/ 	.word	0x000004b0
        /*0188*/ 	.word	0x000000ff
        /*018c*/ 	.word	0x00036438
        /*0190*/ 	.short	0x0100
        /*0192*/ 	.byte	0x08
	.zero		1


	//   ....[7]....
        /*0194*/ 	.word	0x00000b70
        /*0198*/ 	.word	0x000000ff
        /*019c*/ 	.word	0x00036400
        /*01a0*/ 	.short	0x010a
        /*01a2*/ 	.byte	0x24
	.zero		1


	//   ....[8]....
        /*01a4*/ 	.word	0x00000c50
        /*01a8*/ 	.word	0x000000ff
        /*01ac*/ 	.word	0x00036400
        /*01b0*/ 	.short	0x010a
        /*01b2*/ 	.byte	0x24
	.zero		1


	//   ....[9]....
        /*01b4*/ 	.word	0x00001680
        /*01b8*/ 	.word	0x00000003
        /*01bc*/ 	.word	0x00036410
        /*01c0*/ 	.short	0x010a
        /*01c2*/ 	.byte	0x3f
	.zero		1


	//   ....[10]....
        /*01c4*/ 	.word	0x000016c0
        /*01c8*/ 	.word	0x00000003
        /*01cc*/ 	.word	0x00036410
        /*01d0*/ 	.short	0x010a
        /*01d2*/ 	.byte	0x3f
	.zero		1


	//   ....[11]....
        /*01d4*/ 	.word	0x00001d60
        /*01d8*/ 	.word	0x000000ff
        /*01dc*/ 	.word	0x00036430
        /*01e0*/ 	.short	0x010a
        /*01e2*/ 	.byte	0x24
	.zero		1


	//   ....[12]....
        /*01e4*/ 	.word	0x00001da0
        /*01e8*/ 	.word	0x000000ff
        /*01ec*/ 	.word	0x00036430
        /*01f0*/ 	.short	0x010a
        /*01f2*/ 	.byte	0x24
	.zero		1


	//   ....[13]....
        /*01f4*/ 	.word	0x00003170
        /*01f8*/ 	.word	0x000000ff
        /*01fc*/ 	.word	0x00000000
        /*0200*/ 	.short	0x0101
        /*0202*/ 	.byte	0x04
	.zero		1


	//   ....[14]....
        /*0204*/ 	.word	0x00003520
        /*0208*/ 	.word	0x00000003
        /*020c*/ 	.word	0x00000000
        /*0210*/ 	.short	0x0101
        /*0212*/ 	.byte	0x3f
	.zero		1


	//   ....[15]....
        /*0214*/ 	.word	0x00005ee0
        /*0218*/ 	.word	0x00000000
        /*021c*/ 	.word	0x00036420
        /*0220*/ 	.short	0x010a
        /*0222*/ 	.byte	0x3f
	.zero		1


	//   ....[16]....
        /*0224*/ 	.word	0x00006620
        /*0228*/ 	.word	0x00000000
        /*022c*/ 	.word	0x00036438
        /*0230*/ 	.short	0x010a
        /*0232*/ 	.byte	0x3f
	.zero		1


	//   ....[17]....
        /*0234*/ 	.word	0x00006970
        /*0238*/ 	.word	0x00000000
        /*023c*/ 	.word	0x00036428
        /*0240*/ 	.short	0x010a
        /*0242*/ 	.byte	0x3f
	.zero		1


	//   ....[18]....
        /*0244*/ 	.word	0x00006c00
        /*0248*/ 	.word	0x00000000
        /*024c*/ 	.word	0x00036438
        /*0250*/ 	.short	0x010a
        /*0252*/ 	.byte	0x3f
	.zero		1


	//   ....[19]....
        /*0254*/ 	.word	0x00006ee0
        /*0258*/ 	.word	0x00000000
        /*025c*/ 	.word	0x00036420
        /*0260*/ 	.short	0x010a
        /*0262*/ 	.byte	0x3f
	.zero		1


	//   ....[20]....
        /*0264*/ 	.word	0x000071d0
        /*0268*/ 	.word	0x00000000
        /*026c*/ 	.word	0x00036438
        /*0270*/ 	.short	0x010a
        /*0272*/ 	.byte	0x3f
	.zero		1


	//   ....[21]....
        /*0274*/ 	.word	0x000074c0
        /*0278*/ 	.word	0x00000000
        /*027c*/ 	.word	0x00036428
        /*0280*/ 	.short	0x010a
        /*0282*/ 	.byte	0x3f
	.zero		1


	//   ....[22]....
        /*0284*/ 	.word	0x00007770
        /*0288*/ 	.word	0x00000000
        /*028c*/ 	.word	0x00036438
        /*0290*/ 	.short	0x010a
        /*0292*/ 	.byte	0x3f
	.zero		1


	//   ....[23]....
        /*0294*/ 	.word	0x00007bb0
        /*0298*/ 	.word	0x00000007
        /*029c*/ 	.word	0x00000000
        /*02a0*/ 	.short	0x010a
        /*02a2*/ 	.byte	0x3f
	.zero		1


	//   ....[24]....
        /*02a4*/ 	.word	0x00007c30
        /*02a8*/ 	.word	0x00000003
        /*02ac*/ 	.word	0x00000000
        /*02b0*/ 	.short	0x010a
        /*02b2*/ 	.byte	0x3f
	.zero		1


	//   ....[25]....
        /*02b4*/ 	.word	0x00007c80
        /*02b8*/ 	.word	0x00000009
        /*02bc*/ 	.word	0x00036438
        /*02c0*/ 	.short	0x010a
        /*02c2*/ 	.byte	0x3f
	.zero		1


	//   ....[26]....
        /*02c4*/ 	.word	0x00007d60
        /*02c8*/ 	.word	0x00000098
        /*02cc*/ 	.word	0x00036400
        /*02d0*/ 	.short	0x010a
        /*02d2*/ 	.byte	0x3f
	.zero		1


	//   ....[27]....
        /*02d4*/ 	.word	0x00007db0
        /*02d8*/ 	.word	0x00000003
        /*02dc*/ 	.word	0x00036410
        /*02e0*/ 	.short	0x010a
        /*02e2*/ 	.byte	0x3f
	.zero		1


	//   ....[28]....
        /*02e4*/ 	.word	0x00007e00
        /*02e8*/ 	.word	0x00000098
        /*02ec*/ 	.word	0x00036430
        /*02f0*/ 	.short	0x010a
        /*02f2*/ 	.byte	0x3f
	.zero		1


	//   ....[29]....
        /*02f4*/ 	.word	0x00008080
        /*02f8*/ 	.word	0x00000000
        /*02fc*/ 	.word	0x00036420
        /*0300*/ 	.short	0x010a
        /*0302*/ 	.byte	0x3f
	.zero		1


	//   ....[30]....
        /*0304*/ 	.word	0x000080d0
        /*0308*/ 	.word	0x00000000
        /*030c*/ 	.word	0x00036438
        /*0310*/ 	.short	0x010a
        /*0312*/ 	.byte	0x3f
	.zero		1


	//   ....[31]....
        /*0314*/ 	.word	0x00008120
        /*0318*/ 	.word	0x00000000
        /*031c*/ 	.word	0x00036428
        /*0320*/ 	.short	0x010a
        /*0322*/ 	.byte	0x3f
	.zero		1


	//   ....[32]....
        /*0324*/ 	.word	0x00008170
        /*0328*/ 	.word	0x00000000
        /*032c*/ 	.word	0x00036438
        /*0330*/ 	.short	0x010a
        /*0332*/ 	.byte	0x3f
	.zero		1


	//   ....[33]....
        /*0334*/ 	.word	0x000081d0
        /*0338*/ 	.word	0x00000000
        /*033c*/ 	.word	0x00036420
        /*0340*/ 	.short	0x010a
        /*0342*/ 	.byte	0x3f
	.zero		1


	//   ....[34]....
        /*0344*/ 	.word	0x00008220
        /*0348*/ 	.word	0x00000000
        /*034c*/ 	.word	0x00036438
        /*0350*/ 	.short	0x010a
        /*0352*/ 	.byte	0x3f
	.zero		1


	//   ....[35]....
        /*0354*/ 	.word	0x00008270
        /*0358*/ 	.word	0x00000000
        /*035c*/ 	.word	0x00036428
        /*0360*/ 	.short	0x010a
        /*0362*/ 	.byte	0x3f
	.zero		1


	//   ....[36]....
        /*0364*/ 	.word	0x000082c0
        /*0368*/ 	.word	0x00000000
        /*036c*/ 	.word	0x00036438
        /*0370*/ 	.short	0x010a
        /*0372*/ 	.byte	0x3f
	.zero		1


	//   ....[37]....
        /*0374*/ 	.word	0x000083a0
        /*0378*/ 	.word	0x00000007
        /*037c*/ 	.word	0x00000000
        /*0380*/ 	.short	0x010a
        /*0382*/ 	.byte	0x3f
	.zero		1


	//   ....[38]....
        /*0384*/ 	.word	0x000083f0
        /*0388*/ 	.word	0x00000003
        /*038c*/ 	.word	0x00000000
        /*0390*/ 	.short	0x010a
        /*0392*/ 	.byte	0x3f
	.zero		1


	//----- nvinfo : EIATTR_NUM_MBARRIERS
	.align		4
.L_278:
        /*0394*/ 	.byte	0x03, 0x38
        /*0396*/ 	.short	0x0007


	//----- nvinfo : EIATTR_EXIT_INSTR_OFFSETS
	.align		4
        /*0398*/ 	.byte	0x04, 0x1c
        /*039a*/ 	.short	(.L_280 - .L_279)


	//   ....[0]....
.L_279:
        /*039c*/ 	.word	0x00007cd0


	//----- nvinfo : EIATTR_MAX_THREADS
	.align		4
.L_280:
        /*03a0*/ 	.byte	0x04, 0x05
        /*03a2*/ 	.short	(.L_282 - .L_281)
.L_281:
        /*03a4*/ 	.word	0x00000200
        /*03a8*/ 	.word	0x00000001
        /*03ac*/ 	.word	0x00000001


	//----- nvinfo : EIATTR_CRS_STACK_SIZE
	.align		4
.L_282:
        /*03b0*/ 	.byte	0x04, 0x1e
        /*03b2*/ 	.short	(.L_284 - .L_283)
.L_283:
        /*03b4*/ 	.word	0x00000000


	//----- nvinfo : EIATTR_CBANK_PARAM_SIZE
	.align		4
.L_284:
        /*03b8*/ 	.byte	0x03, 0x19
        /*03ba*/ 	.short	0x06f0


	//----- nvinfo : EIATTR_PARAM_CBANK
	.align		4
        /*03bc*/ 	.byte	0x04, 0x0a
        /*03be*/ 	.short	(.L_286 - .L_285)
	.align		4
.L_285:
        /*03c0*/ 	.word	index@(.nv.constant0._ZN7cutlass13device_kernelIN5flash11enable_sm90INS1_16FlashAttnBwdSm90INS1_25CollectiveMainloopBwdSm90ILi2ELi1ELi1EN4cute5tupleIJNS5_1CILi1EEES8_S8_EEENS6_IJNS7_ILi64EEENS7_ILi96EEENS7_ILi192EEEEEENS_10bfloat16_tEfNS_4arch4Sm90ELb0ELb0ELb0ELb0ELb1ELb0ELb1ELb0ELi3ELi1ELi1ELi1ELb0EEENS1_24CollectiveEpilogueBwdGQAISD_fSG_Li384ELb0ELb1EEENS1_19SingleTileSchedulerILb0ELb0ELb0ELi96EEEEEEEEEvNT_6ParamsE)
        /*03c4*/ 	.short	0x0210
        /*03c6*/ 	.short	0x06f0


	//----- nvinfo : EIATTR_SW_WAR
	.align		4
.L_286:
        /*03c8*/ 	.byte	0x04, 0x36
        /*03ca*/ 	.short	(.L_288 - .L_287)
.L_287:
        /*03cc*/ 	.word	0x00000008
.L_288:


//--------------------- .nv.info._ZN7cutlass13device_kernelIN5flash11enable_sm90INS1_16FlashAttnBwdSm90INS1_25CollectiveMainloopBwdSm90ILi2ELi1ELi1EN4cute5tupleIJNS5_1CILi1EEES8_S8_EEENS6_IJNS7_ILi64EEENS7_ILi96EEENS7_ILi192EEEEEENS_10bfloat16_tEfNS_4arch4Sm90ELb0ELb0ELb0ELb1ELb0ELb0ELb1ELb0ELi3ELi1ELi1ELi1ELb0EEENS1_21CollectiveEpilogueBwdISD_SE_SG_Li384ELb1ELb1ELi3EEENS1_19SingleTileSchedulerILb1ELb0ELb0ELi96EEEEEEEEEvNT_6ParamsE --------------------------
	.section	.nv.info._ZN7cutlass13device_kernelIN5flash11enable_sm90INS1_16FlashAttnBwdSm90INS1_25CollectiveMainloopBwdSm90ILi2ELi1ELi1EN4cute5tupleIJNS5_1CILi1EEES8_S8_EEENS6_IJNS7_ILi64EEENS7_ILi96EEENS7_ILi192EEEEEENS_10bfloat16_tEfNS_4arch4Sm90ELb0ELb0ELb0ELb1ELb0ELb0ELb1ELb0ELi3ELi1ELi1ELi1ELb0EEENS1_21CollectiveEpilogueBwdISD_SE_SG_Li384ELb1ELb1ELi3EEENS1_19SingleTileSchedulerILb1ELb0ELb0ELi96EEEEEEEEEvNT_6ParamsE,"",@"SHT_CUDA_INFO"
	.sectionflags	@""
	.align	4


	//----- nvinfo : EIATTR_CUDA_API_VERSION
	.align		4
        /*0000*/ 	.byte	0x04, 0x37
        /*0002*/ 	.short	(.L_290 - .L_289)
.L_289:
        /*0004*/ 	.word	0x00000082


	//----- nvinfo : EIATTR_KPARAM_INFO
	.align		4
.L_290:
        /*0008*/ 	.byte	0x04, 0x17
        /*000a*/ 	.short	(.L_292 - .L_291)
.L_291:
        /*000c*/ 	.word	0x00000000
        /*0010*/ 	.short	0x0000
        /*0012*/ 	.short	0x0070
        /*0014*/ 	.byte	0x00, 0xf0, 0x01, 0x1a


	//----- nvinfo : EIATTR_SPARSE_MMA_MASK
	.align		4
.L_292:
        /*0018*/ 	.byte	0x03, 0x50
        /*001a*/ 	.short	0x0000


	//----- nvinfo : EIATTR_MAXREG_COUNT
	.align		4
        /*001c*/ 	.byte	0x03, 0x1b
        /*001e*/ 	.short	0x0080


	//----- nvinfo : EIATTR_NUM_BARRIERS
	.align		4
        /*0020*/ 	.byte	0x02, 0x4c
        /*0022*/ 	.byte	0x10
	.zero		1


	//----- nvinfo : EIATTR_EXTERNS
	.align		4
        /*0024*/ 	.byte	0x04, 0x0f
        /*0026*/ 	.short	(.L_294 - .L_293)


	//   ....[0]....
	.align		4
.L_293:
        /*0028*/ 	.word	index@(__assertfail)


	//----- nvinfo : EIATTR_MERCURY_ISA_VERSION
	.align		4
.L_294:
        /*002c*/ 	.byte	0x03, 0x5f
        /*002e*/ 	.short	0x0101


	//----- nvinfo : EIATTR_INT_WARP_WIDE_INSTR_OFFSETS
	.align		4
        /*0030*/ 	.byte	0x04, 0x31
        /*0032*/ 	.short	(.L_296 - .L_295)


	//   ....[0]....
.L_295:
        /*0034*/ 	.word	0x00000170


	//   ....[1]....
        /*0038*/ 	.word	0x00000230


	//   ....[2]....
        /*003c*/ 	.word	0x00007bd0


	//----- nvinfo : EIATTR_COOP_GROUP_MASK_REGIDS
	.align		4
.L_296:
        /*0040*/ 	.byte	0x04, 0x29
        /*0042*/ 	.short	(.L_298 - .L_297)


	//   ....[0]....
.L_297:
        /*0044*/ 	.word	0xffffffff


	//   ....[1]....
        /*0048*/ 	.word	0xffffffff


	//   ....[2]....
        /*004c*/ 	.word	0xffffffff


	//   ....[3]....
        /*0050*/ 	.word	0xffffffff


	//   ....[4]....
        /*0054*/ 	.word	0xffffffff


	//   ....[5]....
        /*0058*/ 	.word	0xffffffff


	//   ....[6]....
        /*005c*/ 	.word	0xffffffff


	//   ....[7]....
        /*0060*/ 	.word	0x0500000f


	//----- nvinfo : EIATTR_COOP_GROUP_INSTR_OFFSETS
	.align		4
.L_298:
        /*0064*/ 	.byte	0x04, 0x28
        /*0066*/ 	.short	(.L_300 - .L_299)


	//   ....[0]....
.L_299:
        /*0068*/ 	.word	0x00000050


	//   ....[1]....
        /*006c*/ 	.word	0x00000180


	//   ....[2]....
        /*0070*/ 	.word	0x00000210


	//   ....[3]....
        /*0074*/ 	.word	0x00000390


	//   ....[4]....
        /*0078*/ 	.word	0x000005d0


	//   ....[5]....
        /*007c*/ 	.word	0x00001220


	//   ....[6]....
        /*0080*/ 	.word	0x000064f0


	//   ....[7]....
        /*0084*/ 	.word	0x00009f10


	//----- nvinfo : EIATTR_REG_RECONFIG
	.align		4
.L_300:
        /*0088*/ 	.byte	0x01, 0x54
	.zero		2


	//----- nvinfo : EIATTR_SYSCALL_OFFSETS
	.align		4
        /*008c*/ 	.byte	0x04, 0x46
        /*008e*/ 	.short	(.L_302 - .L_301)


	//   ....[0]....
.L_301:
        /*0090*/ 	.word	0x00000e80


	//   ....[1]....
        /*0094*/ 	.word	0x00000f70


	//   ....[2]....
        /*0098*/ 	.word	0x000010b0


	//   ....[3]....
        /*009c*/ 	.word	0x000011a0


	//----- nvinfo : EIATTR_MBARRIER_INSTR_OFFSETS
	.align		4
.L_302:
        /*00a0*/ 	.byte	0x04, 0x39
        /*00a2*/ 	.short	(.L_304 - .L_303)


	//   ....[0]....
.L_303:
        /*00a4*/ 	.word	0x00000250
        /*00a8*/ 	.word	0x000000ff
        /*00ac*/ 	.word	0x00036400
        /*00b0*/ 	.short	0x0100
        /*00b2*/ 	.byte	0x06
	.zero		1


	//   ....[1]....
        /*00b4*/ 	.word	0x00000340
        /*00b8*/ 	.word	0x000000ff
        /*00bc*/ 	.word	0x00036410
        /*00c0*/ 	.short	0x0100
        /*00c2*/ 	.byte	0x08
	.zero		1


	//   ....[2]....
        /*00c4*/ 	.word	0x00000350
        /*00c8*/ 	.word	0x000000ff
        /*00cc*/ 	.word	0x00036420
        /*00d0*/ 	.short	0x0100
        /*00d2*/ 	.byte	0x08
	.zero		1


	//   ....[3]....
        /*00d4*/ 	.word	0x00000360
        /*00d8*/ 	.word	0x000000ff
        /*00dc*/ 	.word	0x00036418
        /*00e0*/ 	.short	0x0100
        /*00e2*/ 	.byte	0x08
	.zero		1


	//   ....[4]....
        /*00e4*/ 	.word	0x00000370
        /*00e8*/ 	.word	0x000000ff
        /*00ec*/ 	.word	0x00036428
        /*00f0*/ 	.short	0x0100
        /*00f2*/ 	.byte	0x08
	.zero		1


	//   ....[5]....
        /*00f4*/ 	.word	0x000004a0
        /*00f8*/ 	.word	0x000000ff
        /*00fc*/ 	.word	0x00036430
        /*0100*/ 	.short	0x0100
        /*0102*/ 	.byte	0x08
	.zero		1


	//   ....[6]....
        /*0104*/ 	.word	0x000004b0
        /*0108*/ 	.word	0x000000ff
        /*010c*/ 	.word	0x00036438
        /*0110*/ 	.short	0x0100
        /*0112*/ 	.byte	0x08
	.zero		1


	//   ....[7]....
        /*0114*/ 	.word	0x00001260
        /*0118*/ 	.word	0x000000ff
        /*011c*/ 	.word	0x00036400
        /*0120*/ 	.short	0x010a
        /*0122*/ 	.byte	0x24
	.zero		1


	//   ....[8]....
        /*0124*/ 	.word	0x000013b0
        /*0128*/ 	.word	0x000000ff
        /*012c*/ 	.word	0x00036400
        /*0130*/ 	.short	0x010a
        /*0132*/ 	.byte	0x24
	.zero		1


	//   ....[9]....
        /*0134*/ 	.word	0x00001a40
        /*0138*/ 	.word	0x00000004
        /*013c*/ 	.word	0x00036410
        /*0140*/ 	.short	0x010a
        /*0142*/ 	.byte	0x3f
	.zero		1


	//   ....[10]....
        /*0144*/ 	.word	0x00001a80
        /*0148*/ 	.word	0x00000004
        /*014c*/ 	.word	0x00036410
        /*0150*/ 	.short	0x010a
        /*0152*/ 	.byte	0x3f
	.zero		1


	//   ....[11]....
        /*0154*/ 	.word	0x00002120
        /*0158*/ 	.word	0x000000ff
        /*015c*/ 	.word	0x00036430
        /*0160*/ 	.short	0x010a
        /*0162*/ 	.byte	0x24
	.zero		1


	//   ....[12]....
        /*0164*/ 	.word	0x00002160
        /*0168*/ 	.word	0x000000ff
        /*016c*/ 	.word	0x00036430
        /*0170*/ 	.short	0x010a
        /*0172*/ 	.byte	0x24
	.zero		1


	//   ....[13]....
        /*0174*/ 	.word	0x00003520
        /*0178*/ 	.word	0x000000ff
        /*017c*/ 	.word	0x00000000
        /*0180*/ 	.short	0x0101
        /*0182*/ 	.byte	0x04
	.zero		1


	//   ....[14]....
        /*0184*/ 	.word	0x000038a0
        /*0188*/ 	.word	0x00000004
        /*018c*/ 	.word	0x00000000
        /*0190*/ 	.short	0x0101
        /*0192*/ 	.byte	0x3f
	.zero		1


	//   ....[15]....
        /*0194*/ 	.word	0x000080b0
        /*0198*/ 	.word	0x0000000c
        /*019c*/ 	.word	0x00036420
        /*01a0*/ 	.short	0x010a
        /*01a2*/ 	.byte	0x3f
	.zero		1


	//   ....[16]....
        /*01a4*/ 	.word	0x000087b0
        /*01a8*/ 	.word	0x0000000c
        /*01ac*/ 	.word	0x00036438
        /*01b0*/ 	.short	0x010a
        /*01b2*/ 	.byte	0x3f
	.zero		1


	//   ....[17]....
        /*01b4*/ 	.word	0x00008b20
        /*01b8*/ 	.word	0x0000000c
        /*01bc*/ 	.word	0x00036428
        /*01c0*/ 	.short	0x010a
        /*01c2*/ 	.byte	0x3f
	.zero		1


	//   ....[18]....
        /*01c4*/ 	.word	0x00008dd0
        /*01c8*/ 	.word	0x0000000c
        /*01cc*/ 	.word	0x00036438
        /*01d0*/ 	.short	0x010a
        /*01d2*/ 	.byte	0x3f
	.zero		1


	//   ....[19]....
        /*01d4*/ 	.word	0x00009090
        /*01d8*/ 	.word	0x0000000c
        /*01dc*/ 	.word	0x00036420
        /*01e0*/ 	.short	0x010a
        /*01e2*/ 	.byte	0x3f
	.zero		1


	//   ....[20]....
        /*01e4*/ 	.word	0x00009390
        /*01e8*/ 	.word	0x0000000c
        /*01ec*/ 	.word	0x00036438
        /*01f0*/ 	.short	0x010a
        /*01f2*/ 	.byte	0x3f
	.zero		1


	//   ....[21]....
        /*01f4*/ 	.word	0x00009690
        /*01f8*/ 	.word	0x0000000c
        /*01fc*/ 	.word	0x00036428
        /*0200*/ 	.short	0x010a
        /*0202*/ 	.byte	0x3f
	.zero		1


	//   ....[22]....
        /*0204*/ 	.word	0x00009950
        /*0208*/ 	.word	0x0000000c
        /*020c*/ 	.word	0x00036438
        /*0210*/ 	.short	0x010a
        /*0212*/ 	.byte	0x3f
	.zero		1


	//   ....[23]....
        /*0214*/ 	.word	0x00009da0
        /*0218*/ 	.word	0x00000007
        /*021c*/ 	.word	0x00000000
        /*0220*/ 	.short	0x010a
        /*0222*/ 	.byte	0x3f
	.zero		1


	//   ....[24]....
        /*0224*/ 	.word	0x00009e20
        /*0228*/ 	.word	0x00000005
        /*022c*/ 	.word	0x00000000
        /*0230*/ 	.short	0x010a
        /*0232*/ 	.byte	0x3f
	.zero		1


	//   ....[25]....
        /*0234*/ 	.word	0x00009e70
        /*0238*/ 	.word	0x00000009
        /*023c*/ 	.word	0x00036438
        /*0240*/ 	.short	0x010a
        /*0242*/ 	.byte	0x3f
	.zero		1


	//   ....[26]....
        /*0244*/ 	.word	0x00009f40
        /*0248*/ 	.word	0x00000098
        /*024c*/ 	.word	0x00036400
        /*0250*/ 	.short	0x010a
        /*0252*/ 	.byte	0x3f
	.zero		1


	//   ....[27]....
        /*0254*/ 	.word	0x00009f90
        /*0258*/ 	.word	0x00000004
        /*025c*/ 	.word	0x00036410
        /*0260*/ 	.short	0x010a
        /*0262*/ 	.byte	0x3f
	.zero		1


	//   ....[28]....
        /*0264*/ 	.word	0x00009fe0
        /*0268*/ 	.word	0x00000098
        /*026c*/ 	.word	0x00036430
        /*0270*/ 	.short	0x010a
        /*0272*/ 	.byte	0x3f
	.zero		1


	//   ....[29]....
        /*0274*/ 	.word	0x0000a030
        /*0278*/ 	.word	0x0000000c
        /*027c*/ 	.word	0x00036420
        /*0280*/ 	.short	0x010a
        /*0282*/ 	.byte	0x3f
	.zero		1


	//   ....[30]....
        /*0284*/ 	.word	0x0000a080
        /*0288*/ 	.word	0x0000000c
        /*028c*/ 	.word	0x00036438
        /*0290*/ 	.short	0x010a
        /*0292*/ 	.byte	0x3f
	.zero		1


	//   ....[31]....
        /*0294*/ 	.word	0x0000a0d0
        /*0298*/ 	.word	0x0000000c
        /*029c*/ 	.word	0x00036428
        /*02a0*/ 	.short	0x010a
        /*02a2*/ 	.byte	0x3f
	.zero		1


	//   ....[32]....
        /*02a4*/ 	.word	0x0000a120
        /*02a8*/ 	.word	0x0000000c
        /*02ac*/ 	.word	0x00036438
        /*02b0*/ 	.short	0x010a
        /*02b2*/ 	.byte	0x3f
	.zero		1


	//   ....[33]....
        /*02b4*/ 	.word	0x0000a180
        /*02b8*/ 	.word	0x0000000c
        /*02bc*/ 	.word	0x00036420
        /*02c0*/ 	.short	0x010a
        /*02c2*/ 	.byte	0x3f
	.zero		1


	//   ....[34]....
        /*02c4*/ 	.word	0x0000a1d0
        /*02c8*/ 	.word	0x0000000c
        /*02cc*/ 	.word	0x00036438
        /*02d0*/ 	.short	0x010a
        /*02d2*/ 	.byte	0x3f
	.zero		1


	//   ....[35]....
        /*02d4*/ 	.word	0x0000a220
        /*02d8*/ 	.word	0x0000000c
        /*02dc*/ 	.word	0x00036428
        /*02e0*/ 	.short	0x010a
        /*02e2*/ 	.byte	0x3f
	.zero		1


	//   ....[36]....
        /*02e4*/ 	.word	0x0000a270
        /*02e8*/ 	.word	0x0000000c
        /*02ec*/ 	.word	0x00036438
        /*02f0*/ 	.short	0x010a
        /*02f2*/ 	.byte	0x3f
	.zero		1


	//   ....[37]....
        /*02f4*/ 	.word	0x0000a340
        /*02f8*/ 	.word	0x00000007
        /*02fc*/ 	.word	0x00000000
        /*0300*/ 	.short	0x010a
        /*0302*/ 	.byte	0x3f
	.zero		1


	//   ....[38]....
        /*0304*/ 	.word	0x0000a390
        /*0308*/ 	.word	0x00000005
        /*030c*/ 	.word	0x00000000
        /*0310*/ 	.short	0x010a
        /*0312*/ 	.byte	0x3f
	.zero		1


	//----- nvinfo : EIATTR_NUM_MBARRIERS
	.align		4
.L_304:
        /*0314*/ 	.byte	0x03, 0x38
        /*0316*/ 	.short	0x0007


	//----- nvinfo : EIATTR_EXIT_INSTR_OFFSETS
	.align		4
        /*0318*/ 	.byte	0x04, 0x1c
        /*031a*/ 	.short	(.L_306 - .L_305)


	//   ....[0]....
.L_305:
        /*031c*/ 	.word	0x00009ec0


	//----- nvinfo : EIATTR_MAX_THREADS
	.align		4
.L_306:
        /*0320*/ 	.byte	0x04, 0x05
        /*0322*/ 	.short	(.L_308 - .L_307)
.L_307:
        /*0324*/ 	.word	0x00000200
        /*0328*/ 	.word	0x00000001
        /*032c*/ 	.word	0x00000001


	//----- nvinfo : EIATTR_CRS_STACK_SIZE
	.align		4
.L_308:
        /*0330*/ 	.byte	0x04, 0x1e
        /*0332*/ 	.short	(.L_310 - .L_309)
.L_309:
        /*0334*/ 	.word	0x00000000


	//----- nvinfo : EIATTR_CBANK_PARAM_SIZE
	.align		4
.L_310:
        /*0338*/ 	.byte	0x03, 0x19
        /*033a*/ 	.short	0x06f0


	//----- nvinfo : EIATTR_PARAM_CBANK
	.align		4
        /*033c*/ 	.byte	0x04, 0x0a
        /*033e*/ 	.short	(.L_312 - .L_311)
	.align		4
.L_311:
        /*0340*/ 	.word	index@(.nv.constant0._ZN7cutlass13device_kernelIN5flash11enable_sm90INS1_16FlashAttnBwdSm90INS1_25CollectiveMainloopBwdSm90ILi2ELi1ELi1EN4cute5tupleIJNS5_1CILi1EEES8_S8_EEENS6_IJNS7_ILi64EEENS7_ILi96EEENS7_ILi192EEEEEENS_10bfloat16_tEfNS_4arch4Sm90ELb0ELb0ELb0ELb1ELb0ELb0ELb1ELb0ELi3ELi1ELi1ELi1ELb0EEENS1_21CollectiveEpilogueBwdISD_SE_SG_Li384ELb1ELb1ELi3EEENS1_19SingleTileSchedulerILb1ELb0ELb0ELi96EEEEEEEEEvNT_6ParamsE)
        /*0344*/ 	.short	0x0210
        /*0346*/ 	.short	0x06f0


	//----- nvinfo : EIATTR_SW_WAR
	.align		4
.L_312:
        /*0348*/ 	.byte	0x04, 0x36
        /*034a*/ 	.short	(.L_314 - .L_313)
.L_313:
        /*034c*/ 	.word	0x00000008
.L_314:


//--------------------- .nv.info._ZN7cutlass13device_kernelIN5flash11enable_sm90INS1_16FlashAttnBwdSm90INS1_25CollectiveMainloopBwdSm90ILi2ELi1ELi1EN4cute5tupleIJNS5_1CILi1EEES8_S8_EEENS6_IJNS7_ILi64EEENS7_ILi96EEENS7_ILi192EEEEEENS_10bfloat16_tEfNS_4arch4Sm90ELb0ELb0ELb0ELb1ELb1ELb0ELb1ELb0ELi3ELi1ELi1ELi1ELb0EEENS1_21CollectiveEpilogueBwdISD_SE_SG_Li384ELb1ELb1ELi3EEENS1_19SingleTileSchedulerILb1ELb0ELb0ELi96EEEEEEEEEvNT_6ParamsE --------------------------
	.section	.nv.info._ZN7cutlass13device_kernelIN5flash11enable_sm90INS1_16FlashAttnBwdSm90INS1_25CollectiveMainloopBwdSm90ILi2ELi1ELi1EN4cute5tupleIJNS5_1CILi1EEES8_S8_EEENS6_IJNS7_ILi64EEENS7_ILi96EEENS7_ILi192EEEEEENS_10bfloat16_tEfNS_4arch4Sm90ELb0ELb0ELb0ELb1ELb1ELb0ELb1ELb0ELi3ELi1ELi1ELi1ELb0EEENS1_21CollectiveEpilogueBwdISD_SE_SG_Li384ELb1ELb1ELi3EEENS1_19SingleTileSchedulerILb1ELb0ELb0ELi96EEEEEEEEEvNT_6ParamsE,"",@"SHT_CUDA_INFO"
	.sectionflags	@""
	.align	4


	//----- nvinfo : EIATTR_CUDA_API_VERSION
	.align		4
        /*0000*/ 	.byte	0x04, 0x37
        /*0002*/ 	.short	(.L_316 - .L_315)
.L_315:
        /*0004*/ 	.word	0x00000082


	//----- nvinfo : EIATTR_KPARAM_INFO
	.align		4
.L_316:
        /*0008*/ 	.byte	0x04, 0x17
        /*000a*/ 	.short	(.L_318 - .L_317)
.L_317:
        /*000c*/ 	.word	0x00000000
        /*0010*/ 	.short	0x0000
        /*0012*/ 	.short	0x0070
        /*0014*/ 	.byte	0x00, 0xf0, 0x01, 0x1a


	//----- nvinfo : EIATTR_SPARSE_MMA_MASK
	.align		4
.L_318:
        /*0018*/ 	.byte	0x03, 0x50
        /*001a*/ 	.short	0x0000


	//----- nvinfo : EIATTR_MAXREG_COUNT
	.align		4
        /*001c*/ 	.byte	0x03, 0x1b
        /*001e*/ 	.short	0x0080


	//----- nvinfo : EIATTR_NUM_BARRIERS
	.align		4
        /*0020*/ 	.byte	0x02, 0x4c
        /*0022*/ 	.byte	0x10
	.zero		1


	//----- nvinfo : EIATTR_EXTERNS
	.align		4
        /*0024*/ 	.byte	0x04, 0x0f
        /*0026*/ 	.short	(.L_320 - .L_319)


	//   ....[0]....
	.align		4
.L_319:
        /*0028*/ 	.word	index@(__assertfail)


	//----- nvinfo : EIATTR_MERCURY_ISA_VERSION
	.align		4
.L_320:
        /*002c*/ 	.byte	0x03, 0x5f
        /*002e*/ 	.short	0x0101


	//----- nvinfo : EIATTR_INT_WARP_WIDE_INSTR_OFFSETS
	.align		4
        /*0030*/ 	.byte	0x04, 0x31
        /*0032*/ 	.short	(.L_322 - .L_321)


	//   ....[0]....
.L_321:
        /*0034*/ 	.word	0x00000170


	//   ....[1]....
        /*0038*/ 	.word	0x00000230


	//   ....[2]....
        /*003c*/ 	.word	0x000072b0


	//   ....[3]....
        /*0040*/ 	.word	0x000078a0


	//   ....[4]....
        /*0044*/ 	.word	0x00008000


	//   ....[5]....
        /*0048*/ 	.word	0x000083a0


	//----- nvinfo : EIATTR_COOP_GROUP_MASK_REGIDS
	.align		4
.L_322:
        /*004c*/ 	.byte	0x04, 0x29
        /*004e*/ 	.short	(.L_324 - .L_323)


	//   ....[0]....
.L_323:
        /*0050*/ 	.word	0xffffffff


	//   ....[1]....
        /*0054*/ 	.word	0xffffffff


	//   ....[2]....
        /*0058*/ 	.word	0xffffffff


	//   ....[3]....
        /*005c*/ 	.word	0xffffffff


	//   ....[4]....
        /*0060*/ 	.word	0xffffffff


	//   ....[5]....
        /*0064*/ 	.word	0xffffffff


	//   ....[6]....
        /*0068*/ 	.word	0xffffffff


	//   ....[7]....
        /*006c*/ 	.word	0xffffffff


	//   ....[8]....
        /*0070*/ 	.word	0xffffffff


	//   ....[9]....
        /*0074*/ 	.word	0xffffffff


	//   ....[10]....
        /*0078*/ 	.word	0xffffffff


	//   ....[11]....
        /*007c*/ 	.word	0xffffffff


	//   ....[12]....
        /*0080*/ 	.word	0xffffffff


	//   ....[13]....
        /*0084*/ 	.word	0x0500000f


	//   ....[14]....
        /*0088*/ 	.word	0x0500000f


	//   ....[15]....
        /*008c*/ 	.word	0x0500000f


	//   ....[16]....
        /*0090*/ 	.word	0x0500000f


	//----- nvinfo : EIATTR_COOP_GROUP_INSTR_OFFSETS
	.align		4
.L_324:
        /*0094*/ 	.byte	0x04, 0x28
        /*0096*/ 	.short	(.L_326 - .L_325)


	//   ....[0]....
.L_325:
        /*0098*/ 	.word	0x00000050


	//   ....[1]....
        /*009c*/ 	.word	0x00000180


	//   ....[2]....
        /*00a0*/ 	.word	0x00000210


	//   ....[3]....
        /*00a4*/ 	.word	0x00000390


	//   ....[4]....
        /*00a8*/ 	.word	0x000005d0


	//   ....[5]....
        /*00ac*/ 	.word	0x00001220


	//   ....[6]....
        /*00b0*/ 	.word	0x000064f0


	//   ....[7]....
        /*00b4*/ 	.word	0x00006df0


	//   ....[8]....
        /*00b8*/ 	.word	0x000071e0


	//   ....[9]....
        /*00bc*/ 	.word	0x00007420


	//   ....[10]....
        /*00c0*/ 	.word	0x000077d0


	//   ....[11]....
        /*00c4*/ 	.word	0x00007a80


	//   ....[12]....
        /*00c8*/ 	.word	0x00007f40


	//   ....[13]....
        /*00cc*/ 	.word	0x0000a6e0


	//   ....[14]....
        /*00d0*/ 	.word	0x0000a830


	//   ....[15]....
        /*00d4*/ 	.word	0x0000a8a0


	//   ....[16]....
        /*00d8*/ 	.word	0x0000a910


	//----- nvinfo : EIATTR_REG_RECONFIG
	.align		4
.L_326:
        /*00dc*/ 	.byte	0x01, 0x54
	.zero		2


	//----- nvinfo : EIATTR_SYSCALL_OFFSETS
	.align		4
        /*00e0*/ 	.byte	0x04, 0x46
        /*00e2*/ 	.short	(.L_328 - .L_327)


	//   ....[0]....
.L_327:
        /*00e4*/ 	.word	0x00000e80


	//   ....[1]....
        /*00e8*/ 	.word	0x00000f70


	//   ....[2]....
        /*00ec*/ 	.word	0x000010b0


	//   ....[3]....
        /*00f0*/ 	.word	0x000011a0


	//----- nvinfo : EIATTR_MBARRIER_INSTR_OFFSETS
	.align		4
.L_328:
        /*00f4*/ 	.byte	0x04, 0x39
        /*00f6*/ 	.short	(.L_330 - .L_329)


	//   ....[0]....
.L_329:
        /*00f8*/ 	.word	0x00000250
        /*00fc*/ 	.word	0x000000ff
        /*0100*/ 	.word	0x00036400
        /*0104*/ 	.short	0x0100
        /*0106*/ 	.byte	0x06
	.zero		1


	//   ....[1]....
        /*0108*/ 	.word	0x00000340
        /*010c*/ 	.word	0x000000ff
        /*0110*/ 	.word	0x00036410
        /*0114*/ 	.short	0x0100
        /*0116*/ 	.byte	0x08
	.zero		1


	//   ....[2]....
        /*0118*/ 	.word	0x00000350
        /*011c*/ 	.word	0x000000ff
        /*0120*/ 	.word	0x00036420
        /*0124*/ 	.short	0x0100
        /*0126*/ 	.byte	0x08
	.zero		1


	//   ....[3]....
        /*0128*/ 	.word	0x00000360
        /*012c*/ 	.word	0x000000ff
        /*0130*/ 	.word	0x00036418
        /*0134*/ 	.short	0x0100
        /*0136*/ 	.byte	0x08
	.zero		1


	//   ....[4]....
        /*0138*/ 	.word	0x00000370
        /*013c*/ 	.word	0x000000ff
        /*0140*/ 	.word	0x00036428
        /*0144*/ 	.short	0x0100
        /*0146*/ 	.byte	0x08
	.zero		1


	//   ....[5]....
        /*0148*/ 	.word	0x000004a0
        /*014c*/ 	.word	0x000000ff
        /*0150*/ 	.word	0x00036430
        /*0154*/ 	.short	0x0100
        /*0156*/ 	.byte	0x08
	.zero		1


	//   ....[6]....
        /*0158*/ 	.word	0x000004b0
        /*015c*/ 	.word	0x000000ff
        /*0160*/ 	.word	0x00036438
        /*0164*/ 	.short	0x0100
        /*0166*/ 	.byte	0x08
	.zero		1


	//   ....[7]....
        /*0168*/ 	.word	0x00001260
        /*016c*/ 	.word	0x000000ff
        /*0170*/ 	.word	0x00036400
        /*0174*/ 	.short	0x010a
        /*0176*/ 	.byte	0x24
	.zero		1


	//   ....[8]....
        /*0178*/ 	.word	0x000013b0
        /*017c*/ 	.word	0x000000ff
        /*0180*/ 	.word	0x00036400
        /*0184*/ 	.short	0x010a
        /*0186*/ 	.byte	0x24
	.zero		1


	//   ....[9]....
        /*0188*/ 	.word	0x00001a40
        /*018c*/ 	.word	0x00000004
        /*0190*/ 	.word	0x00036410
        /*0194*/ 	.short	0x010a
        /*0196*/ 	.byte	0x3f
	.zero		1


	//   ....[10]....
        /*0198*/ 	.word	0x00001a80
        /*019c*/ 	.word	0x00000004
        /*01a0*/ 	.word	0x00036410
        /*01a4*/ 	.short	0x010a
        /*01a6*/ 	.byte	0x3f
	.zero		1


	//   ....[11]....
        /*01a8*/ 	.word	0x00002120
        /*01ac*/ 	.word	0x000000ff
        /*01b0*/ 	.word	0x00036430
        /*01b4*/ 	.short	0x010a
        /*01b6*/ 	.byte	0x24
	.zero		1


	//   ....[12]....
        /*01b8*/ 	.word	0x00002160
        /*01bc*/ 	.word	0x000000ff
        /*01c0*/ 	.word	0x00036430
        /*01c4*/ 	.short	0x010a
        /*01c6*/ 	.byte	0x24
	.zero		1


	//   ....[13]....
        /*01c8*/ 	.word	0x00003520
        /*01cc*/ 	.word	0x000000ff
        /*01d0*/ 	.word	0x00000000
        /*01d4*/ 	.short	0x0101
        /*01d6*/ 	.byte	0x04
	.zero		1


	//   ....[14]....
        /*01d8*/ 	.word	0x000038a0
        /*01dc*/ 	.word	0x00000004
        /*01e0*/ 	.word	0x00000000
        /*01e4*/ 	.short	0x0101
        /*01e6*/ 	.byte	0x3f
	.zero		1


	//   ....[15]....
        /*01e8*/ 	.word	0x00008880
        /*01ec*/ 	.word	0x0000000c
        /*01f0*/ 	.word	0x00036420
        /*01f4*/ 	.short	0x010a
        /*01f6*/ 	.byte	0x3f
	.zero		1


	//   ....[16]....
        /*01f8*/ 	.word	0x00008f80
        /*01fc*/ 	.word	0x0000000c
        /*0200*/ 	.word	0x00036438
        /*0204*/ 	.short	0x010a
        /*0206*/ 	.byte	0x3f
	.zero		1


	//   ....[17]....
        /*0208*/ 	.word	0x000092f0
        /*020c*/ 	.word	0x0000000c
        /*0210*/ 	.word	0x00036428
        /*0214*/ 	.short	0x010a
        /*0216*/ 	.byte	0x3f
	.zero		1


	//   ....[18]....
        /*0218*/ 	.word	0x000095a0
        /*021c*/ 	.word	0x0000000c
        /*0220*/ 	.word	0x00036438
        /*0224*/ 	.short	0x010a
        /*0226*/ 	.byte	0x3f
	.zero		1


	//   ....[19]....
        /*0228*/ 	.word	0x00009860
        /*022c*/ 	.word	0x0000000c
        /*0230*/ 	.word	0x00036420
        /*0234*/ 	.short	0x010a
        /*0236*/ 	.byte	0x3f
	.zero		1


	//   ....[20]....
        /*0238*/ 	.word	0x00009b60
        /*023c*/ 	.word	0x0000000c
        /*0240*/ 	.word	0x00036438
        /*0244*/ 	.short	0x010a
        /*0246*/ 	.byte	0x3f
	.zero		1


	//   ....[21]....
        /*0248*/ 	.word	0x00009e60
        /*024c*/ 	.word	0x0000000c
        /*0250*/ 	.word	0x00036428
        /*0254*/ 	.short	0x010a
        /*0256*/ 	.byte	0x3f
	.zero		1


	//   ....[22]....
        /*0258*/ 	.word	0x0000a120
        /*025c*/ 	.word	0x0000000c
        /*0260*/ 	.word	0x00036438
        /*0264*/ 	.short	0x010a
        /*0266*/ 	.byte	0x3f
	.zero		1


	//   ....[23]....
        /*0268*/ 	.word	0x0000a570
        /*026c*/ 	.word	0x00000007
        /*0270*/ 	.word	0x00000000
        /*0274*/ 	.short	0x010a
        /*0276*/ 	.byte	0x3f
	.zero		1


	//   ....[24]....
        /*0278*/ 	.word	0x0000a5f0
        /*027c*/ 	.word	0x00000005
        /*0280*/ 	.word	0x00000000
        /*0284*/ 	.short	0x010a
        /*0286*/ 	.byte	0x3f
	.zero		1


	//   ....[25]....
        /*0288*/ 	.word	0x0000a640
        /*028c*/ 	.word	0x00000009
        /*0290*/ 	.word	0x00036438
        /*0294*/ 	.short	0x010a
        /*0296*/ 	.byte	0x3f
	.zero		1


	//   ....[26]....
        /*0298*/ 	.word	0x0000a710
        /*029c*/ 	.word	0x00000098
        /*02a0*/ 	.word	0x00036400
        /*02a4*/ 	.short	0x010a
        /*02a6*/ 	.byte	0x3f
	.zero		1


	//   ....[27]....
        /*02a8*/ 	.word	0x0000a760
        /*02ac*/ 	.word	0x00000004
        /*02b0*/ 	.word	0x00036410
        /*02b4*/ 	.short	0x010a
        /*02b6*/ 	.byte	0x3f
	.zero		1


	//   ....[28]....
        /*02b8*/ 	.word	0x0000a7b0
        /*02bc*/ 	.word	0x00000098
        /*02c0*/ 	.word	0x00036430
        /*02c4*/ 	.short	0x010a
        /*02c6*/ 	.byte	0x3f
	.zero		1


	//   ....[29]....
        /*02c8*/ 	.word	0x0000a950
        /*02cc*/ 	.word	0x0000000c
        /*02d0*/ 	.word	0x00036420
        /*02d4*/ 	.short	0x010a
        /*02d6*/ 	.byte	0x3f
	.zero		1


	//   ....[30]....
        /*02d8*/ 	.word	0x0000a9a0
        /*02dc*/ 	.word	0x0000000c
        /*02e0*/ 	.word	0x00036438
        /*02e4*/ 	.short	0x010a
        /*02e6*/ 	.byte	0x3f
	.zero		1


	//   ....[31]....
        /*02e8*/ 	.word	0x0000a9f0
        /*02ec*/ 	.word	0x0000000c
        /*02f0*/ 	.word	0x00036428
        /*02f4*/ 	.short	0x010a
        /*02f6*/ 	.byte	0x3f
	.zero		1


	//   ....[32]....
        /*02f8*/ 	.word	0x0000aa40
        /*02fc*/ 	.word	0x0000000c
        /*0300*/ 	.word	0x00036438
        /*0304*/ 	.short	0x010a
        /*0306*/ 	.byte	0x3f
	.zero		1


	//   ....[33]....
        /*0308*/ 	.word	0x0000aaa0
        /*030c*/ 	.word	0x0000000c
        /*0310*/ 	.word	0x00036420
        /*0314*/ 	.short	0x010a
        /*0316*/ 	.byte	0x3f
	.zero		1


	//   ....[34]....
        /*0318*/ 	.word	0x0000aaf0
        /*031c*/ 	.word	0x0000000c
        /*0320*/ 	.word	0x00036438
        /*0324*/ 	.short	0x010a
        /*0326*/ 	.byte	0x3f
	.zero		1


	//   ....[35]....
        /*0328*/ 	.word	0x0000ab40
        /*032c*/ 	.word	0x0000000c
        /*0330*/ 	.word	0x00036428
        /*0334*/ 	.short	0x010a
        /*0336*/ 	.byte	0x3f
	.zero		1


	//   ....[36]....
        /*0338*/ 	.word	0x0000ab90
        /*033c*/ 	.word	0x0000000c
        /*0340*/ 	.word	0x00036438
        /*0344*/ 	.short	0x010a
        /*0346*/ 	.byte	0x3f
	.zero		1


	//   ....[37]....
        /*0348*/ 	.word	0x0000ac60
        /*034c*/ 	.word	0x00000007
        /*0350*/ 	.word	0x00000000
        /*0354*/ 	.short	0x010a
        /*0356*/ 	.byte	0x3f
	.zero		1


	//   ....[38]....
        /*0358*/ 	.word	0x0000acb0
        /*035c*/ 	.word	0x00000005
        /*0360*/ 	.word	0x00000000
        /*0364*/ 	.short	0x010a
        /*0366*/ 	.byte	0x3f
	.zero		1


	//----- nvinfo : EIATTR_NUM_MBARRIERS
	.align		4
.L_330:
        /*0368*/ 	.byte	0x03, 0x38
        /*036a*/ 	.short	0x0007


	//----- nvinfo : EIATTR_EXIT_INSTR_OFFSETS
	.align		4
        /*036c*/ 	.byte	0x04, 0x1c
        /*036e*/ 	.short	(.L_332 - .L_331)


	//   ....[0]....
.L_331:
        /*0370*/ 	.word	0x0000a690


	//----- nvinfo : EIATTR_MAX_THREADS
	.align		4
.L_332:
        /*0374*/ 	.byte	0x04, 0x05
        /*0376*/ 	.short	(.L_334 - .L_333)
.L_333:
        /*0378*/ 	.word	0x00000200
        /*037c*/ 	.word	0x00000001
        /*0380*/ 	.word	0x00000001


	//----- nvinfo : EIATTR_CRS_STACK_SIZE
	.align		4
.L_334:
        /*0384*/ 	.byte	0x04, 0x1e
        /*0386*/ 	.short	(.L_336 - .L_335)
.L_335:
        /*0388*/ 	.word	0x00000000


	//----- nvinfo : EIATTR_CBANK_PARAM_SIZE
	.align		4
.L_336:
        /*038c*/ 	.byte	0x03, 0x19
        /*038e*/ 	.short	0x06f0


	//----- nvinfo : EIATTR_PARAM_CBANK
	.align		4
        /*0390*/ 	.byte	0x04, 0x0a
        /*0392*/ 	.short	(.L_338 - .L_337)
	.align		4
.L_337:
        /*0394*/ 	.word	index@(.nv.constant0._ZN7cutlass13device_kernelIN5flash11enable_sm90INS1_16FlashAttnBwdSm90INS1_25CollectiveMainloopBwdSm90ILi2ELi1ELi1EN4cute5tupleIJNS5_1CILi1EEES8_S8_EEENS6_IJNS7_ILi64EEENS7_ILi96EEENS7_ILi192EEEEEENS_10bfloat16_tEfNS_4arch4Sm90ELb0ELb0ELb0ELb1ELb1ELb0ELb1ELb0ELi3ELi1ELi1ELi1ELb0EEENS1_21CollectiveEpilogueBwdISD_SE_SG_Li384ELb1ELb1ELi3EEENS1_19SingleTileSchedulerILb1ELb0ELb0ELi96EEEEEEEEEvNT_6ParamsE)
        /*0398*/ 	.short	0x0210
        /*039a*/ 	.short	0x06f0


	//----- nvinfo : EIATTR_SW_WAR
	.align		4
.L_338:
        /*039c*/ 	.byte	0x04, 0x36
        /*039e*/ 	.short	(.L_340 - .L_339)
.L_339:
        /*03a0*/ 	.word	0x00000008
.L_340:


//--------------------- .nv.info._ZN7cutlass13device_kernelIN5flash11enable_sm90INS1_16FlashAttnBwdSm90INS1_25CollectiveMainloopBwdSm90ILi2ELi1ELi1EN4cute5tupleIJNS5_1CILi1EEES8_S8_EEENS6_IJNS7_ILi64EEENS7_ILi96EEENS7_ILi192EEEEEENS_10bfloat16_tEfNS_4arch4Sm90ELb0ELb0ELb0ELb1ELb0ELb0ELb1ELb0ELi3ELi1ELi1ELi1ELb0EEENS1_24CollectiveEpilogueBwdGQAISD_fSG_Li384ELb1ELb0EEENS1_19SingleTileSchedulerILb1ELb0ELb0ELi96EEEEEEEEEvNT_6ParamsE --------------------------
	.section	.nv.info._ZN7cutlass13device_kernelIN5flash11enable_sm90INS1_16FlashAttnBwdSm90INS1_25CollectiveMainloopBwdSm90ILi2ELi1ELi1EN4cute5tupleIJNS5_1CILi1EEES8_S8_EEENS6_IJNS7_ILi64EEENS7_ILi96EEENS7_ILi192EEEEEENS_10bfloat16_tEfNS_4arch4Sm90ELb0ELb0ELb0ELb1ELb0ELb0ELb1ELb0ELi3ELi1ELi1ELi1ELb0EEENS1_24CollectiveEpilogueBwdGQAISD_fSG_Li384ELb1ELb0EEENS1_19SingleTileSchedulerILb1ELb0ELb0ELi96EEEEEEEEEvNT_6ParamsE,"",@"SHT_CUDA_INFO"
	.sectionflags	@""
	.align	4


	//----- nvinfo : EIATTR_CUDA_API_VERSION
	.align		4
        /*0000*/ 	.byte	0x04, 0x37
        /*0002*/ 	.short	(.L_342 - .L_341)
.L_341:
        /*0004*/ 	.word	0x00000082


	//----- nvinfo : EIATTR_KPARAM_INFO
	.align		4
.L_342:
        /*0008*/ 	.byte	0x04, 0x17
        /*000a*/ 	.short	(.L_344 - .L_343)
.L_343:
        /*000c*/ 	.word	0x00000000
        /*0010*/ 	.short	0x0000
        /*0012*/ 	.short	0x0070
        /*0014*/ 	.byte	0x00, 0xf0, 0x01, 0x1a


	//----- nvinfo : EIATTR_SPARSE_MMA_MASK
	.align		4
.L_344:
        /*0018*/ 	.byte	0x03, 0x50
        /*001a*/ 	.short	0x0000


	//----- nvinfo : EIATTR_MAXREG_COUNT
	.align		4
        /*001c*/ 	.byte	0x03, 0x1b
        /*001e*/ 	.short	0x0080


	//----- nvinfo : EIATTR_NUM_BARRIERS
	.align		4
        /*0020*/ 	.byte	0x02, 0x4c
        /*0022*/ 	.byte	0x10
	.zero		1


	//----- nvinfo : EIATTR_EXTERNS
	.align		4
        /*0024*/ 	.byte	0x04, 0x0f
        /*0026*/ 	.short	(.L_346 - .L_345)


	//   ....[0]....
	.align		4
.L_345:
        /*0028*/ 	.word	index@(__assertfail)


	//----- nvinfo : EIATTR_MERCURY_ISA_VERSION
	.align		4
.L_346:
        /*002c*/ 	.byte	0x03, 0x5f
        /*002e*/ 	.short	0x0101


	//----- nvinfo : EIATTR_INT_WARP_WIDE_INSTR_OFFSETS
	.align		4
        /*0030*/ 	.byte	0x04, 0x31
        /*0032*/ 	.short	(.L_348 - .L_347)


	//   ....[0]....
.L_347:
        /*0034*/ 	.word	0x00000170


	//   ....[1]....
        /*0038*/ 	.word	0x00000230


	//   ....[2]....
        /*003c*/ 	.word	0x00005c00


	//----- nvinfo : EIATTR_COOP_GROUP_MASK_REGIDS
	.align		4
.L_348:
        /*0040*/ 	.byte	0x04, 0x29
        /*0042*/ 	.short	(.L_350 - .L_349)


	//   ....[0]....
.L_349:
        /*0044*/ 	.word	0xffffffff


	//   ....[1]....
        /*0048*/ 	.word	0xffffffff


	//   ....[2]....
        /*004c*/ 	.word	0xffffffff


	//   ....[3]....
        /*0050*/ 	.word	0xffffffff


	//   ....[4]....
        /*0054*/ 	.word	0xffffffff


	//   ....[5]....
        /*0058*/ 	.word	0xffffffff


	//   ....[6]....
        /*005c*/ 	.word	0xffffffff


	//   ....[7]....
        /*0060*/ 	.word	0x0500000f


	//----- nvinfo : EIATTR_COOP_GROUP_INSTR_OFFSETS
	.align		4
.L_350:
        /*0064*/ 	.byte	0x04, 0x28
        /*0066*/ 	.short	(.L_352 - .L_351)


	//   ....[0]....
.L_351:
        /*0068*/ 	.word	0x00000050


	//   ....[1]....
        /*006c*/ 	.word	0x00000180


	//   ....[2]....
        /*0070*/ 	.word	0x00000210


	//   ....[3]....
        /*0074*/ 	.word	0x00000390


	//   ....[4]....
        /*0078*/ 	.word	0x000005d0


	//   ....[5]....
        /*007c*/ 	.word	0x00001220


	//   ....[6]....
        /*0080*/ 	.word	0x00004520


	//   ....[7]....
        /*0084*/ 	.word	0x00007f40


	//----- nvinfo : EIATTR_REG_RECONFIG
	.align		4
.L_352:
        /*0088*/ 	.byte	0x01, 0x54
	.zero		2


	//----- nvinfo : EIATTR_SYSCALL_OFFSETS
	.align		4
        /*008c*/ 	.byte	0x04, 0x46
        /*008e*/ 	.short	(.L_354 - .L_353)


	//   ....[0]....
.L_353:
        /*0090*/ 	.word	0x00000e80


	//   ....[1]....
        /*0094*/ 	.word	0x00000f70


	//   ....[2]....
        /*0098*/ 	.word	0x000010b0


	//   ....[3]....
        /*009c*/ 	.word	0x000011a0


	//----- nvinfo : EIATTR_MBARRIER_INSTR_OFFSETS
	.align		4
.L_354:
        /*00a0*/ 	.byte	0x04, 0x39
        /*00a2*/ 	.short	(.L_356 - .L_355)


	//   ....[0]....
.L_355:
        /*00a4*/ 	.word	0x00000250
        /*00a8*/ 	.word	0x000000ff
        /*00ac*/ 	.word	0x00036400
        /*00b0*/ 	.short	0x0100
        /*00b2*/ 	.byte	0x06
	.zero		1


	//   ....[1]....
        /*00b4*/ 	.word	0x00000340
        /*00b8*/ 	.word	0x000000ff
        /*00bc*/ 	.word	0x00036410
        /*00c0*/ 	.short	0x0100
        /*00c2*/ 	.byte	0x08
	.zero		1


	//   ....[2]....
        /*00c4*/ 	.word	0x00000350
        /*00c8*/ 	.word	0x000000ff
        /*00cc*/ 	.word	0x00036420
        /*00d0*/ 	.short	0x0100
        /*00d2*/ 	.byte	0x08
	.zero		1


	//   ....[3]....
        /*00d4*/ 	.word	0x00000360
        /*00d8*/ 	.word	0x000000ff
        /*00dc*/ 	.word	0x00036418
        /*00e0*/ 	.short	0x0100
        /*00e2*/ 	.byte	0x08
	.zero		1


	//   ....[4]....
        /*00e4*/ 	.word	0x00000370
        /*00e8*/ 	.word	0x000000ff
        /*00ec*/ 	.word	0x00036428
        /*00f0*/ 	.short	0x0100
        /*00f2*/ 	.byte	0x08
	.zero		1


	//   ....[5]....
        /*00f4*/ 	.word	0x000004a0
        /*00f8*/ 	.word	0x000000ff
        /*00fc*/ 	.word	0x00036430
        /*0100*/ 	.short	0x0100
        /*0102*/ 	.byte	0x08
	.zero		1


	//   ....[6]....
        /*0104*/ 	.word	0x000004b0
        /*0108*/ 	.word	0x000000ff
        /*010c*/ 	.word	0x00036438
        /*0110*/ 	.short	0x0100
        /*0112*/ 	.byte	0x08
	.zero		1


	//   ....[7]....
        /*0114*/ 	.word	0x00001260
        /*0118*/ 	.word	0x000000ff
        /*011c*/ 	.word	0x00036400
        /*0120*/ 	.short	0x010a
        /*0122*/ 	.byte	0x24
	.zero		1


	//   ....[8]....
        /*0124*/ 	.word	0x000013b0
        /*0128*/ 	.word	0x000000ff
        /*012c*/ 	.word	0x00036400
        /*0130*/ 	.short	0x010a
        /*0132*/ 	.byte	0x24
	.zero		1


	//   ....[9]....
        /*0134*/ 	.word	0x00001a40
        /*0138*/ 	.word	0x00000004
        /*013c*/ 	.word	0x00036410
        /*0140*/ 	.short	0x010a
        /*0142*/ 	.byte	0x3f
	.zero		1


	//   ....[10]....
        /*0144*/ 	.word	0x00001a80
        /*0148*/ 	.word	0x00000004
        /*014c*/ 	.word	0x00036410
        /*0150*/ 	.short	0x010a
        /*0152*/ 	.byte	0x3f
	.zero		1


	//   ....[11]....
        /*0154*/ 	.word	0x00002120
        /*0158*/ 	.word	0x000000ff
        /*015c*/ 	.word	0x00036430
        /*0160*/ 	.short	0x010a
        /*0162*/ 	.byte	0x24
	.zero		1


	//   ....[12]....
        /*0164*/ 	.word	0x00002160
        /*0168*/ 	.word	0x000000ff
        /*016c*/ 	.word	0x00036430
        /*0170*/ 	.short	0x010a
        /*0172*/ 	.byte	0x24
	.zero		1


	//   ....[13]....
        /*0174*/ 	.word	0x00003520
        /*0178*/ 	.word	0x000000ff
        /*017c*/ 	.word	0x00000000
        /*0180*/ 	.short	0x0101
        /*0182*/ 	.byte	0x04
	.zero		1


	//   ....[14]....
        /*0184*/ 	.word	0x000038a0
        /*0188*/ 	.word	0x00000004
        /*018c*/ 	.word	0x00000000
        /*0190*/ 	.short	0x0101
        /*0192*/ 	.byte	0x3f
	.zero		1


	//   ....[15]....
        /*0194*/ 	.word	0x000060e0
        /*0198*/ 	.word	0x0000000c
        /*019c*/ 	.word	0x00036420
        /*01a0*/ 	.short	0x010a
        /*01a2*/ 	.byte	0x3f
	.zero		1


	//   ....[16]....
        /*01a4*/ 	.word	0x000067e0
        /*01a8*/ 	.word	0x0000000c
        /*01ac*/ 	.word	0x00036438
        /*01b0*/ 	.short	0x010a
        /*01b2*/ 	.byte	0x3f
	.zero		1


	//   ....[17]....
        /*01b4*/ 	.word	0x00006b50
        /*01b8*/ 	.word	0x0000000c
        /*01bc*/ 	.word	0x00036428
        /*01c0*/ 	.short	0x010a
        /*01c2*/ 	.byte	0x3f
	.zero		1


	//   ....[18]....
        /*01c4*/ 	.word	0x00006e00
        /*01c8*/ 	.word	0x0000000c
        /*01cc*/ 	.word	0x00036438
        /*01d0*/ 	.short	0x010a
        /*01d2*/ 	.byte	0x3f
	.zero		1


	//   ....[19]....
        /*01d4*/ 	.word	0x000070c0
        /*01d8*/ 	.word	0x0000000c
        /*01dc*/ 	.word	0x00036420
        /*01e0*/ 	.short	0x010a
        /*01e2*/ 	.byte	0x3f
	.zero		1


	//   ....[20]....
        /*01e4*/ 	.word	0x000073c0
        /*01e8*/ 	.word	0x0000000c
        /*01ec*/ 	.word	0x00036438
        /*01f0*/ 	.short	0x010a
        /*01f2*/ 	.byte	0x3f
	.zero		1


	//   ....[21]....
        /*01f4*/ 	.word	0x000076c0
        /*01f8*/ 	.word	0x0000000c
        /*01fc*/ 	.word	0x00036428
        /*0200*/ 	.short	0x010a
        /*0202*/ 	.byte	0x3f
	.zero		1


	//   ....[22]....
        /*0204*/ 	.word	0x00007980
        /*0208*/ 	.word	0x0000000c
        /*020c*/ 	.word	0x00036438
        /*0210*/ 	.short	0x010a
        /*0212*/ 	.byte	0x3f
	.zero		1


	//   ....[23]....
        /*0214*/ 	.word	0x00007dd0
        /*0218*/ 	.word	0x00000007
        /*021c*/ 	.word	0x00000000
        /*0220*/ 	.short	0x010a
        /*0222*/ 	.byte	0x3f
	.zero		1


	//   ....[24]....
        /*0224*/ 	.word	0x00007e50
        /*0228*/ 	.word	0x00000005
        /*022c*/ 	.word	0x00000000
        /*0230*/ 	.short	0x010a
        /*0232*/ 	.byte	0x3f
	.zero		1


	//   ....[25]....
        /*0234*/ 	.word	0x00007ea0
        /*0238*/ 	.word	0x00000009
        /*023c*/ 	.word	0x00036438
        /*0240*/ 	.short	0x010a
        /*0242*/ 	.byte	0x3f
	.zero		1


	//   ....[26]....
        /*0244*/ 	.word	0x00007f70
        /*0248*/ 	.word	0x00000098
        /*024c*/ 	.word	0x00036400
        /*0250*/ 	.short	0x010a
        /*0252*/ 	.byte	0x3f
	.zero		1


	//   ....[27]....
        /*0254*/ 	.word	0x00007fc0
        /*0258*/ 	.word	0x00000004
        /*025c*/ 	.word	0x00036410
        /*0260*/ 	.short	0x010a
        /*0262*/ 	.byte	0x3f
	.zero		1


	//   ....[28]....
        /*0264*/ 	.word	0x00008010
        /*0268*/ 	.word	0x00000098
        /*026c*/ 	.word	0x00036430
        /*0270*/ 	.short	0x010a
        /*0272*/ 	.byte	0x3f
	.zero		1


	//   ....[29]....
        /*0274*/ 	.word	0x00008060
        /*0278*/ 	.word	0x0000000c
        /*027c*/ 	.word	0x00036420
        /*0280*/ 	.short	0x010a
        /*0282*/ 	.byte	0x3f
	.zero		1


	//   ....[30]....
        /*0284*/ 	.word	0x000080b0
        /*0288*/ 	.word	0x0000000c
        /*028c*/ 	.word	0x00036438
        /*0290*/ 	.short	0x010a
        /*0292*/ 	.byte	0x3f
	.zero		1


	//   ....[31]....
        /*0294*/ 	.word	0x00008100
        /*0298*/ 	.word	0x0000000c
        /*029c*/ 	.word	0x00036428
        /*02a0*/ 	.short	0x010a
        /*02a2*/ 	.byte	0x3f
	.zero		1


	//   ....[32]....
        /*02a4*/ 	.word	0x00008150
        /*02a8*/ 	.word	0x0000000c
        /*02ac*/ 	.word	0x00036438
        /*02b0*/ 	.short	0x010a
        /*02b2*/ 	.byte	0x3f
	.zero		1


	//   ....[33]....
        /*02b4*/ 	.word	0x000081b0
        /*02b8*/ 	.word	0x0000000c
        /*02bc*/ 	.word	0x00036420
        /*02c0*/ 	.short	0x010a
        /*02c2*/ 	.byte	0x3f
	.zero		1


	//   ....[34]....
        /*02c4*/ 	.word	0x00008200
        /*02c8*/ 	.word	0x0000000c
        /*02cc*/ 	.word	0x00036438
        /*02d0*/ 	.short	0x010a
        /*02d2*/ 	.byte	0x3f
	.zero		1


	//   ....[35]....
        /*02d4*/ 	.word	0x00008250
        /*02d8*/ 	.word	0x0000000c
        /*02dc*/ 	.word	0x00036428
        /*02e0*/ 	.short	0x010a
        /*02e2*/ 	.byte	0x3f
	.zero		1


	//   ....[36]....
        /*02e4*/ 	.word	0x000082a0
        /*02e8*/ 	.word	0x0000000c
        /*02ec*/ 	.word	0x00036438
        /*02f0*/ 	.short	0x010a
        /*02f2*/ 	.byte	0x3f
	.zero		1


	//   ....[37]....
        /*02f4*/ 	.word	0x00008380
        /*02f8*/ 	.word	0x00000007
        /*02fc*/ 	.word	0x00000000
        /*0300*/ 	.short	0x010a
        /*0302*/ 	.byte	0x3f
	.zero		1


	//   ....[38]....
        /*0304*/ 	.word	0x000083d0
        /*0308*/ 	.word	0x00000005
        /*030c*/ 	.word	0x00000000
        /*0310*/ 	.short	0x010a
        /*0312*/ 	.byte	0x3f
	.zero		1


	//----- nvinfo : EIATTR_NUM_MBARRIERS
	.align		4
.L_356:
        /*0314*/ 	.byte	0x03, 0x38
        /*0316*/ 	.short	0x0007


	//----- nvinfo : EIATTR_EXIT_INSTR_OFFSETS
	.align		4
        /*0318*/ 	.byte	0x04, 0x1c
        /*031a*/ 	.short	(.L_358 - .L_357)


	//   ....[0]....
.L_357:
        /*031c*/ 	.word	0x00007ef0


	//----- nvinfo : EIATTR_MAX_THREADS
	.align		4
.L_358:
        /*0320*/ 	.byte	0x04, 0x05
        /*0322*/ 	.short	(.L_360 - .L_359)
.L_359:
        /*0324*/ 	.word	0x00000200
        /*0328*/ 	.word	0x00000001
        /*032c*/ 	.word	0x00000001


	//----- nvinfo : EIATTR_CRS_STACK_SIZE
	.align		4
.L_360:
        /*0330*/ 	.byte	0x04, 0x1e
        /*0332*/ 	.short	(.L_362 - .L_361)
.L_361:
        /*0334*/ 	.word	0x00000000


	//----- nvinfo : EIATTR_CBANK_PARAM_SIZE
	.align		4
.L_362:
        /*0338*/ 	.byte	0x03, 0x19
        /*033a*/ 	.short	0x06f0


	//----- nvinfo : EIATTR_PARAM_CBANK
	.align		4
        /*033c*/ 	.byte	0x04, 0x0a
        /*033e*/ 	.short	(.L_364 - .L_363)
	.align		4
.L_363:
        /*0340*/ 	.word	index@(.nv.constant0._ZN7cutlass13device_kernelIN5flash11enable_sm90INS1_16FlashAttnBwdSm90INS1_25CollectiveMainloopBwdSm90ILi2ELi1ELi1EN4cute5tupleIJNS5_1CILi1EEES8_S8_EEENS6_IJNS7_ILi64EEENS7_ILi96EEENS7_ILi192EEEEEENS_10bfloat16_tEfNS_4arch4Sm90ELb0ELb0ELb0ELb1ELb0ELb0ELb1ELb0ELi3ELi1ELi1ELi1ELb0EEENS1_24CollectiveEpilogueBwdGQAISD_fSG_Li384ELb1ELb0EEENS1_19SingleTileSchedulerILb1ELb0ELb0ELi96EEEEEEEEEvNT_6ParamsE)
        /*0344*/ 	.short	0x0210
        /*0346*/ 	.short	0x06f0


	//----- nvinfo : EIATTR_SW_WAR
	.align		4
.L_364:
        /*0348*/ 	.byte	0x04, 0x36
        /*034a*/ 	.short	(.L_366 - .L_365)
.L_365:
        /*034c*/ 	.word	0x00000008
.L_366:


//--------------------- .nv.info._ZN7cutlass13device_kernelIN5flash11enable_sm90INS1_16FlashAttnBwdSm90INS1_25CollectiveMainloopBwdSm90ILi2ELi1ELi1EN4cute5tupleIJNS5_1CILi1EEES8_S8_EEENS6_IJNS7_ILi64EEENS7_ILi96EEENS7_ILi192EEEEEENS_10bfloat16_tEfNS_4arch4Sm90ELb0ELb0ELb0ELb1ELb1ELb0ELb1ELb0ELi3ELi1ELi1ELi1ELb0EEENS1_24CollectiveEpilogueBwdGQAISD_fSG_Li384ELb1ELb1EEENS1_19SingleTileSchedulerILb1ELb0ELb0ELi96EEEEEEEEEvNT_6ParamsE --------------------------
	.section	.nv.info._ZN7cutlass13device_kernelIN5flash11enable_sm90INS1_16FlashAttnBwdSm90INS1_25CollectiveMainloopBwdSm90ILi2ELi1ELi1EN4cute5tupleIJNS5_1CILi1EEES8_S8_EEENS6_IJNS7_ILi64EEENS7_ILi96EEENS7_ILi192EEEEEENS_10bfloat16_tEfNS_4arch4Sm90ELb0ELb0ELb0ELb1ELb1ELb0ELb1ELb0ELi3ELi1ELi1ELi1ELb0EEENS1_24CollectiveEpilogueBwdGQAISD_fSG_Li384ELb1ELb1EEENS1_19SingleTileSchedulerILb1ELb0ELb0ELi96EEEEEEEEEvNT_6ParamsE,"",@"SHT_CUDA_INFO"
	.sectionflags	@""
	.align	4


	//----- nvinfo : EIATTR_CUDA_API_VERSION
	.align		4
        /*0000*/ 	.byte	0x04, 0x37
        /*0002*/ 	.short	(.L_368 - .L_367)
.L_367:
        /*0004*/ 	.word	0x00000082


	//----- nvinfo : EIATTR_KPARAM_INFO
	.align		4
.L_368:
        /*0008*/ 	.byte	0x04, 0x17
        /*000a*/ 	.short	(.L_370 - .L_369)
.L_369:
        /*000c*/ 	.word	0x00000000
        /*0010*/ 	.short	0x0000
        /*0012*/ 	.short	0x0070
        /*0014*/ 	.byte	0x00, 0xf0, 0x01, 0x1a


	//----- nvinfo : EIATTR_SPARSE_MMA_MASK
	.align		4
.L_370:
        /*0018*/ 	.byte	0x03, 0x50
        /*001a*/ 	.short	0x0000


	//----- nvinfo : EIATTR_MAXREG_COUNT
	.align		4
        /*001c*/ 	.byte	0x03, 0x1b
        /*001e*/ 	.short	0x0080


	//----- nvinfo : EIATTR_NUM_BARRIERS
	.align		4
        /*0020*/ 	.byte	0x02, 0x4c
        /*0022*/ 	.byte	0x10
	.zero		1


	//----- nvinfo : EIATTR_EXTERNS
	.align		4
        /*0024*/ 	.byte	0x04, 0x0f
        /*0026*/ 	.short	(.L_372 - .L_371)


	//   ....[0]....
	.align		4
.L_371:
        /*0028*/ 	.word	index@(__assertfail)


	//----- nvinfo : EIATTR_MERCURY_ISA_VERSION
	.align		4
.L_372:
        /*002c*/ 	.byte	0x03, 0x5f
        /*002e*/ 	.short	0x0101


	//----- nvinfo : EIATTR_INT_WARP_WIDE_INSTR_OFFSETS
	.align		4
        /*0030*/ 	.byte	0x04, 0x31
        /*0032*/ 	.short	(.L_374 - .L_373)


	//   ....[0]....
.L_373:
        /*0034*/ 	.word	0x00000170


	//   ....[1]....
        /*0038*/ 	.word	0x00000230


	//   ....[2]....
        /*003c*/ 	.word	0x00005770


	//   ....[3]....
        /*0040*/ 	.word	0x00005d60


	//   ....[4]....
        /*0044*/ 	.word	0x000064c0


	//   ....[5]....
        /*0048*/ 	.word	0x00006860


	//----- nvinfo : EIATTR_COOP_GROUP_MASK_REGIDS
	.align		4
.L_374:
        /*004c*/ 	.byte	0x04, 0x29
        /*004e*/ 	.short	(.L_376 - .L_375)


	//   ....[0]....
.L_375:
        /*0050*/ 	.word	0xffffffff


	//   ....[1]....
        /*0054*/ 	.word	0xffffffff


	//   ....[2]....
        /*0058*/ 	.word	0xffffffff


	//   ....[3]....
        /*005c*/ 	.word	0xffffffff


	//   ....[4]....
        /*0060*/ 	.word	0xffffffff


	//   ....[5]....
        /*0064*/ 	.word	0xffffffff


	//   ....[6]....
        /*0068*/ 	.word	0xffffffff


	//   ....[7]....
        /*006c*/ 	.word	0xffffffff


	//   ....[8]....
        /*0070*/ 	.word	0xffffffff


	//   ....[9]....
        /*0074*/ 	.word	0xffffffff


	//   ....[10]....
        /*0078*/ 	.word	0xffffffff


	//   ....[11]....
        /*007c*/ 	.word	0xffffffff


	//   ....[12]....
        /*0080*/ 	.word	0xffffffff


	//   ....[13]....
        /*0084*/ 	.word	0xffffffff


	//   ....[14]....
        /*0088*/ 	.word	0xffffffff


	//   ....[15]....
        /*008c*/ 	.word	0xffffffff


	//   ....[16]....
        /*0090*/ 	.word	0xffffffff


	//   ....[17]....
        /*0094*/ 	.word	0x0500000f


	//   ....[18]....
        /*0098*/ 	.word	0x0500000f


	//   ....[19]....
        /*009c*/ 	.word	0x0500000f


	//   ....[20]....
        /*00a0*/ 	.word	0x0500000f


	//   ....[21]....
        /*00a4*/ 	.word	0x0500000f


	//   ....[22]....
        /*00a8*/ 	.word	0x0500000f


	//----- nvinfo : EIATTR_COOP_GROUP_INSTR_OFFSETS
	.align		4
.L_376:
        /*00ac*/ 	.byte	0x04, 0x28
        /*00ae*/ 	.short	(.L_378 - .L_377)


	//   ....[0]....
.L_377:
        /*00b0*/ 	.word	0x00000050


	//   ....[1]....
        /*00b4*/ 	.word	0x00000180


	//   ....[2]....
        /*00b8*/ 	.word	0x00000210


	//   ....[3]....
        /*00bc*/ 	.word	0x00000390


	//   ....[4]....
        /*00c0*/ 	.word	0x000005d0


	//   ....[5]....
        /*00c4*/ 	.word	0x00001220


	//   ....[6]....
        /*00c8*/ 	.word	0x000042f0


	//   ....[7]....
        /*00cc*/ 	.word	0x00004480


	//   ....[8]....
        /*00d0*/ 	.word	0x00004710


	//   ....[9]....
        /*00d4*/ 	.word	0x000048a0


	//   ....[10]....
        /*00d8*/ 	.word	0x000049b0


	//   ....[11]....
        /*00dc*/ 	.word	0x000052b0


	//   ....[12]....
        /*00e0*/ 	.word	0x000056a0


	//   ....[13]....
        /*00e4*/ 	.word	0x000058e0


	//   ....[14]....
        /*00e8*/ 	.word	0x00005c90


	//   ....[15]....
        /*00ec*/ 	.word	0x00005f40


	//   ....[16]....
        /*00f0*/ 	.word	0x00006400


	//   ....[17]....
        /*00f4*/ 	.word	0x00008ba0


	//   ....[18]....
        /*00f8*/ 	.word	0x00008cf0


	//   ....[19]....
        /*00fc*/ 	.word	0x00008d60


	//   ....[20]....
        /*0100*/ 	.word	0x00008dd0


	//   ....[21]....
        /*0104*/ 	.word	0x00008e40


	//   ....[22]....
        /*0108*/ 	.word	0x00008eb0


	//----- nvinfo : EIATTR_REG_RECONFIG
	.align		4
.L_378:
        /*010c*/ 	.byte	0x01, 0x54
	.zero		2


	//----- nvinfo : EIATTR_SYSCALL_OFFSETS
	.align		4
        /*0110*/ 	.byte	0x04, 0x46
        /*0112*/ 	.short	(.L_380 - .L_379)


	//   ....[0]....
.L_379:
        /*0114*/ 	.word	0x00000e80


	//   ....[1]....
        /*0118*/ 	.word	0x00000f70


	//   ....[2]....
        /*011c*/ 	.word	0x000010b0


	//   ....[3]....
        /*0120*/ 	.word	0x000011a0


	//----- nvinfo : EIATTR_MBARRIER_INSTR_OFFSETS
	.align		4
.L_380:
        /*0124*/ 	.byte	0x04, 0x39
        /*0126*/ 	.short	(.L_382 - .L_381)


	//   ....[0]....
.L_381:
        /*0128*/ 	.word	0x00000250
        /*012c*/ 	.word	0x000000ff
        /*0130*/ 	.word	0x00036400
        /*0134*/ 	.short	0x0100
        /*0136*/ 	.byte	0x06
	.zero		1


	//   ....[1]....
        /*0138*/ 	.word	0x00000340
        /*013c*/ 	.word	0x000000ff
        /*0140*/ 	.word	0x00036410
        /*0144*/ 	.short	0x0100
        /*0146*/ 	.byte	0x08
	.zero		1


	//   ....[2]....
        /*0148*/ 	.word	0x00000350
        /*014c*/ 	.word	0x000000ff
        /*0150*/ 	.word	0x00036420
        /*0154*/ 	.short	0x0100
        /*0156*/ 	.byte	0x08
	.zero		1


	//   ....[3]....
        /*0158*/ 	.word	0x00000360
        /*015c*/ 	.word	0x000000ff
        /*0160*/ 	.word	0x00036418
        /*0164*/ 	.short	0x0100
        /*0166*/ 	.byte	0x08
	.zero		1


	//   ....[4]....
        /*0168*/ 	.word	0x00000370
        /*016c*/ 	.word	0x000000ff
        /*0170*/ 	.word	0x00036428
        /*0174*/ 	.short	0x0100
        /*0176*/ 	.byte	0x08
	.zero		1


	//   ....[5]....
        /*0178*/ 	.word	0x000004a0
        /*017c*/ 	.word	0x000000ff
        /*0180*/ 	.word	0x00036430
        /*0184*/ 	.short	0x0100
        /*0186*/ 	.byte	0x08
	.zero		1


	//   ....[6]....
        /*0188*/ 	.word	0x000004b0
        /*018c*/ 	.word	0x000000ff
        /*0190*/ 	.word	0x00036438
        /*0194*/ 	.short	0x0100
        /*0196*/ 	.byte	0x08
	.zero		1


	//   ....[7]....
        /*0198*/ 	.word	0x00001260
        /*019c*/ 	.word	0x000000ff
        /*01a0*/ 	.word	0x00036400
        /*01a4*/ 	.short	0x010a
        /*01a6*/ 	.byte	0x24
	.zero		1


	//   ....[8]....
        /*01a8*/ 	.word	0x000013b0
        /*01ac*/ 	.word	0x000000ff
        /*01b0*/ 	.word	0x00036400
        /*01b4*/ 	.short	0x010a
        /*01b6*/ 	.byte	0x24
	.zero		1


	//   ....[9]....
        /*01b8*/ 	.word	0x00001a40
        /*01bc*/ 	.word	0x00000004
        /*01c0*/ 	.word	0x00036410
        /*01c4*/ 	.short	0x010a
        /*01c6*/ 	.byte	0x3f
	.zero		1


	//   ....[10]....
        /*01c8*/ 	.word	0x00001a80
        /*01cc*/ 	.word	0x00000004
        /*01d0*/ 	.word	0x00036410
        /*01d4*/ 	.short	0x010a
        /*01d6*/ 	.byte	0x3f
	.zero		1


	//   ....[11]....
        /*01d8*/ 	.word	0x00002120
        /*01dc*/ 	.word	0x000000ff
        /*01e0*/ 	.word	0x00036430
        /*01e4*/ 	.short	0x010a
        /*01e6*/ 	.byte	0x24
	.zero		1


	//   ....[12]....
        /*01e8*/ 	.word	0x00002160
        /*01ec*/ 	.word	0x000000ff
        /*01f0*/ 	.word	0x00036430
        /*01f4*/ 	.short	0x010a
        /*01f6*/ 	.byte	0x24
	.zero		1


	//   ....[13]....
        /*01f8*/ 	.word	0x00003520
        /*01fc*/ 	.word	0x000000ff
        /*0200*/ 	.word	0x00000000
        /*0204*/ 	.short	0x0101
        /*0206*/ 	.byte	0x04
	.zero		1


	//   ....[14]....
        /*0208*/ 	.word	0x000038a0
        /*020c*/ 	.word	0x00000004
        /*0210*/ 	.word	0x00000000
        /*0214*/ 	.short	0x0101
        /*0216*/ 	.byte	0x3f
	.zero		1


	//   ....[15]....
        /*0218*/ 	.word	0x00006d40
        /*021c*/ 	.word	0x0000000c
        /*0220*/ 	.word	0x00036420
        /*0224*/ 	.short	0x010a
        /*0226*/ 	.byte	0x3f
	.zero		1


	//   ....[16]....
        /*0228*/ 	.word	0x00007440
        /*022c*/ 	.word	0x0000000c
        /*0230*/ 	.word	0x00036438
        /*0234*/ 	.short	0x010a
        /*0236*/ 	.byte	0x3f
	.zero		1


	//   ....[17]....
        /*0238*/ 	.word	0x000077b0
        /*023c*/ 	.word	0x0000000c
        /*0240*/ 	.word	0x00036428
        /*0244*/ 	.short	0x010a
        /*0246*/ 	.byte	0x3f
	.zero		1


	//   ....[18]....
        /*0248*/ 	.word	0x00007a60
        /*024c*/ 	.word	0x0000000c
        /*0250*/ 	.word	0x00036438
        /*0254*/ 	.short	0x010a
        /*0256*/ 	.byte	0x3f
	.zero		1


	//   ....[19]....
        /*0258*/ 	.word	0x00007d20
        /*025c*/ 	.word	0x0000000c
        /*0260*/ 	.word	0x00036420
        /*0264*/ 	.short	0x010a
        /*0266*/ 	.byte	0x3f
	.zero		1


	//   ....[20]....
        /*0268*/ 	.word	0x00008020
        /*026c*/ 	.word	0x0000000c
        /*0270*/ 	.word	0x00036438
        /*0274*/ 	.short	0x010a
        /*0276*/ 	.byte	0x3f
	.zero		1


	//   ....[21]....
        /*0278*/ 	.word	0x00008320
        /*027c*/ 	.word	0x0000000c
        /*0280*/ 	.word	0x00036428
        /*0284*/ 	.short	0x010a
        /*0286*/ 	.byte	0x3f
	.zero		1


	//   ....[22]....
        /*0288*/ 	.word	0x000085e0
        /*028c*/ 	.word	0x0000000c
        /*0290*/ 	.word	0x00036438
        /*0294*/ 	.short	0x010a
        /*0296*/ 	.byte	0x3f
	.zero		1


	//   ....[23]....
        /*0298*/ 	.word	0x00008a30
        /*029c*/ 	.word	0x00000007
        /*02a0*/ 	.word	0x00000000
        /*02a4*/ 	.short	0x010a
        /*02a6*/ 	.byte	0x3f
	.zero		1


	//   ....[24]....
        /*02a8*/ 	.word	0x00008ab0
        /*02ac*/ 	.word	0x00000005
        /*02b0*/ 	.word	0x00000000
        /*02b4*/ 	.short	0x010a
        /*02b6*/ 	.byte	0x3f
	.zero		1


	//   ....[25]....
        /*02b8*/ 	.word	0x00008b00
        /*02bc*/ 	.word	0x00000009
        /*02c0*/ 	.word	0x00036438
        /*02c4*/ 	.short	0x010a
        /*02c6*/ 	.byte	0x3f
	.zero		1


	//   ....[26]....
        /*02c8*/ 	.word	0x00008bd0
        /*02cc*/ 	.word	0x00000098
        /*02d0*/ 	.word	0x00036400
        /*02d4*/ 	.short	0x010a
        /*02d6*/ 	.byte	0x3f
	.zero		1


	//   ....[27]....
        /*02d8*/ 	.word	0x00008c20
        /*02dc*/ 	.word	0x00000004
        /*02e0*/ 	.word	0x00036410
        /*02e4*/ 	.short	0x010a
        /*02e6*/ 	.byte	0x3f
	.zero		1


	//   ....[28]....
        /*02e8*/ 	.word	0x00008c70
        /*02ec*/ 	.word	0x00000098
        /*02f0*/ 	.word	0x00036430
        /*02f4*/ 	.short	0x010a
        /*02f6*/ 	.byte	0x3f
	.zero		1


	//   ....[29]....
        /*02f8*/ 	.word	0x00008ef0
        /*02fc*/ 	.word	0x0000000c
        /*0300*/ 	.word	0x00036420
        /*0304*/ 	.short	0x010a
        /*0306*/ 	.byte	0x3f
	.zero		1


	//   ....[30]....
        /*0308*/ 	.word	0x00008f40
        /*030c*/ 	.word	0x0000000c
        /*0310*/ 	.word	0x00036438
        /*0314*/ 	.short	0x010a
        /*0316*/ 	.byte	0x3f
	.zero		1


	//   ....[31]....
        /*0318*/ 	.word	0x00008f90
        /*031c*/ 	.word	0x0000000c
        /*0320*/ 	.word	0x00036428
        /*0324*/ 	.short	0x010a
        /*0326*/ 	.byte	0x3f
	.zero		1


	//   ....[32]....
        /*0328*/ 	.word	0x00008fe0
        /*032c*/ 	.word	0x0000000c
        /*0330*/ 	.word	0x00036438
        /*0334*/ 	.short	0x010a
        /*0336*/ 	.byte	0x3f
	.zero		1


	//   ....[33]....
        /*0338*/ 	.word	0x00009040
        /*033c*/ 	.word	0x0000000c
        /*0340*/ 	.word	0x00036420
        /*0344*/ 	.short	0x010a
        /*0346*/ 	.byte	0x3f
	.zero		1


	//   ....[34]....
        /*0348*/ 	.word	0x00009090
        /*034c*/ 	.word	0x0000000c
        /*0350*/ 	.word	0x00036438
        /*0354*/ 	.short	0x010a
        /*0356*/ 	.byte	0x3f
	.zero		1


	//   ....[35]....
        /*0358*/ 	.word	0x000090e0
        /*035c*/ 	.word	0x0000000c
        /*0360*/ 	.word	0x00036428
        /*0364*/ 	.short	0x010a
        /*0366*/ 	.byte	0x3f
	.zero		1


	//   ....[36]....
        /*0368*/ 	.word	0x00009130
        /*036c*/ 	.word	0x0000000c
        /*0370*/ 	.word	0x00036438
        /*0374*/ 	.short	0x010a
        /*0376*/ 	.byte	0x3f
	.zero		1


	//   ....[37]....
        /*0378*/ 	.word	0x00009210
        /*037c*/ 	.word	0x00000007
        /*0380*/ 	.word	0x00000000
        /*0384*/ 	.short	0x010a
        /*0386*/ 	.byte	0x3f
	.zero		1


	//   ....[38]....
        /*0388*/ 	.word	0x00009260
        /*038c*/ 	.word	0x00000005
        /*0390*/ 	.word	0x00000000
        /*0394*/ 	.short	0x010a
        /*0396*/ 	.byte	0x3f
	.zero		1


	//----- nvinfo : EIATTR_NUM_MBARRIERS
	.align		4
.L_382:
        /*0398*/ 	.byte	0x03, 0x38
        /*039a*/ 	.short	0x0007


	//----- nvinfo : EIATTR_EXIT_INSTR_OFFSETS
	.align		4
        /*039c*/ 	.byte	0x04, 0x1c
        /*039e*/ 	.short	(.L_384 - .L_383)


	//   ....[0]....
.L_383:
        /*03a0*/ 	.word	0x00008b50


	//----- nvinfo : EIATTR_MAX_THREADS
	.align		4
.L_384:
        /*03a4*/ 	.byte	0x04, 0x05
        /*03a6*/ 	.short	(.L_386 - .L_385)
.L_385:
        /*03a8*/ 	.word	0x00000200
        /*03ac*/ 	.word	0x00000001
        /*03b0*/ 	.word	0x00000001


	//----- nvinfo : EIATTR_CRS_STACK_SIZE
	.align		4
.L_386:
        /*03b4*/ 	.byte	0x04, 0x1e
        /*03b6*/ 	.short	(.L_388 - .L_387)
.L_387:
        /*03b8*/ 	.word	0x00000000


	//----- nvinfo : EIATTR_CBANK_PARAM_SIZE
	.align		4
.L_388:
        /*03bc*/ 	.byte	0x03, 0x19
        /*03be*/ 	.short	0x06f0


	//----- nvinfo : EIATTR_PARAM_CBANK
	.align		4
        /*03c0*/ 	.byte	0x04, 0x0a
        /*03c2*/ 	.short	(.L_390 - .L_389)
	.align		4
.L_389:
        /*03c4*/ 	.word	index@(.nv.constant0._ZN7cutlass13device_kernelIN5flash11enable_sm90INS1_16FlashAttnBwdSm90INS1_25CollectiveMainloopBwdSm90ILi2ELi1ELi1EN4cute5tupleIJNS5_1CILi1EEES8_S8_EEENS6_IJNS7_ILi64EEENS7_ILi96EEENS7_ILi192EEEEEENS_10bfloat16_tEfNS_4arch4Sm90ELb0ELb0ELb0ELb1ELb1ELb0ELb1ELb0ELi3ELi1ELi1ELi1ELb0EEENS1_24CollectiveEpilogueBwdGQAISD_fSG_Li384ELb1ELb1EEENS1_19SingleTileSchedulerILb1ELb0ELb0ELi96EEEEEEEEEvNT_6ParamsE)
        /*03c8*/ 	.short	0x0210
        /*03ca*/ 	.short	0x06f0


	//----- nvinfo : EIATTR_SW_WAR
	.align		4
.L_390:
        /*03cc*/ 	.byte	0x04, 0x36
        /*03ce*/ 	.short	(.L_392 - .L_391)
.L_391:
        /*03d0*/ 	.word	0x00000008
.L_392:


//--------------------- .nv.info._ZN7cutlass13device_kernelIN5flash11enable_sm90INS1_16FlashAttnBwdSm90INS1_25CollectiveMainloopBwdSm90ILi2ELi1ELi1EN4cute5tupleIJNS5_1CILi1EEES8_S8_EEENS6_IJNS7_ILi64EEENS7_ILi96EEENS7_ILi192EEEEEENS_10bfloat16_tEfNS_4arch4Sm90ELb0ELb1ELb0ELb0ELb0ELb0ELb1ELb0ELi3ELi1ELi1ELi1ELb0EEENS1_21CollectiveEpilogueBwdISD_SE_SG_Li384ELb0ELb1ELi3EEENS1_19SingleTileSchedulerILb0ELb0ELb0ELi96EEEEEEEEEvNT_6ParamsE --------------------------
	.section	.nv.info._ZN7cutlass13device_kernelIN5flash11enable_sm90INS1_16FlashAttnBwdSm90INS1_25CollectiveMainloopBwdSm90ILi2ELi1ELi1EN4cute5tupleIJNS5_1CILi1EEES8_S8_EEENS6_IJNS7_ILi64EEENS7_ILi96EEENS7_ILi192EEEEEENS_10bfloat16_tEfNS_4arch4Sm90ELb0ELb1ELb0ELb0ELb0ELb0ELb1ELb0ELi3ELi1ELi1ELi1ELb0EEENS1_21CollectiveEpilogueBwdISD_SE_SG_Li384ELb0ELb1ELi3EEENS1_19SingleTileSchedulerILb0ELb0ELb0ELi96EEEEEEEEEvNT_6ParamsE,"",@"SHT_CUDA_INFO"
	.sectionflags	@""
	.align	4


	//----- nvinfo : EIATTR_CUDA_API_VERSION
	.align		4
        /*0000*/ 	.byte	0x04, 0x37
        /*0002*/ 	.short	(.L_394 - .L_393)
.L_393:
        /*0004*/ 	.word	0x00000082


	//----- nvinfo : EIATTR_KPARAM_INFO
	.align		4
.L_394:
        /*0008*/ 	.byte	0x04, 0x17
        /*000a*/ 	.short	(.L_396 - .L_395)
.L_395:
        /*000c*/ 	.word	0x00000000
        /*0010*/ 	.short	0x0000
        /*0012*/ 	.short	0x0070
        /*0014*/ 	.byte	0x00, 0xf0, 0x01, 0x24


	//----- nvinfo : EIATTR_SPARSE_MMA_MASK
	.align		4
.L_396:
        /*0018*/ 	.byte	0x03, 0x50
        /*001a*/ 	.short	0x0000


	//----- nvinfo : EIATTR_MAXREG_COUNT
	.align		4
        /*001c*/ 	.byte	0x03, 0x1b
        /*001e*/ 	.short	0x0080


	//----- nvinfo : EIATTR_NUM_BARRIERS
	.align		4
        /*0020*/ 	.byte	0x02, 0x4c
        /*0022*/ 	.byte	0x10
	.zero		1


	//----- nvinfo : EIATTR_EXTERNS
	.align		4
        /*0024*/ 	.byte	0x04, 0x0f
        /*0026*/ 	.short	(.L_398 - .L_397)


	//   ....[0]....
	.align		4
.L_397:
        /*0028*/ 	.word	index@(__assertfail)


	//----- nvinfo : EIATTR_MERCURY_ISA_VERSION
	.align		4
.L_398:
        /*002c*/ 	.byte	0x03, 0x5f
        /*002e*/ 	.short	0x0101


	//----- nvinfo : EIATTR_INT_WARP_WIDE_INSTR_OFFSETS
	.align		4
        /*0030*/ 	.byte	0x04, 0x31
        /*0032*/ 	.short	(.L_400 - .L_399)


	//   ....[0]....
.L_399:
        /*0034*/ 	.word	0x000001e0


	//   ....[1]....
        /*0038*/ 	.word	0x00000210


	//----- nvinfo : EIATTR_COOP_GROUP_MASK_REGIDS
	.align		4
.L_400:
        /*003c*/ 	.byte	0x04, 0x29
        /*003e*/ 	.short	(.L_402 - .L_401)


	//   ....[0]....
.L_401:
        /*0040*/ 	.word	0xffffffff


	//   ....[1]....
        /*0044*/ 	.word	0xffffffff


	//   ....[2]....
        /*0048*/ 	.word	0xffffffff


	//   ....[3]....
        /*004c*/ 	.word	0xffffffff


	//   ....[4]....
        /*0050*/ 	.word	0xffffffff


	//   ....[5]....
        /*0054*/ 	.word	0xffffffff


	//   ....[6]....
        /*0058*/ 	.word	0xffffffff


	//   ....[7]....
        /*005c*/ 	.word	0xffffffff


	//   ....[8]....
        /*0060*/ 	.word	0x0500000f


	//----- nvinfo : EIATTR_COOP_GROUP_INSTR_OFFSETS
	.align		4
.L_402:
        /*0064*/ 	.byte	0x04, 0x28
        /*0066*/ 	.short	(.L_404 - .L_403)


	//   ....[0]....
.L_403:
        /*0068*/ 	.word	0x00000060


	//   ....[1]....
        /*006c*/ 	.word	0x000001f0


	//   ....[2]....
        /*0070*/ 	.word	0x00000240


	//   ....[3]....
        /*0074*/ 	.word	0x00000430


	//   ....[4]....
        /*0078*/ 	.word	0x00000620


	//   ....[5]....
        /*007c*/ 	.word	0x000010d0


	//   ....[6]....
        /*0080*/ 	.word	0x00004930


	//   ....[7]....
        /*0084*/ 	.word	0x00005f50


	//   ....[8]....
        /*0088*/ 	.word	0x000095e0


	//----- nvinfo : EIATTR_REG_RECONFIG
	.align		4
.L_404:
        /*008c*/ 	.byte	0x01, 0x54
	.zero		2


	//----- nvinfo : EIATTR_SYSCALL_OFFSETS
	.align		4
        /*0090*/ 	.byte	0x04, 0x46
        /*0092*/ 	.short	(.L_406 - .L_405)


	//   ....[0]....
.L_405:
        /*0094*/ 	.word	0x00000d30


	//   ....[1]....
        /*0098*/ 	.word	0x00000e20


	//   ....[2]....
        /*009c*/ 	.word	0x00000f60


	//   ....[3]....
        /*00a0*/ 	.word	0x00001050


	//   ....[4]....
        /*00a4*/ 	.word	0x00004320


	//   ....[5]....
        /*00a8*/ 	.word	0x00004460


	//   ....[6]....
        /*00ac*/ 	.word	0x00004580


	//   ....[7]....
        /*00b0*/ 	.word	0x000046a0


	//----- nvinfo : EIATTR_MBARRIER_INSTR_OFFSETS
	.align		4
.L_406:
        /*00b4*/ 	.byte	0x04, 0x39
        /*00b6*/ 	.short	(.L_408 - .L_407)


	//   ....[0]....
.L_407:
        /*00b8*/ 	.word	0x000002e0
        /*00bc*/ 	.word	0x000000ff
        /*00c0*/ 	.word	0x00036400
        /*00c4*/ 	.short	0x0100
        /*00c6*/ 	.byte	0x06
	.zero		1


	//   ....[1]....
        /*00c8*/ 	.word	0x000003e0
        /*00cc*/ 	.word	0x000000ff
        /*00d0*/ 	.word	0x00036410
        /*00d4*/ 	.short	0x0100
        /*00d6*/ 	.byte	0x08
	.zero		1


	//   ....[2]....
        /*00d8*/ 	.word	0x000003f0
        /*00dc*/ 	.word	0x000000ff
        /*00e0*/ 	.word	0x00036420
        /*00e4*/ 	.short	0x0100
        /*00e6*/ 	.byte	0x08
	.zero		1


	//   ....[3]....
        /*00e8*/ 	.word	0x00000400
        /*00ec*/ 	.word	0x000000ff
        /*00f0*/ 	.word	0x00036418
        /*00f4*/ 	.short	0x0100
        /*00f6*/ 	.byte	0x08
	.zero		1


	//   ....[4]....
        /*00f8*/ 	.word	0x00000410
        /*00fc*/ 	.word	0x000000ff
        /*0100*/ 	.word	0x00036428
        /*0104*/ 	.short	0x0100
        /*0106*/ 	.byte	0x08
	.zero		1


	//   ....[5]....
        /*0108*/ 	.word	0x00000540
        /*010c*/ 	.word	0x000000ff
        /*0110*/ 	.word	0x00036430
        /*0114*/ 	.short	0x0100
        /*0116*/ 	.byte	0x08
	.zero		1


	//   ....[6]....
        /*0118*/ 	.word	0x00000550
        /*011c*/ 	.word	0x000000ff
        /*0120*/ 	.word	0x00036438
        /*0124*/ 	.short	0x0100
        /*0126*/ 	.byte	0x08
	.zero		1


	//   ....[7]....
        /*0128*/ 	.word	0x00001100
        /*012c*/ 	.word	0x000000ff
        /*0130*/ 	.word	0x00036400
        /*0134*/ 	.short	0x010a
        /*0136*/ 	.byte	0x25
	.zero		1


	//   ....[8]....
        /*0138*/ 	.word	0x000011f0
        /*013c*/ 	.word	0x000000ff
        /*0140*/ 	.word	0x00036400
        /*0144*/ 	.short	0x010a
        /*0146*/ 	.byte	0x25
	.zero		1


	//   ....[9]....
        /*0148*/ 	.word	0x00001940
        /*014c*/ 	.word	0x00000004
        /*0150*/ 	.word	0x00036410
        /*0154*/ 	.short	0x010a
        /*0156*/ 	.byte	0x3f
	.zero		1


	//   ....[10]....
        /*0158*/ 	.word	0x00001980
        /*015c*/ 	.word	0x00000004
        /*0160*/ 	.word	0x00036410
        /*0164*/ 	.short	0x010a
        /*0166*/ 	.byte	0x3f
	.zero		1


	//   ....[11]....
        /*0168*/ 	.word	0x00002020
        /*016c*/ 	.word	0x000000ff
        /*0170*/ 	.word	0x00036430
        /*0174*/ 	.short	0x010a
        /*0176*/ 	.byte	0x25
	.zero		1


	//   ....[12]....
        /*0178*/ 	.word	0x00002060
        /*017c*/ 	.word	0x000000ff
        /*0180*/ 	.word	0x00036430
        /*0184*/ 	.short	0x010a
        /*0186*/ 	.byte	0x25
	.zero		1


	//   ....[13]....
        /*0188*/ 	.word	0x00003aa0
        /*018c*/ 	.word	0x000000ff
        /*0190*/ 	.word	0x00000000
        /*0194*/ 	.short	0x0101
        /*0196*/ 	.byte	0x04
	.zero		1


	//   ....[14]....
        /*0198*/ 	.word	0x00003e40
        /*019c*/ 	.word	0x00000004
        /*01a0*/ 	.word	0x00000000
        /*01a4*/ 	.short	0x0101
        /*01a6*/ 	.byte	0x3f
	.zero		1


	//   ....[15]....
        /*01a8*/ 	.word	0x00007530
        /*01ac*/ 	.word	0x00000000
        /*01b0*/ 	.word	0x00036420
        /*01b4*/ 	.short	0x010a
        /*01b6*/ 	.byte	0x3f
	.zero		1


	//   ....[16]....
        /*01b8*/ 	.word	0x00007d40
        /*01bc*/ 	.word	0x00000000
        /*01c0*/ 	.word	0x00036438
        /*01c4*/ 	.short	0x010a
        /*01c6*/ 	.byte	0x3f
	.zero		1


	//   ....[17]....
        /*01c8*/ 	.word	0x000080a0
        /*01cc*/ 	.word	0x00000000
        /*01d0*/ 	.word	0x00036428
        /*01d4*/ 	.short	0x010a
        /*01d6*/ 	.byte	0x3f
	.zero		1


	//   ....[18]....
        /*01d8*/ 	.word	0x000083c0
        /*01dc*/ 	.word	0x00000000
        /*01e0*/ 	.word	0x00036438
        /*01e4*/ 	.short	0x010a
        /*01e6*/ 	.byte	0x3f
	.zero		1


	//   ....[19]....
        /*01e8*/ 	.word	0x00008670
        /*01ec*/ 	.word	0x00000000
        /*01f0*/ 	.word	0x00036420
        /*01f4*/ 	.short	0x010a
        /*01f6*/ 	.byte	0x3f
	.zero		1


	//   ....[20]....
        /*01f8*/ 	.word	0x000089f0
        /*01fc*/ 	.word	0x00000000
        /*0200*/ 	.word	0x00036438
        /*0204*/ 	.short	0x010a
        /*0206*/ 	.byte	0x3f
	.zero		1


	//   ....[21]....
        /*0208*/ 	.word	0x00008ce0
        /*020c*/ 	.word	0x00000000
        /*0210*/ 	.word	0x00036428
        /*0214*/ 	.short	0x010a
        /*0216*/ 	.byte	0x3f
	.zero		1


	//   ....[22]....
        /*0218*/ 	.word	0x00009020
        /*021c*/ 	.word	0x00000000
        /*0220*/ 	.word	0x00036438
        /*0224*/ 	.short	0x010a
        /*0226*/ 	.byte	0x3f
	.zero		1


	//   ....[23]....
        /*0228*/ 	.word	0x00009470
        /*022c*/ 	.word	0x00000009
        /*0230*/ 	.word	0x00000000
        /*0234*/ 	.short	0x010a
        /*0236*/ 	.byte	0x3f
	.zero		1


	//   ....[24]....
        /*0238*/ 	.word	0x000094f0
        /*023c*/ 	.word	0x00000003
        /*0240*/ 	.word	0x00000000
        /*0244*/ 	.short	0x010a
        /*0246*/ 	.byte	0x3f
	.zero		1


	//   ....[25]....
        /*0248*/ 	.word	0x00009540
        /*024c*/ 	.word	0x00000004
        /*0250*/ 	.word	0x00036438
        /*0254*/ 	.short	0x010a
        /*0256*/ 	.byte	0x3f
	.zero		1


	//   ....[26]....
        /*0258*/ 	.word	0x00009610
        /*025c*/ 	.word	0x00000099
        /*0260*/ 	.word	0x00036400
        /*0264*/ 	.short	0x010a
        /*0266*/ 	.byte	0x3f
	.zero		1


	//   ....[27]....
        /*0268*/ 	.word	0x00009660
        /*026c*/ 	.word	0x00000004
        /*0270*/ 	.word	0x00036410
        /*0274*/ 	.short	0x010a
        /*0276*/ 	.byte	0x3f
	.zero		1


	//   ....[28]....
        /*0278*/ 	.word	0x000096b0
        /*027c*/ 	.word	0x00000099
        /*0280*/ 	.word	0x00036430
        /*0284*/ 	.short	0x010a
        /*0286*/ 	.byte	0x3f
	.zero		1


	//   ....[29]....
        /*0288*/ 	.word	0x00009700
        /*028c*/ 	.word	0x00000000
        /*0290*/ 	.word	0x00036420
        /*0294*/ 	.short	0x010a
        /*0296*/ 	.byte	0x3f
	.zero		1


	//   ....[30]....
        /*0298*/ 	.word	0x00009750
        /*029c*/ 	.word	0x00000000
        /*02a0*/ 	.word	0x00036438
        /*02a4*/ 	.short	0x010a
        /*02a6*/ 	.byte	0x3f
	.zero		1


	//   ....[31]....
        /*02a8*/ 	.word	0x000097a0
        /*02ac*/ 	.word	0x00000000
        /*02b0*/ 	.word	0x00036428
        /*02b4*/ 	.short	0x010a
        /*02b6*/ 	.byte	0x3f
	.zero		1


	//   ....[32]....
        /*02b8*/ 	.word	0x000097f0
        /*02bc*/ 	.word	0x00000000
        /*02c0*/ 	.word	0x00036438
        /*02c4*/ 	.short	0x010a
        /*02c6*/ 	.byte	0x3f
	.zero		1


	//   ....[33]....
        /*02c8*/ 	.word	0x00009850
        /*02cc*/ 	.word	0x00000000
        /*02d0*/ 	.word	0x00036420
        /*02d4*/ 	.short	0x010a
        /*02d6*/ 	.byte	0x3f
	.zero		1


	//   ....[34]....
        /*02d8*/ 	.word	0x000098a0
        /*02dc*/ 	.word	0x00000000
        /*02e0*/ 	.word	0x00036438
        /*02e4*/ 	.short	0x010a
        /*02e6*/ 	.byte	0x3f
	.zero		1


	//   ....[35]....
        /*02e8*/ 	.word	0x000098f0
        /*02ec*/ 	.word	0x00000000
        /*02f0*/ 	.word	0x00036428
        /*02f4*/ 	.short	0x010a
        /*02f6*/ 	.byte	0x3f
	.zero		1


	//   ....[36]....
        /*02f8*/ 	.word	0x00009940
        /*02fc*/ 	.word	0x00000000
        /*0300*/ 	.word	0x00036438
        /*0304*/ 	.short	0x010a
        /*0306*/ 	.byte	0x3f
	.zero		1


	//   ....[37]....
        /*0308*/ 	.word	0x00009a10
        /*030c*/ 	.word	0x00000009
        /*0310*/ 	.word	0x00000000
        /*0314*/ 	.short	0x010a
        /*0316*/ 	.byte	0x3f
	.zero		1


	//   ....[38]....
        /*0318*/ 	.word	0x00009a60
        /*031c*/ 	.word	0x00000003
        /*0320*/ 	.word	0x00000000
        /*0324*/ 	.short	0x010a
        /*0326*/ 	.byte	0x3f
	.zero		1


	//----- nvinfo : EIATTR_NUM_MBARRIERS
	.align		4
.L_408:
        /*0328*/ 	.byte	0x03, 0x38
        /*032a*/ 	.short	0x0007


	//----- nvinfo : EIATTR_EXIT_INSTR_OFFSETS
	.align		4
        /*032c*/ 	.byte	0x04, 0x1c
        /*032e*/ 	.short	(.L_410 - .L_409)


	//   ....[0]....
.L_409:
        /*0330*/ 	.word	0x00000680


	//   ....[1]....
        /*0334*/ 	.word	0x00004f60


	//   ....[2]....
        /*0338*/ 	.word	0x00005ef0


	//   ....[3]....
        /*033c*/ 	.word	0x00009590


	//----- nvinfo : EIATTR_MAX_THREADS
	.align		4
.L_410:
        /*0340*/ 	.byte	0x04, 0x05
        /*0342*/ 	.short	(.L_412 - .L_411)
.L_411:
        /*0344*/ 	.word	0x00000200
        /*0348*/ 	.word	0x00000001
        /*034c*/ 	.word	0x00000001


	//----- nvinfo : EIATTR_CRS_STACK_SIZE
	.align		4
.L_412:
        /*0350*/ 	.byte	0x04, 0x1e
        /*0352*/ 	.short	(.L_414 - .L_413)
.L_413:
        /*0354*/ 	.word	0x00000000


	//----- nvinfo : EIATTR_CBANK_PARAM_SIZE
	.align		4
.L_414:
        /*0358*/ 	.byte	0x03, 0x19
        /*035a*/ 	.short	0x0970


	//----- nvinfo : EIATTR_PARAM_CBANK
	.align		4
        /*035c*/ 	.byte	0x04, 0x0a
        /*035e*/ 	.short	(.L_416 - .L_415)
	.align		4
.L_415:
        /*0360*/ 	.word	index@(.nv.constant0._ZN7cutlass13device_kernelIN5flash11enable_sm90INS1_16FlashAttnBwdSm90INS1_25CollectiveMainloopBwdSm90ILi2ELi1ELi1EN4cute5tupleIJNS5_1CILi1EEES8_S8_EEENS6_IJNS7_ILi64EEENS7_ILi96EEENS7_ILi192EEEEEENS_10bfloat16_tEfNS_4arch4Sm90ELb0ELb1ELb0ELb0ELb0ELb0ELb1ELb0ELi3ELi1ELi1ELi1ELb0EEENS1_21CollectiveEpilogueBwdISD_SE_SG_Li384ELb0ELb1ELi3EEENS1_19SingleTileSchedulerILb0ELb0ELb0ELi96EEEEEEEEEvNT_6ParamsE)
        /*0364*/ 	.short	0x0210
        /*0366*/ 	.short	0x0970


	//----- nvinfo : EIATTR_SW_WAR
	.align		4
.L_416:
        /*0368*/ 	.byte	0x04, 0x36
        /*036a*/ 	.short	(.L_418 - .L_417)
.L_417:
        /*036c*/ 	.word	0x00000008
.L_418:


//--------------------- .nv.info._ZN7cutlass13device_kernelIN5flash11enable_sm90INS1_16FlashAttnBwdSm90INS1_25CollectiveMainloopBwdSm90ILi2ELi1ELi1EN4cute5tupleIJNS5_1CILi1EEES8_S8_EEENS6_IJNS7_ILi64EEENS7_ILi96EEENS7_ILi192EEEEEENS_10bfloat16_tEfNS_4arch4Sm90ELb0ELb1ELb0ELb0ELb1ELb0ELb1ELb0ELi3ELi1ELi1ELi1ELb0EEENS1_21CollectiveEpilogueBwdISD_SE_SG_Li384ELb0ELb1ELi3EEENS1_19SingleTileSchedulerILb0ELb0ELb0ELi96EEEEEEEEEvNT_6ParamsE --------------------------
	.section	.nv.info._ZN7cutlass13device_kernelIN5flash11enable_sm90INS1_16FlashAttnBwdSm90INS1_25CollectiveMainloopBwdSm90ILi2ELi1ELi1EN4cute5tupleIJNS5_1CILi1EEES8_S8_EEENS6_IJNS7_ILi64EEENS7_ILi96EEENS7_ILi192EEEEEENS_10bfloat16_tEfNS_4arch4Sm90ELb0ELb1ELb0ELb0ELb1ELb0ELb1ELb0ELi3ELi1ELi1ELi1ELb0EEENS1_21CollectiveEpilogueBwdISD_SE_SG_Li384ELb0ELb1ELi3EEENS1_19SingleTileSchedulerILb0ELb0ELb0ELi96EEEEEEEEEvNT_6ParamsE,"",@"SHT_CUDA_INFO"
	.sectionflags	@""
	.align	4


	//----- nvinfo : EIATTR_CUDA_API_VERSION
	.align		4
        /*0000*/ 	.byte	0x04, 0x37
        /*0002*/ 	.short	(.L_420 - .L_419)
.L_419:
        /*0004*/ 	.word	0x00000082


	//----- nvinfo : EIATTR_KPARAM_INFO
	.align		4
.L_420:
        /*0008*/ 	.byte	0x04, 0x17
        /*000a*/ 	.short	(.L_422 - .L_421)
.L_421:
        /*000c*/ 	.word	0x00000000
        /*0010*/ 	.short	0x0000
        /*0012*/ 	.short	0x0070
        /*0014*/ 	.byte	0x00, 0xf0, 0x01, 0x24


	//----- nvinfo : EIATTR_SPARSE_MMA_MASK
	.align		4
.L_422:
        /*0018*/ 	.byte	0x03, 0x50
        /*001a*/ 	.short	0x0000


	//----- nvinfo : EIATTR_MAXREG_COUNT
	.align		4
        /*001c*/ 	.byte	0x03, 0x1b
        /*001e*/ 	.short	0x0080


	//----- nvinfo : EIATTR_NUM_BARRIERS
	.align		4
        /*0020*/ 	.byte	0x02, 0x4c
        /*0022*/ 	.byte	0x10
	.zero		1


	//----- nvinfo : EIATTR_EXTERNS
	.align		4
        /*0024*/ 	.byte	0x04, 0x0f
        /*0026*/ 	.short	(.L_424 - .L_423)


	//   ....[0]....
	.align		4
.L_423:
        /*0028*/ 	.word	index@(__assertfail)


	//----- nvinfo : EIATTR_MERCURY_ISA_VERSION
	.align		4
.L_424:
        /*002c*/ 	.byte	0x03, 0x5f
        /*002e*/ 	.short	0x0101


	//----- nvinfo : EIATTR_INT_WARP_WIDE_INSTR_OFFSETS
	.align		4
        /*0030*/ 	.byte	0x04, 0x31
        /*0032*/ 	.short	(.L_426 - .L_425)


	//   ....[0]....
.L_425:
        /*0034*/ 	.word	0x000001e0


	//   ....[1]....
        /*0038*/ 	.word	0x00000210


	//   ....[2]....
        /*003c*/ 	.word	0x00006a20


	//   ....[3]....
        /*0040*/ 	.word	0x00007160


	//   ....[4]....
        /*0044*/ 	.word	0x00007750


	//   ....[5]....
        /*0048*/ 	.word	0x00007a20


	//   ....[6]....
        /*004c*/ 	.word	0x00007c80


	//   ....[7]....
        /*0050*/ 	.word	0x00007e10


	//----- nvinfo : EIATTR_COOP_GROUP_MASK_REGIDS
	.align		4
.L_426:
        /*0054*/ 	.byte	0x04, 0x29
        /*0056*/ 	.short	(.L_428 - .L_427)


	//   ....[0]....
.L_427:
        /*0058*/ 	.word	0xffffffff


	//   ....[1]....
        /*005c*/ 	.word	0xffffffff


	//   ....[2]....
        /*0060*/ 	.word	0xffffffff


	//   ....[3]....
        /*0064*/ 	.word	0xffffffff


	//   ....[4]....
        /*0068*/ 	.word	0xffffffff


	//   ....[5]....
        /*006c*/ 	.word	0xffffffff


	//   ....[6]....
        /*0070*/ 	.word	0xffffffff


	//   ....[7]....
        /*0074*/ 	.word	0xffffffff


	//   ....[8]....
        /*0078*/ 	.word	0xffffffff


	//   ....[9]....
        /*007c*/ 	.word	0xffffffff


	//   ....[10]....
        /*0080*/ 	.word	0xffffffff


	//   ....[11]....
        /*0084*/ 	.word	0xffffffff


	//   ....[12]....
        /*0088*/ 	.word	0xffffffff


	//   ....[13]....
        /*008c*/ 	.word	0xffffffff


	//   ....[14]....
        /*0090*/ 	.word	0xffffffff


	//   ....[15]....
        /*0094*/ 	.word	0xffffffff


	//   ....[16]....
        /*0098*/ 	.word	0xffffffff


	//   ....[17]....
        /*009c*/ 	.word	0x0500000f


	//   ....[18]....
        /*00a0*/ 	.word	0x0500000f


	//   ....[19]....
        /*00a4*/ 	.word	0x0500000f


	//   ....[20]....
        /*00a8*/ 	.word	0x0500000f


	//----- nvinfo : EIATTR_COOP_GROUP_INSTR_OFFSETS
	.align		4
.L_428:
        /*00ac*/ 	.byte	0x04, 0x28
        /*00ae*/ 	.short	(.L_430 - .L_429)


	//   ....[0]....
.L_429:
        /*00b0*/ 	.word	0x00000060


	//   ....[1]....
        /*00b4*/ 	.word	0x000001f0


	//   ....[2]....
        /*00b8*/ 	.word	0x00000240


	//   ....[3]....
        /*00bc*/ 	.word	0x00000430


	//   ....[4]....
        /*00c0*/ 	.word	0x00000630


	//   ....[5]....
        /*00c4*/ 	.word	0x000010e0


	//   ....[6]....
        /*00c8*/ 	.word	0x00004920


	//   ....[7]....
        /*00cc*/ 	.word	0x00005f30


	//   ....[8]....
        /*00d0*/ 	.word	0x00006490


	//   ....[9]....
        /*00d4*/ 	.word	0x00006950


	//   ....[10]....
        /*00d8*/ 	.word	0x00006ca0


	//   ....[11]....
        /*00dc*/ 	.word	0x00007090


	//   ....[12]....
        /*00e0*/ 	.word	0x000072d0


	//   ....[13]....
        /*00e4*/ 	.word	0x00007680


	//   ....[14]....
        /*00e8*/ 	.word	0x00007960


	//   ....[15]....
        /*00ec*/ 	.word	0x00007b80


	//   ....[16]....
        /*00f0*/ 	.word	0x00007d10


	//   ....[17]....
        /*00f4*/ 	.word	0x0000a4b0


	//   ....[18]....
        /*00f8*/ 	.word	0x0000a600


	//   ....[19]....
        /*00fc*/ 	.word	0x0000a670


	//   ....[20]....
        /*0100*/ 	.word	0x0000a6e0


	//----- nvinfo : EIATTR_REG_RECONFIG
	.align		4
.L_430:
        /*0104*/ 	.byte	0x01, 0x54
	.zero		2


	//----- nvinfo : EIATTR_SYSCALL_OFFSETS
	.align		4
        /*0108*/ 	.byte	0x04, 0x46
        /*010a*/ 	.short	(.L_432 - .L_431)


	//   ....[0]....
.L_431:
        /*010c*/ 	.word	0x00000d40


	//   ....[1]....
        /*0110*/ 	.word	0x00000e30


	//   ....[2]....
        /*0114*/ 	.word	0x00000f70


	//   ....[3]....
        /*0118*/ 	.word	0x00001060


	//   ....[4]....
        /*011c*/ 	.word	0x00004310


	//   ....[5]....
        /*0120*/ 	.word	0x00004450


	//   ....[6]....
        /*0124*/ 	.word	0x00004570


	//   ....[7]....
        /*0128*/ 	.word	0x00004690


	//----- nvinfo : EIATTR_MBARRIER_INSTR_OFFSETS
	.align		4
.L_432:
        /*012c*/ 	.byte	0x04, 0x39
        /*012e*/ 	.short	(.L_434 - .L_433)


	//   ....[0]....
.L_433:
        /*0130*/ 	.word	0x000002e0
        /*0134*/ 	.word	0x000000ff
        /*0138*/ 	.word	0x00036400
        /*013c*/ 	.short	0x0100
        /*013e*/ 	.byte	0x06
	.zero		1


	//   ....[1]....
        /*0140*/ 	.word	0x000003e0
        /*0144*/ 	.word	0x000000ff
        /*0148*/ 	.word	0x00036410
        /*014c*/ 	.short	0x0100
        /*014e*/ 	.byte	0x08
	.zero		1


	//   ....[2]....
        /*0150*/ 	.word	0x000003f0
        /*0154*/ 	.word	0x000000ff
        /*0158*/ 	.word	0x00036420
        /*015c*/ 	.short	0x0100
        /*015e*/ 	.byte	0x08
	.zero		1


	//   ....[3]....
        /*0160*/ 	.word	0x00000400
        /*0164*/ 	.word	0x000000ff
        /*0168*/ 	.word	0x00036418
        /*016c*/ 	.short	0x0100
        /*016e*/ 	.byte	0x08
	.zero		1


	//   ....[4]....
        /*0170*/ 	.word	0x00000410
        /*0174*/ 	.word	0x000000ff
        /*0178*/ 	.word	0x00036428
        /*017c*/ 	.short	0x0100
        /*017e*/ 	.byte	0x08
	.zero		1


	//   ....[5]....
        /*0180*/ 	.word	0x00000540
        /*0184*/ 	.word	0x000000ff
        /*0188*/ 	.word	0x00036430
        /*018c*/ 	.short	0x0100
        /*018e*/ 	.byte	0x08
	.zero		1


	//   ....[6]....
        /*0190*/ 	.word	0x00000550
        /*0194*/ 	.word	0x000000ff
        /*0198*/ 	.word	0x00036438
        /*019c*/ 	.short	0x0100
        /*019e*/ 	.byte	0x08
	.zero		1


	//   ....[7]....
        /*01a0*/ 	.word	0x00001110
        /*01a4*/ 	.word	0x000000ff
        /*01a8*/ 	.word	0x00036400
        /*01ac*/ 	.short	0x010a
        /*01ae*/ 	.byte	0x25
	.zero		1


	//   ....[8]....
        /*01b0*/ 	.word	0x00001200
        /*01b4*/ 	.word	0x000000ff
        /*01b8*/ 	.word	0x00036400
        /*01bc*/ 	.short	0x010a
        /*01be*/ 	.byte	0x25
	.zero		1


	//   ....[9]....
        /*01c0*/ 	.word	0x00001950
        /*01c4*/ 	.word	0x00000004
        /*01c8*/ 	.word	0x00036410
        /*01cc*/ 	.short	0x010a
        /*01ce*/ 	.byte	0x3f
	.zero		1


	//   ....[10]....
        /*01d0*/ 	.word	0x00001990
        /*01d4*/ 	.word	0x00000004
        /*01d8*/ 	.word	0x00036410
        /*01dc*/ 	.short	0x010a
        /*01de*/ 	.byte	0x3f
	.zero		1


	//   ....[11]....
        /*01e0*/ 	.word	0x00002010
        /*01e4*/ 	.word	0x000000ff
        /*01e8*/ 	.word	0x00036430
        /*01ec*/ 	.short	0x010a
        /*01ee*/ 	.byte	0x25
	.zero		1


	//   ....[12]....
        /*01f0*/ 	.word	0x00002050
        /*01f4*/ 	.word	0x000000ff
        /*01f8*/ 	.word	0x00036430
        /*01fc*/ 	.short	0x010a
        /*01fe*/ 	.byte	0x25
	.zero		1


	//   ....[13]....
        /*0200*/ 	.word	0x00003a90
        /*0204*/ 	.word	0x000000ff
        /*0208*/ 	.word	0x00000000
        /*020c*/ 	.short	0x0101
        /*020e*/ 	.byte	0x04
	.zero		1


	//   ....[14]....
        /*0210*/ 	.word	0x00003e30
        /*0214*/ 	.word	0x00000004
        /*0218*/ 	.word	0x00000000
        /*021c*/ 	.short	0x0101
        /*021e*/ 	.byte	0x3f
	.zero		1


	//   ....[15]....
        /*0220*/ 	.word	0x00008400
        /*0224*/ 	.word	0x00000000
        /*0228*/ 	.word	0x00036420
        /*022c*/ 	.short	0x010a
        /*022e*/ 	.byte	0x3f
	.zero		1


	//   ....[16]....
        /*0230*/ 	.word	0x00008c10
        /*0234*/ 	.word	0x00000000
        /*0238*/ 	.word	0x00036438
        /*023c*/ 	.short	0x010a
        /*023e*/ 	.byte	0x3f
	.zero		1


	//   ....[17]....
        /*0240*/ 	.word	0x00008f70
        /*0244*/ 	.word	0x00000000
        /*0248*/ 	.word	0x00036428
        /*024c*/ 	.short	0x010a
        /*024e*/ 	.byte	0x3f
	.zero		1


	//   ....[18]....
        /*0250*/ 	.word	0x00009290
        /*0254*/ 	.word	0x00000000
        /*0258*/ 	.word	0x00036438
        /*025c*/ 	.short	0x010a
        /*025e*/ 	.byte	0x3f
	.zero		1


	//   ....[19]....
        /*0260*/ 	.word	0x00009540
        /*0264*/ 	.word	0x00000000
        /*0268*/ 	.word	0x00036420
        /*026c*/ 	.short	0x010a
        /*026e*/ 	.byte	0x3f
	.zero		1


	//   ....[20]....
        /*0270*/ 	.word	0x000098c0
        /*0274*/ 	.word	0x00000000
        /*0278*/ 	.word	0x00036438
        /*027c*/ 	.short	0x010a
        /*027e*/ 	.byte	0x3f
	.zero		1


	//   ....[21]....
        /*0280*/ 	.word	0x00009bb0
        /*0284*/ 	.word	0x00000000
        /*0288*/ 	.word	0x00036428
        /*028c*/ 	.short	0x010a
        /*028e*/ 	.byte	0x3f
	.zero		1


	//   ....[22]....
        /*0290*/ 	.word	0x00009ef0
        /*0294*/ 	.word	0x00000000
        /*0298*/ 	.word	0x00036438
        /*029c*/ 	.short	0x010a
        /*029e*/ 	.byte	0x3f
	.zero		1


	//   ....[23]....
        /*02a0*/ 	.word	0x0000a340
        /*02a4*/ 	.word	0x00000009
        /*02a8*/ 	.word	0x00000000
        /*02ac*/ 	.short	0x010a
        /*02ae*/ 	.byte	0x3f
	.zero		1


	//   ....[24]....
        /*02b0*/ 	.word	0x0000a3c0
        /*02b4*/ 	.word	0x00000003
        /*02b8*/ 	.word	0x00000000
        /*02bc*/ 	.short	0x010a
        /*02be*/ 	.byte	0x3f
	.zero		1


	//   ....[25]....
        /*02c0*/ 	.word	0x0000a410
        /*02c4*/ 	.word	0x00000004
        /*02c8*/ 	.word	0x00036438
        /*02cc*/ 	.short	0x010a
        /*02ce*/ 	.byte	0x3f
	.zero		1


	//   ....[26]....
        /*02d0*/ 	.word	0x0000a4e0
        /*02d4*/ 	.word	0x00000099
        /*02d8*/ 	.word	0x00036400
        /*02dc*/ 	.short	0x010a
        /*02de*/ 	.byte	0x3f
	.zero		1


	//   ....[27]....
        /*02e0*/ 	.word	0x0000a530
        /*02e4*/ 	.word	0x00000004
        /*02e8*/ 	.word	0x00036410
        /*02ec*/ 	.short	0x010a
        /*02ee*/ 	.byte	0x3f
	.zero		1


	//   ....[28]....
        /*02f0*/ 	.word	0x0000a580
        /*02f4*/ 	.word	0x00000099
        /*02f8*/ 	.word	0x00036430
        /*02fc*/ 	.short	0x010a
        /*02fe*/ 	.byte	0x3f
	.zero		1


	//   ....[29]....
        /*0300*/ 	.word	0x0000a720
        /*0304*/ 	.word	0x00000000
        /*0308*/ 	.word	0x00036420
        /*030c*/ 	.short	0x010a
        /*030e*/ 	.byte	0x3f
	.zero		1


	//   ....[30]....
        /*0310*/ 	.word	0x0000a770
        /*0314*/ 	.word	0x00000000
        /*0318*/ 	.word	0x00036438
        /*031c*/ 	.short	0x010a
        /*031e*/ 	.byte	0x3f
	.zero		1


	//   ....[31]....
        /*0320*/ 	.word	0x0000a7c0
        /*0324*/ 	.word	0x00000000
        /*0328*/ 	.word	0x00036428
        /*032c*/ 	.short	0x010a
        /*032e*/ 	.byte	0x3f
	.zero		1


	//   ....[32]....
        /*0330*/ 	.word	0x0000a810
        /*0334*/ 	.word	0x00000000
        /*0338*/ 	.word	0x00036438
        /*033c*/ 	.short	0x010a
        /*033e*/ 	.byte	0x3f
	.zero		1


	//   ....[33]....
        /*0340*/ 	.word	0x0000a870
        /*0344*/ 	.word	0x00000000
        /*0348*/ 	.word	0x00036420
        /*034c*/ 	.short	0x010a
        /*034e*/ 	.byte	0x3f
	.zero		1


	//   ....[34]....
        /*0350*/ 	.word	0x0000a8c0
        /*0354*/ 	.word	0x00000000
        /*0358*/ 	.word	0x00036438
        /*035c*/ 	.short	0x010a
        /*035e*/ 	.byte	0x3f
	.zero		1


	//   ....[35]....
        /*0360*/ 	.word	0x0000a910
        /*0364*/ 	.word	0x00000000
        /*0368*/ 	.word	0x00036428
        /*036c*/ 	.short	0x010a
        /*036e*/ 	.byte	0x3f
	.zero		1


	//   ....[36]....
        /*0370*/ 	.word	0x0000a960
        /*0374*/ 	.word	0x00000000
        /*0378*/ 	.word	0x00036438
        /*037c*/ 	.short	0x010a
        /*037e*/ 	.byte	0x3f
	.zero		1


	//   ....[37]....
        /*0380*/ 	.word	0x0000aa30
        /*0384*/ 	.word	0x00000009
        /*0388*/ 	.word	0x00000000
        /*038c*/ 	.short	0x010a
        /*038e*/ 	.byte	0x3f
	.zero		1


	//   ....[38]....
        /*0390*/ 	.word	0x0000aa80
        /*0394*/ 	.word	0x00000003
        /*0398*/ 	.word	0x00000000
        /*039c*/ 	.short	0x010a
        /*039e*/ 	.byte	0x3f
	.zero		1


	//----- nvinfo : EIATTR_NUM_MBARRIERS
	.align		4
.L_434:
        /*03a0*/ 	.byte	0x03, 0x38
        /*03a2*/ 	.short	0x0007


	//----- nvinfo : EIATTR_EXIT_INSTR_OFFSETS
	.align		4
        /*03a4*/ 	.byte	0x04, 0x1c
        /*03a6*/ 	.short	(.L_436 - .L_435)


	//   ....[0]....
.L_435:
        /*03a8*/ 	.word	0x00000690


	//   ....[1]....
        /*03ac*/ 	.word	0x00004f50


	//   ....[2]....
        /*03b0*/ 	.word	0x00005ed0


	//   ....[3]....
        /*03b4*/ 	.word	0x0000a460


	//----- nvinfo : EIATTR_MAX_THREADS
	.align		4
.L_436:
        /*03b8*/ 	.byte	0x04, 0x05
        /*03ba*/ 	.short	(.L_438 - .L_437)
.L_437:
        /*03bc*/ 	.word	0x00000200
        /*03c0*/ 	.word	0x00000001
        /*03c4*/ 	.word	0x00000001


	//----- nvinfo : EIATTR_CRS_STACK_SIZE
	.align		4
.L_438:
        /*03c8*/ 	.byte	0x04, 0x1e
        /*03ca*/ 	.short	(.L_440 - .L_439)
.L_439:
        /*03cc*/ 	.word	0x00000000


	//----- nvinfo : EIATTR_CBANK_PARAM_SIZE
	.align		4
.L_440:
        /*03d0*/ 	.byte	0x03, 0x19
        /*03d2*/ 	.short	0x0970


	//----- nvinfo : EIATTR_PARAM_CBANK
	.align		4
        /*03d4*/ 	.byte	0x04, 0x0a
        /*03d6*/ 	.short	(.L_442 - .L_441)
	.align		4
.L_441:
        /*03d8*/ 	.word	index@(.nv.constant0._ZN7cutlass13device_kernelIN5flash11enable_sm90INS1_16FlashAttnBwdSm90INS1_25CollectiveMainloopBwdSm90ILi2ELi1ELi1EN4cute5tupleIJNS5_1CILi1EEES8_S8_EEENS6_IJNS7_ILi64EEENS7_ILi96EEENS7_ILi192EEEEEENS_10bfloat16_tEfNS_4arch4Sm90ELb0ELb1ELb0ELb0ELb1ELb0ELb1ELb0ELi3ELi1ELi1ELi1ELb0EEENS1_21CollectiveEpilogueBwdISD_SE_SG_Li384ELb0ELb1ELi3EEENS1_19SingleTileSchedulerILb0ELb0ELb0ELi96EEEEEEEEEvNT_6ParamsE)
        /*03dc*/ 	.short	0x0210
        /*03de*/ 	.short	0x0970


	//----- nvinfo : EIATTR_SW_WAR
	.align		4
.L_442:
        /*03e0*/ 	.byte	0x04, 0x36
        /*03e2*/ 	.short	(.L_444 - .L_443)
.L_443:
        /*03e4*/ 	.word	0x00000008
.L_444:


//--------------------- .nv.info._ZN7cutlass13device_kernelIN5flash11enable_sm90INS1_16FlashAttnBwdSm90INS1_25CollectiveMainloopBwdSm90ILi2ELi1ELi1EN4cute5tupleIJNS5_1CILi1EEES8_S8_EEENS6_IJNS7_ILi64EEENS7_ILi96EEENS7_ILi192EEEEEENS_10bfloat16_tEfNS_4arch4Sm90ELb0ELb1ELb0ELb0ELb0ELb0ELb1ELb0ELi3ELi1ELi1ELi1ELb0EEENS1_24CollectiveEpilogueBwdGQAISD_fSG_Li384ELb0ELb0EEENS1_19SingleTileSchedulerILb0ELb0ELb0ELi96EEEEEEEEEvNT_6ParamsE --------------------------
	.section	.nv.info._ZN7cutlass13device_kernelIN5flash11enable_sm90INS1_16FlashAttnBwdSm90INS1_25CollectiveMainloopBwdSm90ILi2ELi1ELi1EN4cute5tupleIJNS5_1CILi1EEES8_S8_EEENS6_IJNS7_ILi64EEENS7_ILi96EEENS7_ILi192EEEEEENS_10bfloat16_tEfNS_4arch4Sm90ELb0ELb1ELb0ELb0ELb0ELb0ELb1ELb0ELi3ELi1ELi1ELi1ELb0EEENS1_24CollectiveEpilogueBwdGQAISD_fSG_Li384ELb0ELb0EEENS1_19SingleTileSchedulerILb0ELb0ELb0ELi96EEEEEEEEEvNT_6ParamsE,"",@"SHT_CUDA_INFO"
	.sectionflags	@""
	.align	4


	//----- nvinfo : EIATTR_CUDA_API_VERSION
	.align		4
        /*0000*/ 	.byte	0x04, 0x37
        /*0002*/ 	.short	(.L_446 - .L_445)
.L_445:
        /*0004*/ 	.word	0x00000082


	//----- nvinfo : EIATTR_KPARAM_INFO
	.align		4
.L_446:
        /*0008*/ 	.byte	0x04, 0x17
        /*000a*/ 	.short	(.L_448 - .L_447)
.L_447:
        /*000c*/ 	.word	0x00000000
        /*0010*/ 	.short	0x0000
        /*0012*/ 	.short	0x0070
        /*0014*/ 	.byte	0x00, 0xf0, 0x01, 0x1a


	//----- nvinfo : EIATTR_SPARSE_MMA_MASK
	.align		4
.L_448:
        /*0018*/ 	.byte	0x03, 0x50
        /*001a*/ 	.short	0x0000


	//----- nvinfo : EIATTR_MAXREG_COUNT
	.align		4
        /*001c*/ 	.byte	0x03, 0x1b
        /*001e*/ 	.short	0x0080


	//----- nvinfo : EIATTR_NUM_BARRIERS
	.align		4
        /*0020*/ 	.byte	0x02, 0x4c
        /*0022*/ 	.byte	0x10
	.zero		1


	//----- nvinfo : EIATTR_EXTERNS
	.align		4
        /*0024*/ 	.byte	0x04, 0x0f
        /*0026*/ 	.short	(.L_450 - .L_449)


	//   ....[0]....
	.align		4
.L_449:
        /*0028*/ 	.word	index@(__assertfail)


	//----- nvinfo : EIATTR_MERCURY_ISA_VERSION
	.align		4
.L_450:
        /*002c*/ 	.byte	0x03, 0x5f
        /*002e*/ 	.short	0x0101


	//----- nvinfo : EIATTR_INT_WARP_WIDE_INSTR_OFFSETS
	.align		4
        /*0030*/ 	.byte	0x04, 0x31
        /*0032*/ 	.short	(.L_452 - .L_451)


	//   ....[0]....
.L_451:
        /*0034*/ 	.word	0x00000180


	//   ....[1]....
        /*0038*/ 	.word	0x000001b0


	//----- nvinfo : EIATTR_COOP_GROUP_MASK_REGIDS
	.align		4
.L_452:
        /*003c*/ 	.byte	0x04, 0x29
        /*003e*/ 	.short	(.L_454 - .L_453)


	//   ....[0]....
.L_453:
        /*0040*/ 	.word	0xffffffff


	//   ....[1]....
        /*0044*/ 	.word	0xffffffff


	//   ....[2]....
        /*0048*/ 	.word	0xffffffff


	//   ....[3]....
        /*004c*/ 	.word	0xffffffff


	//   ....[4]....
        /*0050*/ 	.word	0xffffffff


	//   ....[5]....
        /*0054*/ 	.word	0xffffffff


	//   ....[6]....
        /*0058*/ 	.word	0xffffffff


	//   ....[7]....
        /*005c*/ 	.word	0x0500000f


	//----- nvinfo : EIATTR_COOP_GROUP_INSTR_OFFSETS
	.align		4
.L_454:
        /*0060*/ 	.byte	0x04, 0x28
        /*0062*/ 	.short	(.L_456 - .L_455)


	//   ....[0]....
.L_455:
        /*0064*/ 	.word	0x00000060


	//   ....[1]....
        /*0068*/ 	.word	0x00000190


	//   ....[2]....
        /*006c*/ 	.word	0x000001e0


	//   ....[3]....
        /*0070*/ 	.word	0x000003d0


	//   ....[4]....
        /*0074*/ 	.word	0x000005d0


	//   ....[5]....
        /*0078*/ 	.word	0x00001080


	//   ....[6]....
        /*007c*/ 	.word	0x000048f0


	//   ....[7]....
        /*0080*/ 	.word	0x00007f80


	//----- nvinfo : EIATTR_REG_RECONFIG
	.align		4
.L_456:
        /*0084*/ 	.byte	0x01, 0x54
	.zero		2


	//----- nvinfo : EIATTR_SYSCALL_OFFSETS
	.align		4
        /*0088*/ 	.byte	0x04, 0x46
        /*008a*/ 	.short	(.L_458 - .L_457)


	//   ....[0]....
.L_457:
        /*008c*/ 	.word	0x00000ce0


	//   ....[1]....
        /*0090*/ 	.word	0x00000dd0


	//   ....[2]....
        /*0094*/ 	.word	0x00000f10


	//   ....[3]....
        /*0098*/ 	.word	0x00001000


	//----- nvinfo : EIATTR_MBARRIER_INSTR_OFFSETS
	.align		4
.L_458:
        /*009c*/ 	.byte	0x04, 0x39
        /*009e*/ 	.short	(.L_460 - .L_459)


	//   ....[0]....
.L_459:
        /*00a0*/ 	.word	0x00000280
        /*00a4*/ 	.word	0x000000ff
        /*00a8*/ 	.word	0x00036400
        /*00ac*/ 	.short	0x0100
        /*00ae*/ 	.byte	0x06
	.zero		1


	//   ....[1]....
        /*00b0*/ 	.word	0x00000380
        /*00b4*/ 	.word	0x000000ff
        /*00b8*/ 	.word	0x00036410
        /*00bc*/ 	.short	0x0100
        /*00be*/ 	.byte	0x08
	.zero		1


	//   ....[2]....
        /*00c0*/ 	.word	0x00000390
        /*00c4*/ 	.word	0x000000ff
        /*00c8*/ 	.word	0x00036420
        /*00cc*/ 	.short	0x0100
        /*00ce*/ 	.byte	0x08
	.zero		1


	//   ....[3]....
        /*00d0*/ 	.word	0x000003a0
        /*00d4*/ 	.word	0x000000ff
        /*00d8*/ 	.word	0x00036418
        /*00dc*/ 	.short	0x0100
        /*00de*/ 	.byte	0x08
	.zero		1


	//   ....[4]....
        /*00e0*/ 	.word	0x000003b0
        /*00e4*/ 	.word	0x000000ff
        /*00e8*/ 	.word	0x00036428
        /*00ec*/ 	.short	0x0100
        /*00ee*/ 	.byte	0x08
	.zero		1


	//   ....[5]....
        /*00f0*/ 	.word	0x000004e0
        /*00f4*/ 	.word	0x000000ff
        /*00f8*/ 	.word	0x00036430
        /*00fc*/ 	.short	0x0100
        /*00fe*/ 	.byte	0x08
	.zero		1


	//   ....[6]....
        /*0100*/ 	.word	0x000004f0
        /*0104*/ 	.word	0x000000ff
        /*0108*/ 	.word	0x00036438
        /*010c*/ 	.short	0x0100
        /*010e*/ 	.byte	0x08
	.zero		1


	//   ....[7]....
        /*0110*/ 	.word	0x000010b0
        /*0114*/ 	.word	0x000000ff
        /*0118*/ 	.word	0x00036400
        /*011c*/ 	.short	0x010a
        /*011e*/ 	.byte	0x25
	.zero		1


	//   ....[8]....
        /*0120*/ 	.word	0x000011a0
        /*0124*/ 	.word	0x000000ff
        /*0128*/ 	.word	0x00036400
        /*012c*/ 	.short	0x010a
        /*012e*/ 	.byte	0x25
	.zero		1


	//   ....[9]....
        /*0130*/ 	.word	0x000018e0
        /*0134*/ 	.word	0x00000003
        /*0138*/ 	.word	0x00036410
        /*013c*/ 	.short	0x010a
        /*013e*/ 	.byte	0x3f
	.zero		1


	//   ....[10]....
        /*0140*/ 	.word	0x00001920
        /*0144*/ 	.word	0x00000003
        /*0148*/ 	.word	0x00036410
        /*014c*/ 	.short	0x010a
        /*014e*/ 	.byte	0x3f
	.zero		1


	//   ....[11]....
        /*0150*/ 	.word	0x00001fc0
        /*0154*/ 	.word	0x000000ff
        /*0158*/ 	.word	0x00036430
        /*015c*/ 	.short	0x010a
        /*015e*/ 	.byte	0x25
	.zero		1


	//   ....[12]....
        /*0160*/ 	.word	0x00002000
        /*0164*/ 	.word	0x000000ff
        /*0168*/ 	.word	0x00036430
        /*016c*/ 	.short	0x010a
        /*016e*/ 	.byte	0x25
	.zero		1


	//   ....[13]....
        /*0170*/ 	.word	0x000039e0
        /*0174*/ 	.word	0x000000ff
        /*0178*/ 	.word	0x00000000
        /*017c*/ 	.short	0x0101
        /*017e*/ 	.byte	0x04
	.zero		1


	//   ....[14]....
        /*0180*/ 	.word	0x00003d80
        /*0184*/ 	.word	0x00000003
        /*0188*/ 	.word	0x00000000
        /*018c*/ 	.short	0x0101
        /*018e*/ 	.byte	0x3f
	.zero		1


	//   ....[15]....
        /*0190*/ 	.word	0x00005ed0
        /*0194*/ 	.word	0x00000000
        /*0198*/ 	.word	0x00036420
        /*019c*/ 	.short	0x010a
        /*019e*/ 	.byte	0x3f
	.zero		1


	//   ....[16]....
        /*01a0*/ 	.word	0x000066e0
        /*01a4*/ 	.word	0x00000000
        /*01a8*/ 	.word	0x00036438
        /*01ac*/ 	.short	0x010a
        /*01ae*/ 	.byte	0x3f
	.zero		1


	//   ....[17]....
        /*01b0*/ 	.word	0x00006a40
        /*01b4*/ 	.word	0x00000000
        /*01b8*/ 	.word	0x00036428
        /*01bc*/ 	.short	0x010a
        /*01be*/ 	.byte	0x3f
	.zero		1


	//   ....[18]....
        /*01c0*/ 	.word	0x00006d60
        /*01c4*/ 	.word	0x00000000
        /*01c8*/ 	.word	0x00036438
        /*01cc*/ 	.short	0x010a
        /*01ce*/ 	.byte	0x3f
	.zero		1


	//   ....[19]....
        /*01d0*/ 	.word	0x00007010
        /*01d4*/ 	.word	0x00000000
        /*01d8*/ 	.word	0x00036420
        /*01dc*/ 	.short	0x010a
        /*01de*/ 	.byte	0x3f
	.zero		1


	//   ....[20]....
        /*01e0*/ 	.word	0x00007390
        /*01e4*/ 	.word	0x00000000
        /*01e8*/ 	.word	0x00036438
        /*01ec*/ 	.short	0x010a
        /*01ee*/ 	.byte	0x3f
	.zero		1


	//   ....[21]....
        /*01f0*/ 	.word	0x00007680
        /*01f4*/ 	.word	0x00000000
        /*01f8*/ 	.word	0x00036428
        /*01fc*/ 	.short	0x010a
        /*01fe*/ 	.byte	0x3f
	.zero		1


	//   ....[22]....
        /*0200*/ 	.word	0x000079c0
        /*0204*/ 	.word	0x00000000
        /*0208*/ 	.word	0x00036438
        /*020c*/ 	.short	0x010a
        /*020e*/ 	.byte	0x3f
	.zero		1


	//   ....[23]....
        /*0210*/ 	.word	0x00007e10
        /*0214*/ 	.word	0x00000009
        /*0218*/ 	.word	0x00000000
        /*021c*/ 	.short	0x010a
        /*021e*/ 	.byte	0x3f
	.zero		1


	//   ....[24]....
        /*0220*/ 	.word	0x00007e90
        /*0224*/ 	.word	0x00000003
        /*0228*/ 	.word	0x00000000
        /*022c*/ 	.short	0x010a
        /*022e*/ 	.byte	0x3f
	.zero		1


	//   ....[25]....
        /*0230*/ 	.word	0x00007ee0
        /*0234*/ 	.word	0x00000004
        /*0238*/ 	.word	0x00036438
        /*023c*/ 	.short	0x010a
        /*023e*/ 	.byte	0x3f
	.zero		1


	//   ....[26]....
        /*0240*/ 	.word	0x00007fb0
        /*0244*/ 	.word	0x00000099
        /*0248*/ 	.word	0x00036400
        /*024c*/ 	.short	0x010a
        /*024e*/ 	.byte	0x3f
	.zero		1


	//   ....[27]....
        /*0250*/ 	.word	0x00008000
        /*0254*/ 	.word	0x00000003
        /*0258*/ 	.word	0x00036410
        /*025c*/ 	.short	0x010a
        /*025e*/ 	.byte	0x3f
	.zero		1


	//   ....[28]....
        /*0260*/ 	.word	0x00008050
        /*0264*/ 	.word	0x00000099
        /*0268*/ 	.word	0x00036430
        /*026c*/ 	.short	0x010a
        /*026e*/ 	.byte	0x3f
	.zero		1


	//   ....[29]....
        /*0270*/ 	.word	0x000080a0
        /*0274*/ 	.word	0x00000000
        /*0278*/ 	.word	0x00036420
        /*027c*/ 	.short	0x010a
        /*027e*/ 	.byte	0x3f
	.zero		1


	//   ....[30]....
        /*0280*/ 	.word	0x000080f0
        /*0284*/ 	.word	0x00000000
        /*0288*/ 	.word	0x00036438
        /*028c*/ 	.short	0x010a
        /*028e*/ 	.byte	0x3f
	.zero		1


	//   ....[31]....
        /*0290*/ 	.word	0x00008140
        /*0294*/ 	.word	0x00000000
        /*0298*/ 	.word	0x00036428
        /*029c*/ 	.short	0x010a
        /*029e*/ 	.byte	0x3f
	.zero		1


	//   ....[32]....
        /*02a0*/ 	.word	0x00008190
        /*02a4*/ 	.word	0x00000000
        /*02a8*/ 	.word	0x00036438
        /*02ac*/ 	.short	0x010a
        /*02ae*/ 	.byte	0x3f
	.zero		1


	//   ....[33]....
        /*02b0*/ 	.word	0x000081f0
        /*02b4*/ 	.word	0x00000000
        /*02b8*/ 	.word	0x00036420
        /*02bc*/ 	.short	0x010a
        /*02be*/ 	.byte	0x3f
	.zero		1


	//   ....[34]....
        /*02c0*/ 	.word	0x00008240
        /*02c4*/ 	.word	0x00000000
        /*02c8*/ 	.word	0x00036438
        /*02cc*/ 	.short	0x010a
        /*02ce*/ 	.byte	0x3f
	.zero		1


	//   ....[35]....
        /*02d0*/ 	.word	0x00008290
        /*02d4*/ 	.word	0x00000000
        /*02d8*/ 	.word	0x00036428
        /*02dc*/ 	.short	0x010a
        /*02de*/ 	.byte	0x3f
	.zero		1


	//   ....[36]....
        /*02e0*/ 	.word	0x000082e0
        /*02e4*/ 	.word	0x00000000
        /*02e8*/ 	.word	0x00036438
        /*02ec*/ 	.short	0x010a
        /*02ee*/ 	.byte	0x3f
	.zero		1


	//   ....[37]....
        /*02f0*/ 	.word	0x000083b0
        /*02f4*/ 	.word	0x00000009
        /*02f8*/ 	.word	0x00000000
        /*02fc*/ 	.short	0x010a
        /*02fe*/ 	.byte	0x3f
	.zero		1


	//   ....[38]....
        /*0300*/ 	.word	0x00008400
        /*0304*/ 	.word	0x00000003
        /*0308*/ 	.word	0x00000000
        /*030c*/ 	.short	0x010a
        /*030e*/ 	.byte	0x3f
	.zero		1


	//----- nvinfo : EIATTR_NUM_MBARRIERS
	.align		4
.L_460:
        /*0310*/ 	.byte	0x03, 0x38
        /*0312*/ 	.short	0x0007


	//----- nvinfo : EIATTR_EXIT_INSTR_OFFSETS
	.align		4
        /*0314*/ 	.byte	0x04, 0x1c
        /*0316*/ 	.short	(.L_462 - .L_461)


	//   ....[0]....
.L_461:
        /*0318*/ 	.word	0x00007f30


	//----- nvinfo : EIATTR_MAX_THREADS
	.align		4
.L_462:
        /*031c*/ 	.byte	0x04, 0x05
        /*031e*/ 	.short	(.L_464 - .L_463)
.L_463:
        /*0320*/ 	.word	0x00000200
        /*0324*/ 	.word	0x00000001
        /*0328*/ 	.word	0x00000001


	//----- nvinfo : EIATTR_CRS_STACK_SIZE
	.align		4
.L_464:
        /*032c*/ 	.byte	0x04, 0x1e
        /*032e*/ 	.short	(.L_466 - .L_465)
.L_465:
        /*0330*/ 	.word	0x00000000


	//----- nvinfo : EIATTR_CBANK_PARAM_SIZE
	.align		4
.L_466:
        /*0334*/ 	.byte	0x03, 0x19
        /*0336*/ 	.short	0x06f0


	//----- nvinfo : EIATTR_PARAM_CBANK
	.align		4
        /*0338*/ 	.byte	0x04, 0x0a
        /*033a*/ 	.short	(.L_468 - .L_467)
	.align		4
.L_467:
        /*033c*/ 	.word	index@(.nv.constant0._ZN7cutlass13device_kernelIN5flash11enable_sm90INS1_16FlashAttnBwdSm90INS1_25CollectiveMainloopBwdSm90ILi2ELi1ELi1EN4cute5tupleIJNS5_1CILi1EEES8_S8_EEENS6_IJNS7_ILi64EEENS7_ILi96EEENS7_ILi192EEEEEENS_10bfloat16_tEfNS_4arch4Sm90ELb0ELb1ELb0ELb0ELb0ELb0ELb1ELb0ELi3ELi1ELi1ELi1ELb0EEENS1_24CollectiveEpilogueBwdGQAISD_fSG_Li384ELb0ELb0EEENS1_19SingleTileSchedulerILb0ELb0ELb0ELi96EEEEEEEEEvNT_6ParamsE)
        /*0340*/ 	.short	0x0210
        /*0342*/ 	.short	0x06f0


	//----- nvinfo : EIATTR_SW_WAR
	.align		4
.L_468:
        /*0344*/ 	.byte	0x04, 0x36
        /*0346*/ 	.short	(.L_470 - .L_469)
.L_469:
        /*0348*/ 	.word	0x00000008
.L_470:


//--------------------- .nv.info._ZN7cutlass13device_kernelIN5flash11enable_sm90INS1_16FlashAttnBwdSm90INS1_25CollectiveMainloopBwdSm90ILi2ELi1ELi1EN4cute5tupleIJNS5_1CILi1EEES8_S8_EEENS6_IJNS7_ILi64EEENS7_ILi96EEENS7_ILi192EEEEEENS_10bfloat16_tEfNS_4arch4Sm90ELb0ELb1ELb0ELb0ELb1ELb0ELb1ELb0ELi3ELi1ELi1ELi1ELb0EEENS1_24CollectiveEpilogueBwdGQAISD_fSG_Li384ELb0ELb1EEENS1_19SingleTileSchedulerILb0ELb0ELb0ELi96EEEEEEEEEvNT_6ParamsE --------------------------
	.section	.nv.info._ZN7cutlass13device_kernelIN5flash11enable_sm90INS1_16FlashAttnBwdSm90INS1_25CollectiveMainloopBwdSm90ILi2ELi1ELi1EN4cute5tupleIJNS5_1CILi1EEES8_S8_EEENS6_IJNS7_ILi64EEENS7_ILi96EEENS7_ILi192EEEEEENS_10bfloat16_tEfNS_4arch4Sm90ELb0ELb1ELb0ELb0ELb1ELb0ELb1ELb0ELi3ELi1ELi1ELi1ELb0EEENS1_24CollectiveEpilogueBwdGQAISD_fSG_Li384ELb0ELb1EEENS1_19SingleTileSchedulerILb0ELb0ELb0ELi96EEEEEEEEEvNT_6ParamsE,"",@"SHT_CUDA_INFO"
	.sectionflags	@""
	.align	4


	//----- nvinfo : EIATTR_CUDA_API_VERSION
	.align		4
        /*0000*/ 	.byte	0x04, 0x37
        /*0002*/ 	.short	(.L_472 - .L_471)
.L_471:
        /*0004*/ 	.word	0x00000082


	//----- nvinfo : EIATTR_KPARAM_INFO
	.align		4
.L_472:
        /*0008*/ 	.byte	0x04, 0x17
        /*000a*/ 	.short	(.L_474 - .L_473)
.L_473:
        /*000c*/ 	.word	0x00000000
        /*0010*/ 	.short	0x0000
        /*0012*/ 	.short	0x0070
        /*0014*/ 	.byte	0x00, 0xf0, 0x01, 0x1a


	//----- nvinfo : EIATTR_SPARSE_MMA_MASK
	.align		4
.L_474:
        /*0018*/ 	.byte	0x03, 0x50
        /*001a*/ 	.short	0x0000


	//----- nvinfo : EIATTR_MAXREG_COUNT
	.align		4
        /*001c*/ 	.byte	0x03, 0x1b
        /*001e*/ 	.short	0x0080


	//----- nvinfo : EIATTR_NUM_BARRIERS
	.align		4
        /*0020*/ 	.byte	0x02, 0x4c
        /*0022*/ 	.byte	0x10
	.zero		1


	//----- nvinfo : EIATTR_EXTERNS
	.align		4
        /*0024*/ 	.byte	0x04, 0x0f
        /*0026*/ 	.short	(.L_476 - .L_475)


	//   ....[0]....
	.align		4
.L_475:
        /*0028*/ 	.word	index@(__assertfail)


	//----- nvinfo : EIATTR_MERCURY_ISA_VERSION
	.align		4
.L_476:
        /*002c*/ 	.byte	0x03, 0x5f
        /*002e*/ 	.short	0x0101


	//----- nvinfo : EIATTR_INT_WARP_WIDE_INSTR_OFFSETS
	.align		4
        /*0030*/ 	.byte	0x04, 0x31
        /*0032*/ 	.short	(.L_478 - .L_477)


	//   ....[0]....
.L_477:
        /*0034*/ 	.word	0x00000180


	//   ....[1]....
        /*0038*/ 	.word	0x000001b0


	//   ....[2]....
        /*003c*/ 	.word	0x000058b0


	//   ....[3]....
        /*0040*/ 	.word	0x00005ff0


	//   ....[4]....
        /*0044*/ 	.word	0x000065e0


	//   ....[5]....
        /*0048*/ 	.word	0x000068b0


	//   ....[6]....
        /*004c*/ 	.word	0x00006b10


	//   ....[7]....
        /*0050*/ 	.word	0x00006ca0


	//----- nvinfo : EIATTR_COOP_GROUP_MASK_REGIDS
	.align		4
.L_478:
        /*0054*/ 	.byte	0x04, 0x29
        /*0056*/ 	.short	(.L_480 - .L_479)


	//   ....[0]....
.L_479:
        /*0058*/ 	.word	0xffffffff


	//   ....[1]....
        /*005c*/ 	.word	0xffffffff


	//   ....[2]....
        /*0060*/ 	.word	0xffffffff


	//   ....[3]....
        /*0064*/ 	.word	0xffffffff


	//   ....[4]....
        /*0068*/ 	.word	0xffffffff


	//   ....[5]....
        /*006c*/ 	.word	0xffffffff


	//   ....[6]....
        /*0070*/ 	.word	0xffffffff


	//   ....[7]....
        /*0074*/ 	.word	0xffffffff


	//   ....[8]....
        /*0078*/ 	.word	0xffffffff


	//   ....[9]....
        /*007c*/ 	.word	0xffffffff


	//   ....[10]....
        /*0080*/ 	.word	0xffffffff


	//   ....[11]....
        /*0084*/ 	.word	0xffffffff


	//   ....[12]....
        /*0088*/ 	.word	0xffffffff


	//   ....[13]....
        /*008c*/ 	.word	0xffffffff


	//   ....[14]....
        /*0090*/ 	.word	0xffffffff


	//   ....[15]....
        /*0094*/ 	.word	0xffffffff


	//   ....[16]....
        /*0098*/ 	.word	0xffffffff


	//   ....[17]....
        /*009c*/ 	.word	0xffffffff


	//   ....[18]....
        /*00a0*/ 	.word	0xffffffff


	//   ....[19]....
        /*00a4*/ 	.word	0xffffffff


	//   ....[20]....
        /*00a8*/ 	.word	0x0500000f


	//   ....[21]....
        /*00ac*/ 	.word	0x0500000f


	//   ....[22]....
        /*00b0*/ 	.word	0x0500000f


	//   ....[23]....
        /*00b4*/ 	.word	0x0500000f


	//   ....[24]....
        /*00b8*/ 	.word	0x0500000f


	//   ....[25]....
        /*00bc*/ 	.word	0x0500000f


	//----- nvinfo : EIATTR_COOP_GROUP_INSTR_OFFSETS
	.align		4
.L_480:
        /*00c0*/ 	.byte	0x04, 0x28
        /*00c2*/ 	.short	(.L_482 - .L_481)


	//   ....[0]....
.L_481:
        /*00c4*/ 	.word	0x00000060


	//   ....[1]....
        /*00c8*/ 	.word	0x00000190


	//   ....[2]....
        /*00cc*/ 	.word	0x000001e0


	//   ....[3]....
        /*00d0*/ 	.word	0x000003d0


	//   ....[4]....
        /*00d4*/ 	.word	0x000005e0


	//   ....[5]....
        /*00d8*/ 	.word	0x00001090


	//   ....[6]....
        /*00dc*/ 	.word	0x000046e0


	//   ....[7]....
        /*00e0*/ 	.word	0x00004860


	//   ....[8]....
        /*00e4*/ 	.word	0x00004b10


	//   ....[9]....
        /*00e8*/ 	.word	0x00004ca0


	//   ....[10]....
        /*00ec*/ 	.word	0x00004dc0


	//   ....[11]....
        /*00f0*/ 	.word	0x00005320


	//   ....[12]....
        /*00f4*/ 	.word	0x000057e0


	//   ....[13]....
        /*00f8*/ 	.word	0x00005b30


	//   ....[14]....
        /*00fc*/ 	.word	0x00005f20


	//   ....[15]....
        /*0100*/ 	.word	0x00006160


	//   ....[16]....
        /*0104*/ 	.word	0x00006510


	//   ....[17]....
        /*0108*/ 	.word	0x000067f0


	//   ....[18]....
        /*010c*/ 	.word	0x00006a10


	//   ....[19]....
        /*0110*/ 	.word	0x00006ba0


	//   ....[20]....
        /*0114*/ 	.word	0x00009340


	//   ....[21]....
        /*0118*/ 	.word	0x00009490


	//   ....[22]....
        /*011c*/ 	.word	0x00009500


	//   ....[23]....
        /*0120*/ 	.word	0x00009570


	//   ....[24]....
        /*0124*/ 	.word	0x000095e0


	//   ....[25]....
        /*0128*/ 	.word	0x00009650


	//----- nvinfo : EIATTR_REG_RECONFIG
	.align		4
.L_482:
        /*012c*/ 	.byte	0x01, 0x54
	.zero		2


	//----- nvinfo : EIATTR_SYSCALL_OFFSETS
	.align		4
        /*0130*/ 	.byte	0x04, 0x46
        /*0132*/ 	.short	(.L_484 - .L_483)


	//   ....[0]....
.L_483:
        /*0134*/ 	.word	0x00000cf0


	//   ....[1]....
        /*0138*/ 	.word	0x00000de0


	//   ....[2]....
        /*013c*/ 	.word	0x00000f20


	//   ....[3]....
        /*0140*/ 	.word	0x00001010


	//----- nvinfo : EIATTR_MBARRIER_INSTR_OFFSETS
	.align		4
.L_484:
        /*0144*/ 	.byte	0x04, 0x39
        /*0146*/ 	.short	(.L_486 - .L_485)


	//   ....[0]....
.L_485:
        /*0148*/ 	.word	0x00000280
        /*014c*/ 	.word	0x000000ff
        /*0150*/ 	.word	0x00036400
        /*0154*/ 	.short	0x0100
        /*0156*/ 	.byte	0x06
	.zero		1


	//   ....[1]....
        /*0158*/ 	.word	0x00000380
        /*015c*/ 	.word	0x000000ff
        /*0160*/ 	.word	0x00036410
        /*0164*/ 	.short	0x0100
        /*0166*/ 	.byte	0x08
	.zero		1


	//   ....[2]....
        /*0168*/ 	.word	0x00000390
        /*016c*/ 	.word	0x000000ff
        /*0170*/ 	.word	0x00036420
        /*0174*/ 	.short	0x0100
        /*0176*/ 	.byte	0x08
	.zero		1


	//   ....[3]....
        /*0178*/ 	.word	0x000003a0
        /*017c*/ 	.word	0x000000ff
        /*0180*/ 	.word	0x00036418
        /*0184*/ 	.short	0x0100
        /*0186*/ 	.byte	0x08
	.zero		1


	//   ....[4]....
        /*0188*/ 	.word	0x000003b0
        /*018c*/ 	.word	0x000000ff
        /*0190*/ 	.word	0x00036428
        /*0194*/ 	.short	0x0100
        /*0196*/ 	.byte	0x08
	.zero		1


	//   ....[5]....
        /*0198*/ 	.word	0x000004e0
        /*019c*/ 	.word	0x000000ff
        /*01a0*/ 	.word	0x00036430
        /*01a4*/ 	.short	0x0100
        /*01a6*/ 	.byte	0x08
	.zero		1


	//   ....[6]....
        /*01a8*/ 	.word	0x000004f0
        /*01ac*/ 	.word	0x000000ff
        /*01b0*/ 	.word	0x00036438
        /*01b4*/ 	.short	0x0100
        /*01b6*/ 	.byte	0x08
	.zero		1


	//   ....[7]....
        /*01b8*/ 	.word	0x000010c0
        /*01bc*/ 	.word	0x000000ff
        /*01c0*/ 	.word	0x00036400
        /*01c4*/ 	.short	0x010a
        /*01c6*/ 	.byte	0x25
	.zero		1


	//   ....[8]....
        /*01c8*/ 	.word	0x000011b0
        /*01cc*/ 	.word	0x000000ff
        /*01d0*/ 	.word	0x00036400
        /*01d4*/ 	.short	0x010a
        /*01d6*/ 	.byte	0x25
	.zero		1


	//   ....[9]....
        /*01d8*/ 	.word	0x000018f0
        /*01dc*/ 	.word	0x00000003
        /*01e0*/ 	.word	0x00036410
        /*01e4*/ 	.short	0x010a
        /*01e6*/ 	.byte	0x3f
	.zero		1


	//   ....[10]....
        /*01e8*/ 	.word	0x00001930
        /*01ec*/ 	.word	0x00000003
        /*01f0*/ 	.word	0x00036410
        /*01f4*/ 	.short	0x010a
        /*01f6*/ 	.byte	0x3f
	.zero		1


	//   ....[11]....
        /*01f8*/ 	.word	0x00001fb0
        /*01fc*/ 	.word	0x000000ff
        /*0200*/ 	.word	0x00036430
        /*0204*/ 	.short	0x010a
        /*0206*/ 	.byte	0x25
	.zero		1


	//   ....[12]....
        /*0208*/ 	.word	0x00001ff0
        /*020c*/ 	.word	0x000000ff
        /*0210*/ 	.word	0x00036430
        /*0214*/ 	.short	0x010a
        /*0216*/ 	.byte	0x25
	.zero		1


	//   ....[13]....
        /*0218*/ 	.word	0x000039d0
        /*021c*/ 	.word	0x000000ff
        /*0220*/ 	.word	0x00000000
        /*0224*/ 	.short	0x0101
        /*0226*/ 	.byte	0x04
	.zero		1


	//   ....[14]....
        /*0228*/ 	.word	0x00003d70
        /*022c*/ 	.word	0x00000003
        /*0230*/ 	.word	0x00000000
        /*0234*/ 	.short	0x0101
        /*0236*/ 	.byte	0x3f
	.zero		1


	//   ....[15]....
        /*0238*/ 	.word	0x00007290
        /*023c*/ 	.word	0x00000000
        /*0240*/ 	.word	0x00036420
        /*0244*/ 	.short	0x010a
        /*0246*/ 	.byte	0x3f
	.zero		1


	//   ....[16]....
        /*0248*/ 	.word	0x00007aa0
        /*024c*/ 	.word	0x00000000
        /*0250*/ 	.word	0x00036438
        /*0254*/ 	.short	0x010a
        /*0256*/ 	.byte	0x3f
	.zero		1


	//   ....[17]....
        /*0258*/ 	.word	0x00007e00
        /*025c*/ 	.word	0x00000000
        /*0260*/ 	.word	0x00036428
        /*0264*/ 	.short	0x010a
        /*0266*/ 	.byte	0x3f
	.zero		1


	//   ....[18]....
        /*0268*/ 	.word	0x00008120
        /*026c*/ 	.word	0x00000000
        /*0270*/ 	.word	0x00036438
        /*0274*/ 	.short	0x010a
        /*0276*/ 	.byte	0x3f
	.zero		1


	//   ....[19]....
        /*0278*/ 	.word	0x000083d0
        /*027c*/ 	.word	0x00000000
        /*0280*/ 	.word	0x00036420
        /*0284*/ 	.short	0x010a
        /*0286*/ 	.byte	0x3f
	.zero		1


	//   ....[20]....
        /*0288*/ 	.word	0x00008750
        /*028c*/ 	.word	0x00000000
        /*0290*/ 	.word	0x00036438
        /*0294*/ 	.short	0x010a
        /*0296*/ 	.byte	0x3f
	.zero		1


	//   ....[21]....
        /*0298*/ 	.word	0x00008a40
        /*029c*/ 	.word	0x00000000
        /*02a0*/ 	.word	0x00036428
        /*02a4*/ 	.short	0x010a
        /*02a6*/ 	.byte	0x3f
	.zero		1


	//   ....[22]....
        /*02a8*/ 	.word	0x00008d80
        /*02ac*/ 	.word	0x00000000
        /*02b0*/ 	.word	0x00036438
        /*02b4*/ 	.short	0x010a
        /*02b6*/ 	.byte	0x3f
	.zero		1


	//   ....[23]....
        /*02b8*/ 	.word	0x000091d0
        /*02bc*/ 	.word	0x00000009
        /*02c0*/ 	.word	0x00000000
        /*02c4*/ 	.short	0x010a
        /*02c6*/ 	.byte	0x3f
	.zero		1


	//   ....[24]....
        /*02c8*/ 	.word	0x00009250
        /*02cc*/ 	.word	0x00000003
        /*02d0*/ 	.word	0x00000000
        /*02d4*/ 	.short	0x010a
        /*02d6*/ 	.byte	0x3f
	.zero		1


	//   ....[25]....
        /*02d8*/ 	.word	0x000092a0
        /*02dc*/ 	.word	0x00000004
        /*02e0*/ 	.word	0x00036438
        /*02e4*/ 	.short	0x010a
        /*02e6*/ 	.byte	0x3f
	.zero		1


	//   ....[26]....
        /*02e8*/ 	.word	0x00009370
        /*02ec*/ 	.word	0x00000099
        /*02f0*/ 	.word	0x00036400
        /*02f4*/ 	.short	0x010a
        /*02f6*/ 	.byte	0x3f
	.zero		1


	//   ....[27]....
        /*02f8*/ 	.word	0x000093c0
        /*02fc*/ 	.word	0x00000003
        /*0300*/ 	.word	0x00036410
        /*0304*/ 	.short	0x010a
        /*0306*/ 	.byte	0x3f
	.zero		1


	//   ....[28]....
        /*0308*/ 	.word	0x00009410
        /*030c*/ 	.word	0x00000099
        /*0310*/ 	.word	0x00036430
        /*0314*/ 	.short	0x010a
        /*0316*/ 	.byte	0x3f
	.zero		1


	//   ....[29]....
        /*0318*/ 	.word	0x00009690
        /*031c*/ 	.word	0x00000000
        /*0320*/ 	.word	0x00036420
        /*0324*/ 	.short	0x010a
        /*0326*/ 	.byte	0x3f
	.zero		1


	//   ....[30]....
        /*0328*/ 	.word	0x000096e0
        /*032c*/ 	.word	0x00000000
        /*0330*/ 	.word	0x00036438
        /*0334*/ 	.short	0x010a
        /*0336*/ 	.byte	0x3f
	.zero		1


	//   ....[31]....
        /*0338*/ 	.word	0x00009730
        /*033c*/ 	.word	0x00000000
        /*0340*/ 	.word	0x00036428
        /*0344*/ 	.short	0x010a
        /*0346*/ 	.byte	0x3f
	.zero		1


	//   ....[32]....
        /*0348*/ 	.word	0x00009780
        /*034c*/ 	.word	0x00000000
        /*0350*/ 	.word	0x00036438
        /*0354*/ 	.short	0x010a
        /*0356*/ 	.byte	0x3f
	.zero		1


	//   ....[33]....
        /*0358*/ 	.word	0x000097e0
        /*035c*/ 	.word	0x00000000
        /*0360*/ 	.word	0x00036420
        /*0364*/ 	.short	0x010a
        /*0366*/ 	.byte	0x3f
	.zero		1


	//   ....[34]....
        /*0368*/ 	.word	0x00009830
        /*036c*/ 	.word	0x00000000
        /*0370*/ 	.word	0x00036438
        /*0374*/ 	.short	0x010a
        /*0376*/ 	.byte	0x3f
	.zero		1


	//   ....[35]....
        /*0378*/ 	.word	0x00009880
        /*037c*/ 	.word	0x00000000
        /*0380*/ 	.word	0x00036428
        /*0384*/ 	.short	0x010a
        /*0386*/ 	.byte	0x3f
	.zero		1


	//   ....[36]....
        /*0388*/ 	.word	0x000098d0
        /*038c*/ 	.word	0x00000000
        /*0390*/ 	.word	0x00036438
        /*0394*/ 	.short	0x010a
        /*0396*/ 	.byte	0x3f
	.zero		1


	//   ....[37]....
        /*0398*/ 	.word	0x000099a0
        /*039c*/ 	.word	0x00000009
        /*03a0*/ 	.word	0x00000000
        /*03a4*/ 	.short	0x010a
        /*03a6*/ 	.byte	0x3f
	.zero		1


	//   ....[38]....
        /*03a8*/ 	.word	0x000099f0
        /*03ac*/ 	.word	0x00000003
        /*03b0*/ 	.word	0x00000000
        /*03b4*/ 	.short	0x010a
        /*03b6*/ 	.byte	0x3f
	.zero		1


	//----- nvinfo : EIATTR_NUM_MBARRIERS
	.align		4
.L_486:
        /*03b8*/ 	.byte	0x03, 0x38
        /*03ba*/ 	.short	0x0007


	//----- nvinfo : EIATTR_EXIT_INSTR_OFFSETS
	.align		4
        /*03bc*/ 	.byte	0x04, 0x1c
        /*03be*/ 	.short	(.L_488 - .L_487)


	//   ....[0]....
.L_487:
        /*03c0*/ 	.word	0x000092f0


	//----- nvinfo : EIATTR_MAX_THREADS
	.align		4
.L_488:
        /*03c4*/ 	.byte	0x04, 0x05
        /*03c6*/ 	.short	(.L_490 - .L_489)
.L_489:
        /*03c8*/ 	.word	0x00000200
        /*03cc*/ 	.word	0x00000001
        /*03d0*/ 	.word	0x00000001


	//----- nvinfo : EIATTR_CRS_STACK_SIZE
	.align		4
.L_490:
        /*03d4*/ 	.byte	0x04, 0x1e
        /*03d6*/ 	.short	(.L_492 - .L_491)
.L_491:
        /*03d8*/ 	.word	0x00000000


	//----- nvinfo : EIATTR_CBANK_PARAM_SIZE
	.align		4
.L_492:
        /*03dc*/ 	.byte	0x03, 0x19
        /*03de*/ 	.short	0x06f0


	//----- nvinfo : EIATTR_PARAM_CBANK
	.align		4
        /*03e0*/ 	.byte	0x04, 0x0a
        /*03e2*/ 	.short	(.L_494 - .L_493)
	.align		4
.L_493:
        /*03e4*/ 	.word	index@(.nv.constant0._ZN7cutlass13device_kernelIN5flash11enable_sm90INS1_16FlashAttnBwdSm90INS1_25CollectiveMainloopBwdSm90ILi2ELi1ELi1EN4cute5tupleIJNS5_1CILi1EEES8_S8_EEENS6_IJNS7_ILi64EEENS7_ILi96EEENS7_ILi192EEEEEENS_10bfloat16_tEfNS_4arch4Sm90ELb0ELb1ELb0ELb0ELb1ELb0ELb1ELb0ELi3ELi1ELi1ELi1ELb0EEENS1_24CollectiveEpilogueBwdGQAISD_fSG_Li384ELb0ELb1EEENS1_19SingleTileSchedulerILb0ELb0ELb0ELi96EEEEEEEEEvNT_6ParamsE)
        /*03e8*/ 	.short	0x0210
        /*03ea*/ 	.short	0x06f0


	//----- nvinfo : EIATTR_SW_WAR
	.align		4
.L_494:
        /*03ec*/ 	.byte	0x04, 0x36
        /*03ee*/ 	.short	(.L_496 - .L_495)
.L_495:
        /*03f0*/ 	.word	0x00000008
.L_496:


//--------------------- .nv.info._ZN7cutlass13device_kernelIN5flash11enable_sm90INS1_16FlashAttnBwdSm90INS1_25CollectiveMainloopBwdSm90ILi2ELi1ELi1EN4cute5tupleIJNS5_1CILi1EEES8_S8_EEENS6_IJNS7_ILi64EEENS7_ILi96EEENS7_ILi192EEEEEENS_10bfloat16_tEfNS_4arch4Sm90ELb0ELb1ELb0ELb1ELb0ELb0ELb1ELb0ELi3ELi1ELi1ELi1ELb0EEENS1_21CollectiveEpilogueBwdISD_SE_SG_Li384ELb1ELb1ELi3EEENS1_19SingleTileSchedulerILb1ELb0ELb0ELi96EEEEEEEEEvNT_6ParamsE --------------------------
	.section	.nv.info._ZN7cutlass13device_kernelIN5flash11enable_sm90INS1_16FlashAttnBwdSm90INS1_25CollectiveMainloopBwdSm90ILi2ELi1ELi1EN4cute5tupleIJNS5_1CILi1EEES8_S8_EEENS6_IJNS7_ILi64EEENS7_ILi96EEENS7_ILi192EEEEEENS_10bfloat16_tEfNS_4arch4Sm90ELb0ELb1ELb0ELb1ELb0ELb0ELb1ELb0ELi3ELi1ELi1ELi1ELb0EEENS1_21CollectiveEpilogueBwdISD_SE_SG_Li384ELb1ELb1ELi3EEENS1_19SingleTileSchedulerILb1ELb0ELb0ELi96EEEEEEEEEvNT_6ParamsE,"",@"SHT_CUDA_INFO"
	.sectionflags	@""
	.align	4


	//----- nvinfo : EIATTR_CUDA_API_VERSION
	.align		4
        /*0000*/ 	.byte	0x04, 0x37
        /*0002*/ 	.short	(.L_498 - .L_497)
.L_497:
        /*0004*/ 	.word	0x00000082


	//----- nvinfo : EIATTR_KPARAM_INFO
	.align		4
.L_498:
        /*0008*/ 	.byte	0x04, 0x17
        /*000a*/ 	.short	(.L_500 - .L_499)
.L_499:
        /*000c*/ 	.word	0x00000000
        /*0010*/ 	.short	0x0000
        /*0012*/ 	.short	0x0070
        /*0014*/ 	.byte	0x00, 0xf0, 0x01, 0x1a


	//----- nvinfo : EIATTR_SPARSE_MMA_MASK
	.align		4
.L_500:
        /*0018*/ 	.byte	0x03, 0x50
        /*001a*/ 	.short	0x0000


	//----- nvinfo : EIATTR_MAXREG_COUNT
	.align		4
        /*001c*/ 	.byte	0x03, 0x1b
        /*001e*/ 	.short	0x0080


	//----- nvinfo : EIATTR_NUM_BARRIERS
	.align		4
        /*0020*/ 	.byte	0x02, 0x4c
        /*0022*/ 	.byte	0x10
	.zero		1


	//----- nvinfo : EIATTR_EXTERNS
	.align		4
        /*0024*/ 	.byte	0x04, 0x0f
        /*0026*/ 	.short	(.L_502 - .L_501)


	//   ....[0]....
	.align		4
.L_501:
        /*0028*/ 	.word	index@(__assertfail)


	//----- nvinfo : EIATTR_MERCURY_ISA_VERSION
	.align		4
.L_502:
        /*002c*/ 	.byte	0x03, 0x5f
        /*002e*/ 	.short	0x0101


	//----- nvinfo : EIATTR_INT_WARP_WIDE_INSTR_OFFSETS
	.align		4
        /*0030*/ 	.byte	0x04, 0x31
        /*0032*/ 	.short	(.L_504 - .L_503)


	//   ....[0]....
.L_503:
        /*0034*/ 	.word	0x00000180


	//   ....[1]....
        /*0038*/ 	.word	0x000001b0


	//----- nvinfo : EIATTR_COOP_GROUP_MASK_REGIDS
	.align		4
.L_504:
        /*003c*/ 	.byte	0x04, 0x29
        /*003e*/ 	.short	(.L_506 - .L_505)


	//   ....[0]....
.L_505:
        /*0040*/ 	.word	0xffffffff


	//   ....[1]....
        /*0044*/ 	.word	0xffffffff


	//   ....[2]....
        /*0048*/ 	.word	0xffffffff


	//   ....[3]....
        /*004c*/ 	.word	0xffffffff


	//   ....[4]....
        /*0050*/ 	.word	0xffffffff


	//   ....[5]....
        /*0054*/ 	.word	0xffffffff


	//   ....[6]....
        /*0058*/ 	.word	0xffffffff


	//   ....[7]....
        /*005c*/ 	.word	0x0500000f


	//----- nvinfo : EIATTR_COOP_GROUP_INSTR_OFFSETS
	.align		4
.L_506:
        /*0060*/ 	.byte	0x04, 0x28
        /*0062*/ 	.short	(.L_508 - .L_507)


	//   ....[0]....
.L_507:
        /*0064*/ 	.word	0x00000060


	//   ....[1]....
        /*0068*/ 	.word	0x00000190


	//   ....[2]....
        /*006c*/ 	.word	0x000001e0


	//   ....[3]....
        /*0070*/ 	.word	0x000003d0


	//   ....[4]....
        /*0074*/ 	.word	0x000005f0


	//   ....[5]....
        /*0078*/ 	.word	0x000013e0


	//   ....[6]....
        /*007c*/ 	.word	0x00006cd0


	//   ....[7]....
        /*0080*/ 	.word	0x0000b120


	//----- nvinfo : EIATTR_REG_RECONFIG
	.align		4
.L_508:
        /*0084*/ 	.byte	0x01, 0x54
	.zero		2


	//----- nvinfo : EIATTR_SYSCALL_OFFSETS
	.align		4
        /*0088*/ 	.byte	0x04, 0x46
        /*008a*/ 	.short	(.L_510 - .L_509)


	//   ....[0]....
.L_509:
        /*008c*/ 	.word	0x00001040


	//   ....[1]....
        /*0090*/ 	.word	0x00001130


	//   ....[2]....
        /*0094*/ 	.word	0x00001270


	//   ....[3]....
        /*0098*/ 	.word	0x00001360


	//----- nvinfo : EIATTR_MBARRIER_INSTR_OFFSETS
	.align		4
.L_510:
        /*009c*/ 	.byte	0x04, 0x39
        /*009e*/ 	.short	(.L_512 - .L_511)


	//   ....[0]....
.L_511:
        /*00a0*/ 	.word	0x00000280
        /*00a4*/ 	.word	0x000000ff
        /*00a8*/ 	.word	0x00036400
        /*00ac*/ 	.short	0x0100
        /*00ae*/ 	.byte	0x06
	.zero		1


	//   ....[1]....
        /*00b0*/ 	.word	0x00000380
        /*00b4*/ 	.word	0x000000ff
        /*00b8*/ 	.word	0x00036410
        /*00bc*/ 	.short	0x0100
        /*00be*/ 	.byte	0x08
	.zero		1


	//   ....[2]....
        /*00c0*/ 	.word	0x00000390
        /*00c4*/ 	.word	0x000000ff
        /*00c8*/ 	.word	0x00036420
        /*00cc*/ 	.short	0x0100
        /*00ce*/ 	.byte	0x08
	.zero		1


	//   ....[3]....
        /*00d0*/ 	.word	0x000003a0
        /*00d4*/ 	.word	0x000000ff
        /*00d8*/ 	.word	0x00036418
        /*00dc*/ 	.short	0x0100
        /*00de*/ 	.byte	0x08
	.zero		1


	//   ....[4]....
        /*00e0*/ 	.word	0x000003b0
        /*00e4*/ 	.word	0x000000ff
        /*00e8*/ 	.word	0x00036428
        /*00ec*/ 	.short	0x0100
        /*00ee*/ 	.byte	0x08
	.zero		1


	//   ....[5]....
        /*00f0*/ 	.word	0x000004e0
        /*00f4*/ 	.word	0x000000ff
        /*00f8*/ 	.word	0x00036430
        /*00fc*/ 	.short	0x0100
        /*00fe*/ 	.byte	0x08
	.zero		1


	//   ....[6]....
        /*0100*/ 	.word	0x000004f0
        /*0104*/ 	.word	0x000000ff
        /*0108*/ 	.word	0x00036438
        /*010c*/ 	.short	0x0100
        /*010e*/ 	.byte	0x08
	.zero		1


	//   ....[7]....
        /*0110*/ 	.word	0x00001410
        /*0114*/ 	.word	0x000000ff
        /*0118*/ 	.word	0x00036400
        /*011c*/ 	.short	0x010a
        /*011e*/ 	.byte	0x24
	.zero		1


	//   ....[8]....
        /*0120*/ 	.word	0x00001500
        /*0124*/ 	.word	0x000000ff
        /*0128*/ 	.word	0x00036400
        /*012c*/ 	.short	0x010a
        /*012e*/ 	.byte	0x24
	.zero		1


	//   ....[9]....
        /*0130*/ 	.word	0x00001c30
        /*0134*/ 	.word	0x00000003
        /*0138*/ 	.word	0x00036410
        /*013c*/ 	.short	0x010a
        /*013e*/ 	.byte	0x3f
	.zero		1


	//   ....[10]....
        /*0140*/ 	.word	0x00001c70
        /*0144*/ 	.word	0x00000003
        /*0148*/ 	.word	0x00036410
        /*014c*/ 	.short	0x010a
        /*014e*/ 	.byte	0x3f
	.zero		1


	//   ....[11]....
        /*0150*/ 	.word	0x00002310
        /*0154*/ 	.word	0x000000ff
        /*0158*/ 	.word	0x00036430
        /*015c*/ 	.short	0x010a
        /*015e*/ 	.byte	0x24
	.zero		1


	//   ....[12]....
        /*0160*/ 	.word	0x00002350
        /*0164*/ 	.word	0x000000ff
        /*0168*/ 	.word	0x00036430
        /*016c*/ 	.short	0x010a
        /*016e*/ 	.byte	0x24
	.zero		1


	//   ....[13]....
        /*0170*/ 	.word	0x00003d00
        /*0174*/ 	.word	0x000000ff
        /*0178*/ 	.word	0x00000000
        /*017c*/ 	.short	0x0101
        /*017e*/ 	.byte	0x04
	.zero		1


	//   ....[14]....
        /*0180*/ 	.word	0x00004090
        /*0184*/ 	.word	0x00000003
        /*0188*/ 	.word	0x00000000
        /*018c*/ 	.short	0x0101
        /*018e*/ 	.byte	0x3f
	.zero		1


	//   ....[15]....
        /*0190*/ 	.word	0x00008fe0
        /*0194*/ 	.word	0x00000008
        /*0198*/ 	.word	0x00036420
        /*019c*/ 	.short	0x010a
        /*019e*/ 	.byte	0x3f
	.zero		1


	//   ....[16]....
        /*01a0*/ 	.word	0x00009800
        /*01a4*/ 	.word	0x00000008
        /*01a8*/ 	.word	0x00036438
        /*01ac*/ 	.short	0x010a
        /*01ae*/ 	.byte	0x3f
	.zero		1


	//   ....[17]....
        /*01b0*/ 	.word	0x00009b70
        /*01b4*/ 	.word	0x00000008
        /*01b8*/ 	.word	0x00036428
        /*01bc*/ 	.short	0x010a
        /*01be*/ 	.byte	0x3f
	.zero		1


	//   ....[18]....
        /*01c0*/ 	.word	0x00009ea0
        /*01c4*/ 	.word	0x00000008
        /*01c8*/ 	.word	0x00036438
        /*01cc*/ 	.short	0x010a
        /*01ce*/ 	.byte	0x3f
	.zero		1


	//   ....[19]....
        /*01d0*/ 	.word	0x0000a190
        /*01d4*/ 	.word	0x00000008
        /*01d8*/ 	.word	0x00036420
        /*01dc*/ 	.short	0x010a
        /*01de*/ 	.byte	0x3f
	.zero		1


	//   ....[20]....
        /*01e0*/ 	.word	0x0000a510
        /*01e4*/ 	.word	0x00000008
        /*01e8*/ 	.word	0x00036438
        /*01ec*/ 	.short	0x010a
        /*01ee*/ 	.byte	0x3f
	.zero		1


	//   ....[21]....
        /*01f0*/ 	.word	0x0000a810
        /*01f4*/ 	.word	0x00000008
        /*01f8*/ 	.word	0x00036428
        /*01fc*/ 	.short	0x010a
        /*01fe*/ 	.byte	0x3f
	.zero		1


	//   ....[22]....
        /*0200*/ 	.word	0x0000ab50
        /*0204*/ 	.word	0x00000008
        /*0208*/ 	.word	0x00036438
        /*020c*/ 	.short	0x010a
        /*020e*/ 	.byte	0x3f
	.zero		1


	//   ....[23]....
        /*0210*/ 	.word	0x0000afb0
        /*0214*/ 	.word	0x00000009
        /*0218*/ 	.word	0x00000000
        /*021c*/ 	.short	0x010a
        /*021e*/ 	.byte	0x3f
	.zero		1


	//   ....[24]....
        /*0220*/ 	.word	0x0000b030
        /*0224*/ 	.word	0x00000003
        /*0228*/ 	.word	0x00000000
        /*022c*/ 	.short	0x010a
        /*022e*/ 	.byte	0x3f
	.zero		1


	//   ....[25]....
        /*0230*/ 	.word	0x0000b080
        /*0234*/ 	.word	0x00000004
        /*0238*/ 	.word	0x00036438
        /*023c*/ 	.short	0x010a
        /*023e*/ 	.byte	0x3f
	.zero		1


	//   ....[26]....
        /*0240*/ 	.word	0x0000b150
        /*0244*/ 	.word	0x0000009a
        /*0248*/ 	.word	0x00036400
        /*024c*/ 	.short	0x010a
        /*024e*/ 	.byte	0x3f
	.zero		1


	//   ....[27]....
        /*0250*/ 	.word	0x0000b1a0
        /*0254*/ 	.word	0x00000003
        /*0258*/ 	.word	0x00036410
        /*025c*/ 	.short	0x010a
        /*025e*/ 	.byte	0x3f
	.zero		1


	//   ....[28]....
        /*0260*/ 	.word	0x0000b1f0
        /*0264*/ 	.word	0x0000009a
        /*0268*/ 	.word	0x00036430
        /*026c*/ 	.short	0x010a
        /*026e*/ 	.byte	0x3f
	.zero		1


	//   ....[29]....
        /*0270*/ 	.word	0x0000b240
        /*0274*/ 	.word	0x00000008
        /*0278*/ 	.word	0x00036420
        /*027c*/ 	.short	0x010a
        /*027e*/ 	.byte	0x3f
	.zero		1


	//   ....[30]....
        /*0280*/ 	.word	0x0000b290
        /*0284*/ 	.word	0x00000008
        /*0288*/ 	.word	0x00036438
        /*028c*/ 	.short	0x010a
        /*028e*/ 	.byte	0x3f
	.zero		1


	//   ....[31]....
        /*0290*/ 	.word	0x0000b2e0
        /*0294*/ 	.word	0x00000008
        /*0298*/ 	.word	0x00036428
        /*029c*/ 	.short	0x010a
        /*029e*/ 	.byte	0x3f
	.zero		1


	//   ....[32]....
        /*02a0*/ 	.word	0x0000b340
        /*02a4*/ 	.word	0x00000008
        /*02a8*/ 	.word	0x00036438
        /*02ac*/ 	.short	0x010a
        /*02ae*/ 	.byte	0x3f
	.zero		1


	//   ....[33]....
        /*02b0*/ 	.word	0x0000b3c0
        /*02b4*/ 	.word	0x00000008
        /*02b8*/ 	.word	0x00036420
        /*02bc*/ 	.short	0x010a
        /*02be*/ 	.byte	0x3f
	.zero		1


	//   ....[34]....
        /*02c0*/ 	.word	0x0000b410
        /*02c4*/ 	.word	0x00000008
        /*02c8*/ 	.word	0x00036438
        /*02cc*/ 	.short	0x010a
        /*02ce*/ 	.byte	0x3f
	.zero		1


	//   ....[35]....
        /*02d0*/ 	.word	0x0000b460
        /*02d4*/ 	.word	0x00000008
        /*02d8*/ 	.word	0x00036428
        /*02dc*/ 	.short	0x010a
        /*02de*/ 	.byte	0x3f
	.zero		1


	//   ....[36]....
        /*02e0*/ 	.word	0x0000b4b0
        /*02e4*/ 	.word	0x00000008
        /*02e8*/ 	.word	0x00036438
        /*02ec*/ 	.short	0x010a
        /*02ee*/ 	.byte	0x3f
	.zero		1


	//   ....[37]....
        /*02f0*/ 	.word	0x0000b580
        /*02f4*/ 	.word	0x00000009
        /*02f8*/ 	.word	0x00000000
        /*02fc*/ 	.short	0x010a
        /*02fe*/ 	.byte	0x3f
	.zero		1


	//   ....[38]....
        /*0300*/ 	.word	0x0000b5d0
        /*0304*/ 	.word	0x00000003
        /*0308*/ 	.word	0x00000000
        /*030c*/ 	.short	0x010a
        /*030e*/ 	.byte	0x3f
	.zero		1


	//----- nvinfo : EIATTR_NUM_MBARRIERS
	.align		4
.L_512:
        /*0310*/ 	.byte	0x03, 0x38
        /*0312*/ 	.short	0x0007


	//----- nvinfo : EIATTR_EXIT_INSTR_OFFSETS
	.align		4
        /*0314*/ 	.byte	0x04, 0x1c
        /*0316*/ 	.short	(.L_514 - .L_513)


	//   ....[0]....
.L_513:
        /*0318*/ 	.word	0x0000b0d0


	//----- nvinfo : EIATTR_MAX_THREADS
	.align		4
.L_514:
        /*031c*/ 	.byte	0x04, 0x05
        /*031e*/ 	.short	(.L_516 - .L_515)
.L_515:
        /*0320*/ 	.word	0x00000200
        /*0324*/ 	.word	0x00000001
        /*0328*/ 	.word	0x00000001


	//----- nvinfo : EIATTR_CRS_STACK_SIZE
	.align		4
.L_516:
        /*032c*/ 	.byte	0x04, 0x1e
        /*032e*/ 	.short	(.L_518 - .L_517)
.L_517:
        /*0330*/ 	.word	0x00000000


	//----- nvinfo : EIATTR_CBANK_PARAM_SIZE
	.align		4
.L_518:
        /*0334*/ 	.byte	0x03, 0x19
        /*0336*/ 	.short	0x06f0


	//----- nvinfo : EIATTR_PARAM_CBANK
	.align		4
        /*0338*/ 	.byte	0x04, 0x0a
        /*033a*/ 	.short	(.L_520 - .L_519)
	.align		4
.L_519:
        /*033c*/ 	.word	index@(.nv.constant0._ZN7cutlass13device_kernelIN5flash11enable_sm90INS1_16FlashAttnBwdSm90INS1_25CollectiveMainloopBwdSm90ILi2ELi1ELi1EN4cute5tupleIJNS5_1CILi1EEES8_S8_EEENS6_IJNS7_ILi64EEENS7_ILi96EEENS7_ILi192EEEEEENS_10bfloat16_tEfNS_4arch4Sm90ELb0ELb1ELb0ELb1ELb0ELb0ELb1ELb0ELi3ELi1ELi1ELi1ELb0EEENS1_21CollectiveEpilogueBwdISD_SE_SG_Li384ELb1ELb1ELi3EEENS1_19SingleTileSchedulerILb1ELb0ELb0ELi96EEEEEEEEEvNT_6ParamsE)
        /*0340*/ 	.short	0x0210
        /*0342*/ 	.short	0x06f0


	//----- nvinfo : EIATTR_SW_WAR
	.align		4
.L_520:
        /*0344*/ 	.byte	0x04, 0x36
        /*0346*/ 	.short	(.L_522 - .L_521)
.L_521:
        /*0348*/ 	.word	0x00000008
.L_522:


//--------------------- .nv.info._ZN7cutlass13device_kernelIN5flash11enable_sm90INS1_16FlashAttnBwdSm90INS1_25CollectiveMainloopBwdSm90ILi2ELi1ELi1EN4cute5tupleIJNS5_1CILi1EEES8_S8_EEENS6_IJNS7_ILi64EEENS7_ILi96EEENS7_ILi192EEEEEENS_10bfloat16_tEfNS_4arch4Sm90ELb0ELb1ELb0ELb1ELb1ELb0ELb1ELb0ELi3ELi1ELi1ELi1ELb0EEENS1_21CollectiveEpilogueBwdISD_SE_SG_Li384ELb1ELb1ELi3EEENS1_19SingleTileSchedulerILb1ELb0ELb0ELi96EEEEEEEEEvNT_6ParamsE --------------------------
	.section	.nv.info._ZN7cutlass13device_kernelIN5flash11enable_sm90INS1_16FlashAttnBwdSm90INS1_25CollectiveMainloopBwdSm90ILi2ELi1ELi1EN4cute5tupleIJNS5_1CILi1EEES8_S8_EEENS6_IJNS7_ILi64EEENS7_ILi96EEENS7_ILi192EEEEEENS_10bfloat16_tEfNS_4arch4Sm90ELb0ELb1ELb0ELb1ELb1ELb0ELb1ELb0ELi3ELi1ELi1ELi1ELb0EEENS1_21CollectiveEpilogueBwdISD_SE_SG_Li384ELb1ELb1ELi3EEENS1_19SingleTileSchedulerILb1ELb0ELb0ELi96EEEEEEEEEvNT_6ParamsE,"",@"SHT_CUDA_INFO"
	.sectionflags	@""
	.align	4


	//----- nvinfo : EIATTR_CUDA_API_VERSION
	.align		4
        /*0000*/ 	.byte	0x04, 0x37
        /*0002*/ 	.short	(.L_524 - .L_523)
.L_523:
        /*0004*/ 	.word	0x00000082


	//----- nvinfo : EIATTR_KPARAM_INFO
	.align		4
.L_524:
        /*0008*/ 	.byte	0x04, 0x17
        /*000a*/ 	.short	(.L_526 - .L_525)
.L_525:
        /*000c*/ 	.word	0x00000000
        /*0010*/ 	.short	0x0000
        /*0012*/ 	.short	0x0070
        /*0014*/ 	.byte	0x00, 0xf0, 0x01, 0x1a


	//----- nvinfo : EIATTR_SPARSE_MMA_MASK
	.align		4
.L_526:
        /*0018*/ 	.byte	0x03, 0x50
        /*001a*/ 	.short	0x0000


	//----- nvinfo : EIATTR_MAXREG_COUNT
	.align		4
        /*001c*/ 	.byte	0x03, 0x1b
        /*001e*/ 	.short	0x0080


	//----- nvinfo : EIATTR_NUM_BARRIERS
	.align		4
        /*0020*/ 	.byte	0x02, 0x4c
        /*0022*/ 	.byte	0x10
	.zero		1


	//----- nvinfo : EIATTR_EXTERNS
	.align		4
        /*0024*/ 	.byte	0x04, 0x0f
        /*0026*/ 	.short	(.L_528 - .L_527)


	//   ....[0]....
	.align		4
.L_527:
        /*0028*/ 	.word	index@(__assertfail)


	//----- nvinfo : EIATTR_MERCURY_ISA_VERSION
	.align		4
.L_528:
        /*002c*/ 	.byte	0x03, 0x5f
        /*002e*/ 	.short	0x0101


	//----- nvinfo : EIATTR_INT_WARP_WIDE_INSTR_OFFSETS
	.align		4
        /*0030*/ 	.byte	0x04, 0x31
        /*0032*/ 	.short	(.L_530 - .L_529)


	//   ....[0]....
.L_529:
        /*0034*/ 	.word	0x00000180


	//   ....[1]....
        /*0038*/ 	.word	0x000001b0


	//   ....[2]....
        /*003c*/ 	.word	0x00007d50


	//   ....[3]....
        /*0040*/ 	.word	0x000084d0


	//   ....[4]....
        /*0044*/ 	.word	0x00008ac0


	//   ....[5]....
        /*0048*/ 	.word	0x00008d90


	//   ....[6]....
        /*004c*/ 	.word	0x00008ff0


	//   ....[7]....
        /*0050*/ 	.word	0x00009180


	//----- nvinfo : EIATTR_COOP_GROUP_MASK_REGIDS
	.align		4
.L_530:
        /*0054*/ 	.byte	0x04, 0x29
        /*0056*/ 	.short	(.L_532 - .L_531)


	//   ....[0]....
.L_531:
        /*0058*/ 	.word	0xffffffff


	//   ....[1]....
        /*005c*/ 	.word	0xffffffff


	//   ....[2]....
        /*0060*/ 	.word	0xffffffff


	//   ....[3]....
        /*0064*/ 	.word	0xffffffff


	//   ....[4]....
        /*0068*/ 	.word	0xffffffff


	//   ....[5]....
        /*006c*/ 	.word	0xffffffff


	//   ....[6]....
        /*0070*/ 	.word	0xffffffff


	//   ....[7]....
        /*0074*/ 	.word	0xffffffff


	//   ....[8]....
        /*0078*/ 	.word	0xffffffff


	//   ....[9]....
        /*007c*/ 	.word	0xffffffff


	//   ....[10]....
        /*0080*/ 	.word	0xffffffff


	//   ....[11]....
        /*0084*/ 	.word	0xffffffff


	//   ....[12]....
        /*0088*/ 	.word	0xffffffff


	//   ....[13]....
        /*008c*/ 	.word	0xffffffff


	//   ....[14]....
        /*0090*/ 	.word	0xffffffff


	//   ....[15]....
        /*0094*/ 	.word	0xffffffff


	//   ....[16]....
        /*0098*/ 	.word	0x0500000f


	//   ....[17]....
        /*009c*/ 	.word	0x0500000f


	//   ....[18]....
        /*00a0*/ 	.word	0x0500000f


	//   ....[19]....
        /*00a4*/ 	.word	0x0500000f


	//----- nvinfo : EIATTR_COOP_GROUP_INSTR_OFFSETS
	.align		4
.L_532:
        /*00a8*/ 	.byte	0x04, 0x28
        /*00aa*/ 	.short	(.L_534 - .L_533)


	//   ....[0]....
.L_533:
        /*00ac*/ 	.word	0x00000060


	//   ....[1]....
        /*00b0*/ 	.word	0x00000190


	//   ....[2]....
        /*00b4*/ 	.word	0x000001e0


	//   ....[3]....
        /*00b8*/ 	.word	0x000003d0


	//   ....[4]....
        /*00bc*/ 	.word	0x000005f0


	//   ....[5]....
        /*00c0*/ 	.word	0x000013e0


	//   ....[6]....
        /*00c4*/ 	.word	0x00006cd0


	//   ....[7]....
        /*00c8*/ 	.word	0x000077c0


	//   ....[8]....
        /*00cc*/ 	.word	0x00007c80


	//   ....[9]....
        /*00d0*/ 	.word	0x00008010


	//   ....[10]....
        /*00d4*/ 	.word	0x00008400


	//   ....[11]....
        /*00d8*/ 	.word	0x00008640


	//   ....[12]....
        /*00dc*/ 	.word	0x000089f0


	//   ....[13]....
        /*00e0*/ 	.word	0x00008cd0


	//   ....[14]....
        /*00e4*/ 	.word	0x00008ef0


	//   ....[15]....
        /*00e8*/ 	.word	0x00009080


	//   ....[16]....
        /*00ec*/ 	.word	0x0000bf90


	//   ....[17]....
        /*00f0*/ 	.word	0x0000c0e0


	//   ....[18]....
        /*00f4*/ 	.word	0x0000c150


	//   ....[19]....
        /*00f8*/ 	.word	0x0000c1c0


	//----- nvinfo : EIATTR_REG_RECONFIG
	.align		4
.L_534:
        /*00fc*/ 	.byte	0x01, 0x54
	.zero		2


	//----- nvinfo : EIATTR_SYSCALL_OFFSETS
	.align		4
        /*0100*/ 	.byte	0x04, 0x46
        /*0102*/ 	.short	(.L_536 - .L_535)


	//   ....[0]....
.L_535:
        /*0104*/ 	.word	0x00001040


	//   ....[1]....
        /*0108*/ 	.word	0x00001130


	//   ....[2]....
        /*010c*/ 	.word	0x00001270


	//   ....[3]....
        /*0110*/ 	.word	0x00001360


	//----- nvinfo : EIATTR_MBARRIER_INSTR_OFFSETS
	.align		4
.L_536:
        /*0114*/ 	.byte	0x04, 0x39
        /*0116*/ 	.short	(.L_538 - .L_537)


	//   ....[0]....
.L_537:
        /*0118*/ 	.word	0x00000280
        /*011c*/ 	.word	0x000000ff
        /*0120*/ 	.word	0x00036400
        /*0124*/ 	.short	0x0100
        /*0126*/ 	.byte	0x06
	.zero		1


	//   ....[1]....
        /*0128*/ 	.word	0x00000380
        /*012c*/ 	.word	0x000000ff
        /*0130*/ 	.word	0x00036410
        /*0134*/ 	.short	0x0100
        /*0136*/ 	.byte	0x08
	.zero		1


	//   ....[2]....
        /*0138*/ 	.word	0x00000390
        /*013c*/ 	.word	0x000000ff
        /*0140*/ 	.word	0x00036420
        /*0144*/ 	.short	0x0100
        /*0146*/ 	.byte	0x08
	.zero		1


	//   ....[3]....
        /*0148*/ 	.word	0x000003a0
        /*014c*/ 	.word	0x000000ff
        /*0150*/ 	.word	0x00036418
        /*0154*/ 	.short	0x0100
        /*0156*/ 	.byte	0x08
	.zero		1


	//   ....[4]....
        /*0158*/ 	.word	0x000003b0
        /*015c*/ 	.word	0x000000ff
        /*0160*/ 	.word	0x00036428
        /*0164*/ 	.short	0x0100
        /*0166*/ 	.byte	0x08
	.zero		1


	//   ....[5]....
        /*0168*/ 	.word	0x000004e0
        /*016c*/ 	.word	0x000000ff
        /*0170*/ 	.word	0x00036430
        /*0174*/ 	.short	0x0100
        /*0176*/ 	.byte	0x08
	.zero		1


	//   ....[6]....
        /*0178*/ 	.word	0x000004f0
        /*017c*/ 	.word	0x000000ff
        /*0180*/ 	.word	0x00036438
        /*0184*/ 	.short	0x0100
        /*0186*/ 	.byte	0x08
	.zero		1


	//   ....[7]....
        /*0188*/ 	.word	0x00001410
        /*018c*/ 	.word	0x000000ff
        /*0190*/ 	.word	0x00036400
        /*0194*/ 	.short	0x010a
        /*0196*/ 	.byte	0x24
	.zero		1


	//   ....[8]....
        /*0198*/ 	.word	0x00001500
        /*019c*/ 	.word	0x000000ff
        /*01a0*/ 	.word	0x00036400
        /*01a4*/ 	.short	0x010a
        /*01a6*/ 	.byte	0x24
	.zero		1


	//   ....[9]....
        /*01a8*/ 	.word	0x00001c30
        /*01ac*/ 	.word	0x00000003
        /*01b0*/ 	.word	0x00036410
        /*01b4*/ 	.short	0x010a
        /*01b6*/ 	.byte	0x3f
	.zero		1


	//   ....[10]....
        /*01b8*/ 	.word	0x00001c70
        /*01bc*/ 	.word	0x00000003
        /*01c0*/ 	.word	0x00036410
        /*01c4*/ 	.short	0x010a
        /*01c6*/ 	.byte	0x3f
	.zero		1


	//   ....[11]....
        /*01c8*/ 	.word	0x00002310
        /*01cc*/ 	.word	0x000000ff
        /*01d0*/ 	.word	0x00036430
        /*01d4*/ 	.short	0x010a
        /*01d6*/ 	.byte	0x24
	.zero		1


	//   ....[12]....
        /*01d8*/ 	.word	0x00002350
        /*01dc*/ 	.word	0x000000ff
        /*01e0*/ 	.word	0x00036430
        /*01e4*/ 	.short	0x010a
        /*01e6*/ 	.byte	0x24
	.zero		1


	//   ....[13]....
        /*01e8*/ 	.word	0x00003d00
        /*01ec*/ 	.word	0x000000ff
        /*01f0*/ 	.word	0x00000000
        /*01f4*/ 	.short	0x0101
        /*01f6*/ 	.byte	0x04
	.zero		1


	//   ....[14]....
        /*01f8*/ 	.word	0x00004090
        /*01fc*/ 	.word	0x00000003
        /*0200*/ 	.word	0x00000000
        /*0204*/ 	.short	0x0101
        /*0206*/ 	.byte	0x3f
	.zero		1


	//   ....[15]....
        /*0208*/ 	.word	0x00009e50
        /*020c*/ 	.word	0x00000008
        /*0210*/ 	.word	0x00036420
        /*0214*/ 	.short	0x010a
        /*0216*/ 	.byte	0x3f
	.zero		1


	//   ....[16]....
        /*0218*/ 	.word	0x0000a670
        /*021c*/ 	.word	0x00000008
        /*0220*/ 	.word	0x00036438
        /*0224*/ 	.short	0x010a
        /*0226*/ 	.byte	0x3f
	.zero		1


	//   ....[17]....
        /*0228*/ 	.word	0x0000a9e0
        /*022c*/ 	.word	0x00000008
        /*0230*/ 	.word	0x00036428
        /*0234*/ 	.short	0x010a
        /*0236*/ 	.byte	0x3f
	.zero		1


	//   ....[18]....
        /*0238*/ 	.word	0x0000ad10
        /*023c*/ 	.word	0x00000008
        /*0240*/ 	.word	0x00036438
        /*0244*/ 	.short	0x010a
        /*0246*/ 	.byte	0x3f
	.zero		1


	//   ....[19]....
        /*0248*/ 	.word	0x0000b000
        /*024c*/ 	.word	0x00000008
        /*0250*/ 	.word	0x00036420
        /*0254*/ 	.short	0x010a
        /*0256*/ 	.byte	0x3f
	.zero		1


	//   ....[20]....
        /*0258*/ 	.word	0x0000b380
        /*025c*/ 	.word	0x00000008
        /*0260*/ 	.word	0x00036438
        /*0264*/ 	.short	0x010a
        /*0266*/ 	.byte	0x3f
	.zero		1


	//   ....[21]....
        /*0268*/ 	.word	0x0000b680
        /*026c*/ 	.word	0x00000008
        /*0270*/ 	.word	0x00036428
        /*0274*/ 	.short	0x010a
        /*0276*/ 	.byte	0x3f
	.zero		1


	//   ....[22]....
        /*0278*/ 	.word	0x0000b9c0
        /*027c*/ 	.word	0x00000008
        /*0280*/ 	.word	0x00036438
        /*0284*/ 	.short	0x010a
        /*0286*/ 	.byte	0x3f
	.zero		1


	//   ....[23]....
        /*0288*/ 	.word	0x0000be20
        /*028c*/ 	.word	0x00000009
        /*0290*/ 	.word	0x00000000
        /*0294*/ 	.short	0x010a
        /*0296*/ 	.byte	0x3f
	.zero		1


	//   ....[24]....
        /*0298*/ 	.word	0x0000bea0
        /*029c*/ 	.word	0x00000003
        /*02a0*/ 	.word	0x00000000
        /*02a4*/ 	.short	0x010a
        /*02a6*/ 	.byte	0x3f
	.zero		1


	//   ....[25]....
        /*02a8*/ 	.word	0x0000bef0
        /*02ac*/ 	.word	0x00000004
        /*02b0*/ 	.word	0x00036438
        /*02b4*/ 	.short	0x010a
        /*02b6*/ 	.byte	0x3f
	.zero		1


	//   ....[26]....
        /*02b8*/ 	.word	0x0000bfc0
        /*02bc*/ 	.word	0x0000009a
        /*02c0*/ 	.word	0x00036400
        /*02c4*/ 	.short	0x010a
        /*02c6*/ 	.byte	0x3f
	.zero		1


	//   ....[27]....
        /*02c8*/ 	.word	0x0000c010
        /*02cc*/ 	.word	0x00000003
        /*02d0*/ 	.word	0x00036410
        /*02d4*/ 	.short	0x010a
        /*02d6*/ 	.byte	0x3f
	.zero		1


	//   ....[28]....
        /*02d8*/ 	.word	0x0000c060
        /*02dc*/ 	.word	0x0000009a
        /*02e0*/ 	.word	0x00036430
        /*02e4*/ 	.short	0x010a
        /*02e6*/ 	.byte	0x3f
	.zero		1


	//   ....[29]....
        /*02e8*/ 	.word	0x0000c200
        /*02ec*/ 	.word	0x00000008
        /*02f0*/ 	.word	0x00036420
        /*02f4*/ 	.short	0x010a
        /*02f6*/ 	.byte	0x3f
	.zero		1


	//   ....[30]....
        /*02f8*/ 	.word	0x0000c250
        /*02fc*/ 	.word	0x00000008
        /*0300*/ 	.word	0x00036438
        /*0304*/ 	.short	0x010a
        /*0306*/ 	.byte	0x3f
	.zero		1


	//   ....[31]....
        /*0308*/ 	.word	0x0000c2a0
        /*030c*/ 	.word	0x00000008
        /*0310*/ 	.word	0x00036428
        /*0314*/ 	.short	0x010a
        /*0316*/ 	.byte	0x3f
	.zero		1


	//   ....[32]....
        /*0318*/ 	.word	0x0000c300
        /*031c*/ 	.word	0x00000008
        /*0320*/ 	.word	0x00036438
        /*0324*/ 	.short	0x010a
        /*0326*/ 	.byte	0x3f
	.zero		1


	//   ....[33]....
        /*0328*/ 	.word	0x0000c380
        /*032c*/ 	.word	0x00000008
        /*0330*/ 	.word	0x00036420
        /*0334*/ 	.short	0x010a
        /*0336*/ 	.byte	0x3f
	.zero		1


	//   ....[34]....
        /*0338*/ 	.word	0x0000c3d0
        /*033c*/ 	.word	0x00000008
        /*0340*/ 	.word	0x00036438
        /*0344*/ 	.short	0x010a
        /*0346*/ 	.byte	0x3f
	.zero		1


	//   ....[35]....
        /*0348*/ 	.word	0x0000c420
        /*034c*/ 	.word	0x00000008
        /*0350*/ 	.word	0x00036428
        /*0354*/ 	.short	0x010a
        /*0356*/ 	.byte	0x3f
	.zero		1


	//   ....[36]....
        /*0358*/ 	.word	0x0000c470
        /*035c*/ 	.word	0x00000008
        /*0360*/ 	.word	0x00036438
        /*0364*/ 	.short	0x010a
        /*0366*/ 	.byte	0x3f
	.zero		1


	//   ....[37]....
        /*0368*/ 	.word	0x0000c540
        /*036c*/ 	.word	0x00000009
        /*0370*/ 	.word	0x00000000
        /*0374*/ 	.short	0x010a
        /*0376*/ 	.byte	0x3f
	.zero		1


	//   ....[38]....
        /*0378*/ 	.word	0x0000c590
        /*037c*/ 	.word	0x00000003
        /*0380*/ 	.word	0x00000000
        /*0384*/ 	.short	0x010a
        /*0386*/ 	.byte	0x3f
	.zero		1


	//----- nvinfo : EIATTR_NUM_MBARRIERS
	.align		4
.L_538:
        /*0388*/ 	.byte	0x03, 0x38
        /*038a*/ 	.short	0x0007


	//----- nvinfo : EIATTR_EXIT_INSTR_OFFSETS
	.align		4
        /*038c*/ 	.byte	0x04, 0x1c
        /*038e*/ 	.short	(.L_540 - .L_539)


	//   ....[0]....
.L_539:
        /*0390*/ 	.word	0x0000bf40


	//----- nvinfo : EIATTR_MAX_THREADS
	.align		4
.L_540:
        /*0394*/ 	.byte	0x04, 0x05
        /*0396*/ 	.short	(.L_542 - .L_541)
.L_541:
        /*0398*/ 	.word	0x00000200
        /*039c*/ 	.word	0x00000001
        /*03a0*/ 	.word	0x00000001


	//----- nvinfo : EIATTR_CRS_STACK_SIZE
	.align		4
.L_542:
        /*03a4*/ 	.byte	0x04, 0x1e
        /*03a6*/ 	.short	(.L_544 - .L_543)
.L_543:
        /*03a8*/ 	.word	0x00000000


	//----- nvinfo : EIATTR_CBANK_PARAM_SIZE
	.align		4
.L_544:
        /*03ac*/ 	.byte	0x03, 0x19
        /*03ae*/ 	.short	0x06f0


	//----- nvinfo : EIATTR_PARAM_CBANK
	.align		4
        /*03b0*/ 	.byte	0x04, 0x0a
        /*03b2*/ 	.short	(.L_546 - .L_545)
	.align		4
.L_545:
        /*03b4*/ 	.word	index@(.nv.constant0._ZN7cutlass13device_kernelIN5flash11enable_sm90INS1_16FlashAttnBwdSm90INS1_25CollectiveMainloopBwdSm90ILi2ELi1ELi1EN4cute5tupleIJNS5_1CILi1EEES8_S8_EEENS6_IJNS7_ILi64EEENS7_ILi96EEENS7_ILi192EEEEEENS_10bfloat16_tEfNS_4arch4Sm90ELb0ELb1ELb0ELb1ELb1ELb0ELb1ELb0ELi3ELi1ELi1ELi1ELb0EEENS1_21CollectiveEpilogueBwdISD_SE_SG_Li384ELb1ELb1ELi3EEENS1_19SingleTileSchedulerILb1ELb0ELb0ELi96EEEEEEEEEvNT_6ParamsE)
        /*03b8*/ 	.short	0x0210
        /*03ba*/ 	.short	0x06f0


	//----- nvinfo : EIATTR_SW_WAR
	.align		4
.L_546:
        /*03bc*/ 	.byte	0x04, 0x36
        /*03be*/ 	.short	(.L_548 - .L_547)
.L_547:
        /*03c0*/ 	.word	0x00000008
.L_548:


//--------------------- .nv.info._ZN7cutlass13device_kernelIN5flash11enable_sm90INS1_16FlashAttnBwdSm90INS1_25CollectiveMainloopBwdSm90ILi2ELi1ELi1EN4cute5tupleIJNS5_1CILi1EEES8_S8_EEENS6_IJNS7_ILi64EEENS7_ILi96EEENS7_ILi192EEEEEENS_10bfloat16_tEfNS_4arch4Sm90ELb0ELb1ELb0ELb1ELb0ELb0ELb1ELb0ELi3ELi1ELi1ELi1ELb0EEENS1_24CollectiveEpilogueBwdGQAISD_fSG_Li384ELb1ELb0EEENS1_19SingleTileSchedulerILb1ELb0ELb0ELi96EEEEEEEEEvNT_6ParamsE --------------------------
	.section	.nv.info._ZN7cutlass13device_kernelIN5flash11enable_sm90INS1_16FlashAttnBwdSm90INS1_25CollectiveMainloopBwdSm90ILi2ELi1ELi1EN4cute5tupleIJNS5_1CILi1EEES8_S8_EEENS6_IJNS7_ILi64EEENS7_ILi96EEENS7_ILi192EEEEEENS_10bfloat16_tEfNS_4arch4Sm90ELb0ELb1ELb0ELb1ELb0ELb0ELb1ELb0ELi3ELi1ELi1ELi1ELb0EEENS1_24CollectiveEpilogueBwdGQAISD_fSG_Li384ELb1ELb0EEENS1_19SingleTileSchedulerILb1ELb0ELb0ELi96EEEEEEEEEvNT_6ParamsE,"",@"SHT_CUDA_INFO"
	.sectionflags	@""
	.align	4


	//----- nvinfo : EIATTR_CUDA_API_VERSION
	.align		4
        /*0000*/ 	.byte	0x04, 0x37
        /*0002*/ 	.short	(.L_550 - .L_549)
.L_549:
        /*0004*/ 	.word	0x00000082


	//----- nvinfo : EIATTR_KPARAM_INFO
	.align		4
.L_550:
        /*0008*/ 	.byte	0x04, 0x17
        /*000a*/ 	.short	(.L_552 - .L_551)
.L_551:
        /*000c*/ 	.word	0x00000000
        /*0010*/ 	.short	0x0000
        /*0012*/ 	.short	0x0070
        /*0014*/ 	.byte	0x00, 0xf0, 0x01, 0x1a


	//----- nvinfo : EIATTR_SPARSE_MMA_MASK
	.align		4
.L_552:
        /*0018*/ 	.byte	0x03, 0x50
        /*001a*/ 	.short	0x0000


	//----- nvinfo : EIATTR_MAXREG_COUNT
	.align		4
        /*001c*/ 	.byte	0x03, 0x1b
        /*001e*/ 	.short	0x0080


	//----- nvinfo : EIATTR_NUM_BARRIERS
	.align		4
        /*0020*/ 	.byte	0x02, 0x4c
        /*0022*/ 	.byte	0x10
	.zero		1


	//----- nvinfo : EIATTR_EXTERNS
	.align		4
        /*0024*/ 	.byte	0x04, 0x0f
        /*0026*/ 	.short	(.L_554 - .L_553)


	//   ....[0]....
	.align		4
.L_553:
        /*0028*/ 	.word	index@(__assertfail)


	//----- nvinfo : EIATTR_MERCURY_ISA_VERSION
	.align		4
.L_554:
        /*002c*/ 	.byte	0x03, 0x5f
        /*002e*/ 	.short	0x0101


	//----- nvinfo : EIATTR_INT_WARP_WIDE_INSTR_OFFSETS
	.align		4
        /*0030*/ 	.byte	0x04, 0x31
        /*0032*/ 	.short	(.L_556 - .L_555)


	//   ....[0]....
.L_555:
        /*0034*/ 	.word	0x00000180


	//   ....[1]....
        /*0038*/ 	.word	0x000001b0


	//----- nvinfo : EIATTR_COOP_GROUP_MASK_REGIDS
	.align		4
.L_556:
        /*003c*/ 	.byte	0x04, 0x29
        /*003e*/ 	.short	(.L_558 - .L_557)


	//   ....[0]....
.L_557:
        /*0040*/ 	.word	0xffffffff


	//   ....[1]....
        /*0044*/ 	.word	0xffffffff


	//   ....[2]....
        /*0048*/ 	.word	0xffffffff


	//   ....[3]....
        /*004c*/ 	.word	0xffffffff


	//   ....[4]....
        /*0050*/ 	.word	0xffffffff


	//   ....[5]....
        /*0054*/ 	.word	0xffffffff


	//   ....[6]....
        /*0058*/ 	.word	0xffffffff


	//   ....[7]....
        /*005c*/ 	.word	0x0500000f


	//----- nvinfo : EIATTR_COOP_GROUP_INSTR_OFFSETS
	.align		4
.L_558:
        /*0060*/ 	.byte	0x04, 0x28
        /*0062*/ 	.short	(.L_560 - .L_559)


	//   ....[0]....
.L_559:
        /*0064*/ 	.word	0x00000060


	//   ....[1]....
        /*0068*/ 	.word	0x00000190


	//   ....[2]....
        /*006c*/ 	.word	0x000001e0


	//   ....[3]....
        /*0070*/ 	.word	0x000003d0


	//   ....[4]....
        /*0074*/ 	.word	0x000005f0


	//   ....[5]....
        /*0078*/ 	.word	0x000013e0


	//   ....[6]....
        /*007c*/ 	.word	0x00004d00


	//   ....[7]....
        /*0080*/ 	.word	0x00009150


	//----- nvinfo : EIATTR_REG_RECONFIG
	.align		4
.L_560:
        /*0084*/ 	.byte	0x01, 0x54
	.zero		2


	//----- nvinfo : EIATTR_SYSCALL_OFFSETS
	.align		4
        /*0088*/ 	.byte	0x04, 0x46
        /*008a*/ 	.short	(.L_562 - .L_561)


	//   ....[0]....
.L_561:
        /*008c*/ 	.word	0x00001040


	//   ....[1]....
        /*0090*/ 	.word	0x00001130


	//   ....[2]....
        /*0094*/ 	.word	0x00001270


	//   ....[3]....
        /*0098*/ 	.word	0x00001360


	//----- nvinfo : EIATTR_MBARRIER_INSTR_OFFSETS
	.align		4
.L_562:
        /*009c*/ 	.byte	0x04, 0x39
        /*009e*/ 	.short	(.L_564 - .L_563)


	//   ....[0]....
.L_563:
        /*00a0*/ 	.word	0x00000280
        /*00a4*/ 	.word	0x000000ff
        /*00a8*/ 	.word	0x00036400
        /*00ac*/ 	.short	0x0100
        /*00ae*/ 	.byte	0x06
	.zero		1


	//   ....[1]....
        /*00b0*/ 	.word	0x00000380
        /*00b4*/ 	.word	0x000000ff
        /*00b8*/ 	.word	0x00036410
        /*00bc*/ 	.short	0x0100
        /*00be*/ 	.byte	0x08
	.zero		1


	//   ....[2]....
        /*00c0*/ 	.word	0x00000390
        /*00c4*/ 	.word	0x000000ff
        /*00c8*/ 	.word	0x00036420
        /*00cc*/ 	.short	0x0100
        /*00ce*/ 	.byte	0x08
	.zero		1


	//   ....[3]....
        /*00d0*/ 	.word	0x000003a0
        /*00d4*/ 	.word	0x000000ff
        /*00d8*/ 	.word	0x00036418
        /*00dc*/ 	.short	0x0100
        /*00de*/ 	.byte	0x08
	.zero		1


	//   ....[4]....
        /*00e0*/ 	.word	0x000003b0
        /*00e4*/ 	.word	0x000000ff
        /*00e8*/ 	.word	0x00036428
        /*00ec*/ 	.short	0x0100
        /*00ee*/ 	.byte	0x08
	.zero		1


	//   ....[5]....
        /*00f0*/ 	.word	0x000004e0
        /*00f4*/ 	.word	0x000000ff
        /*00f8*/ 	.word	0x00036430
        /*00fc*/ 	.short	0x0100
        /*00fe*/ 	.byte	0x08
	.zero		1


	//   ....[6]....
        /*0100*/ 	.word	0x000004f0
        /*0104*/ 	.word	0x000000ff
        /*0108*/ 	.word	0x00036438
        /*010c*/ 	.short	0x0100
        /*010e*/ 	.byte	0x08
	.zero		1


	//   ....[7]....
        /*0110*/ 	.word	0x00001410
        /*0114*/ 	.word	0x000000ff
        /*0118*/ 	.word	0x00036400
        /*011c*/ 	.short	0x010a
        /*011e*/ 	.byte	0x24
	.zero		1


	//   ....[8]....
        /*0120*/ 	.word	0x00001500
        /*0124*/ 	.word	0x000000ff
        /*0128*/ 	.word	0x00036400
        /*012c*/ 	.short	0x010a
        /*012e*/ 	.byte	0x24
	.zero		1


	//   ....[9]....
        /*0130*/ 	.word	0x00001c30
        /*0134*/ 	.word	0x00000003
        /*0138*/ 	.word	0x00036410
        /*013c*/ 	.short	0x010a
        /*013e*/ 	.byte	0x3f
	.zero		1


	//   ....[10]....
        /*0140*/ 	.word	0x00001c70
        /*0144*/ 	.word	0x00000003
        /*0148*/ 	.word	0x00036410
        /*014c*/ 	.short	0x010a
        /*014e*/ 	.byte	0x3f
	.zero		1


	//   ....[11]....
        /*0150*/ 	.word	0x00002310
        /*0154*/ 	.word	0x000000ff
        /*0158*/ 	.word	0x00036430
        /*015c*/ 	.short	0x010a
        /*015e*/ 	.byte	0x24
	.zero		1


	//   ....[12]....
        /*0160*/ 	.word	0x00002350
        /*0164*/ 	.word	0x000000ff
        /*0168*/ 	.word	0x00036430
        /*016c*/ 	.short	0x010a
        /*016e*/ 	.byte	0x24
	.zero		1


	//   ....[13]....
        /*0170*/ 	.word	0x00003d00
        /*0174*/ 	.word	0x000000ff
        /*0178*/ 	.word	0x00000000
        /*017c*/ 	.short	0x0101
        /*017e*/ 	.byte	0x04
	.zero		1


	//   ....[14]....
        /*0180*/ 	.word	0x00004090
        /*0184*/ 	.word	0x00000003
        /*0188*/ 	.word	0x00000000
        /*018c*/ 	.short	0x0101
        /*018e*/ 	.byte	0x3f
	.zero		1


	//   ....[15]....
        /*0190*/ 	.word	0x00007010
        /*0194*/ 	.word	0x00000008
        /*0198*/ 	.word	0x00036420
        /*019c*/ 	.short	0x010a
        /*019e*/ 	.byte	0x3f
	.zero		1


	//   ....[16]....
        /*01a0*/ 	.word	0x00007830
        /*01a4*/ 	.word	0x00000008
        /*01a8*/ 	.word	0x00036438
        /*01ac*/ 	.short	0x010a
        /*01ae*/ 	.byte	0x3f
	.zero		1


	//   ....[17]....
        /*01b0*/ 	.word	0x00007ba0
        /*01b4*/ 	.word	0x00000008
        /*01b8*/ 	.word	0x00036428
        /*01bc*/ 	.short	0x010a
        /*01be*/ 	.byte	0x3f
	.zero		1


	//   ....[18]....
        /*01c0*/ 	.word	0x00007ed0
        /*01c4*/ 	.word	0x00000008
        /*01c8*/ 	.word	0x00036438
        /*01cc*/ 	.short	0x010a
        /*01ce*/ 	.byte	0x3f
	.zero		1


	//   ....[19]....
        /*01d0*/ 	.word	0x000081c0
        /*01d4*/ 	.word	0x00000008
        /*01d8*/ 	.word	0x00036420
        /*01dc*/ 	.short	0x010a
        /*01de*/ 	.byte	0x3f
	.zero		1


	//   ....[20]....
        /*01e0*/ 	.word	0x00008540
        /*01e4*/ 	.word	0x00000008
        /*01e8*/ 	.word	0x00036438
        /*01ec*/ 	.short	0x010a
        /*01ee*/ 	.byte	0x3f
	.zero		1


	//   ....[21]....
        /*01f0*/ 	.word	0x00008840
        /*01f4*/ 	.word	0x00000008
        /*01f8*/ 	.word	0x00036428
        /*01fc*/ 	.short	0x010a
        /*01fe*/ 	.byte	0x3f
	.zero		1


	//   ....[22]....
        /*0200*/ 	.word	0x00008b80
        /*0204*/ 	.word	0x00000008
        /*0208*/ 	.word	0x00036438
        /*020c*/ 	.short	0x010a
        /*020e*/ 	.byte	0x3f
	.zero		1


	//   ....[23]....
        /*0210*/ 	.word	0x00008fe0
        /*0214*/ 	.word	0x00000009
        /*0218*/ 	.word	0x00000000
        /*021c*/ 	.short	0x010a
        /*021e*/ 	.byte	0x3f
	.zero		1


	//   ....[24]....
        /*0220*/ 	.word	0x00009060
        /*0224*/ 	.word	0x00000003
        /*0228*/ 	.word	0x00000000
        /*022c*/ 	.short	0x010a
        /*022e*/ 	.byte	0x3f
	.zero		1


	//   ....[25]....
        /*0230*/ 	.word	0x000090b0
        /*0234*/ 	.word	0x00000004
        /*0238*/ 	.word	0x00036438
        /*023c*/ 	.short	0x010a
        /*023e*/ 	.byte	0x3f
	.zero		1


	//   ....[26]....
        /*0240*/ 	.word	0x00009180
        /*0244*/ 	.word	0x0000009a
        /*0248*/ 	.word	0x00036400
        /*024c*/ 	.short	0x010a
        /*024e*/ 	.byte	0x3f
	.zero		1


	//   ....[27]....
        /*0250*/ 	.word	0x000091d0
        /*0254*/ 	.word	0x00000003
        /*0258*/ 	.word	0x00036410
        /*025c*/ 	.short	0x010a
        /*025e*/ 	.byte	0x3f
	.zero		1


	//   ....[28]....
        /*0260*/ 	.word	0x00009220
        /*0264*/ 	.word	0x0000009a
        /*0268*/ 	.word	0x00036430
        /*026c*/ 	.short	0x010a
        /*026e*/ 	.byte	0x3f
	.zero		1


	//   ....[29]....
        /*0270*/ 	.word	0x00009270
        /*0274*/ 	.word	0x00000008
        /*0278*/ 	.word	0x00036420
        /*027c*/ 	.short	0x010a
        /*027e*/ 	.byte	0x3f
	.zero		1


	//   ....[30]....
        /*0280*/ 	.word	0x000092c0
        /*0284*/ 	.word	0x00000008
        /*0288*/ 	.word	0x00036438
        /*028c*/ 	.short	0x010a
        /*028e*/ 	.byte	0x3f
	.zero		1


	//   ....[31]....
        /*0290*/ 	.word	0x00009310
        /*0294*/ 	.word	0x00000008
        /*0298*/ 	.word	0x00036428
        /*029c*/ 	.short	0x010a
        /*029e*/ 	.byte	0x3f
	.zero		1


	//   ....[32]....
        /*02a0*/ 	.word	0x00009370
        /*02a4*/ 	.word	0x00000008
        /*02a8*/ 	.word	0x00036438
        /*02ac*/ 	.short	0x010a
        /*02ae*/ 	.byte	0x3f
	.zero		1


	//   ....[33]....
        /*02b0*/ 	.word	0x000093f0
        /*02b4*/ 	.word	0x00000008
        /*02b8*/ 	.word	0x00036420
        /*02bc*/ 	.short	0x010a
        /*02be*/ 	.byte	0x3f
	.zero		1


	//   ....[34]....
        /*02c0*/ 	.word	0x00009440
        /*02c4*/ 	.word	0x00000008
        /*02c8*/ 	.word	0x00036438
        /*02cc*/ 	.short	0x010a
        /*02ce*/ 	.byte	0x3f
	.zero		1


	//   ....[35]....
        /*02d0*/ 	.word	0x00009490
        /*02d4*/ 	.word	0x00000008
        /*02d8*/ 	.word	0x00036428
        /*02dc*/ 	.short	0x010a
        /*02de*/ 	.byte	0x3f
	.zero		1


	//   ....[36]....
        /*02e0*/ 	.word	0x000094e0
        /*02e4*/ 	.word	0x00000008
        /*02e8*/ 	.word	0x00036438
        /*02ec*/ 	.short	0x010a
        /*02ee*/ 	.byte	0x3f
	.zero		1


	//   ....[37]....
        /*02f0*/ 	.word	0x000095b0
        /*02f4*/ 	.word	0x00000009
        /*02f8*/ 	.word	0x00000000
        /*02fc*/ 	.short	0x010a
        /*02fe*/ 	.byte	0x3f
	.zero		1


	//   ....[38]....
        /*0300*/ 	.word	0x00009600
        /*0304*/ 	.word	0x00000003
        /*0308*/ 	.word	0x00000000
        /*030c*/ 	.short	0x010a
        /*030e*/ 	.byte	0x3f
	.zero		1


	//----- nvinfo : EIATTR_NUM_MBARRIERS
	.align		4
.L_564:
        /*0310*/ 	.byte	0x03, 0x38
        /*0312*/ 	.short	0x0007


	//----- nvinfo : EIATTR_EXIT_INSTR_OFFSETS
	.align		4
        /*0314*/ 	.byte	0x04, 0x1c
        /*0316*/ 	.short	(.L_566 - .L_565)


	//   ....[0]....
.L_565:
        /*0318*/ 	.word	0x00009100


	//----- nvinfo : EIATTR_MAX_THREADS
	.align		4
.L_566:
        /*031c*/ 	.byte	0x04, 0x05
        /*031e*/ 	.short	(.L_568 - .L_567)
.L_567:
        /*0320*/ 	.word	0x00000200
        /*0324*/ 	.word	0x00000001
        /*0328*/ 	.word	0x00000001


	//----- nvinfo : EIATTR_CRS_STACK_SIZE
	.align		4
.L_568:
        /*032c*/ 	.byte	0x04, 0x1e
        /*032e*/ 	.short	(.L_570 - .L_569)
.L_569:
        /*0330*/ 	.word	0x00000000


	//----- nvinfo : EIATTR_CBANK_PARAM_SIZE
	.align		4
.L_570:
        /*0334*/ 	.byte	0x03, 0x19
        /*0336*/ 	.short	0x06f0


	//----- nvinfo : EIATTR_PARAM_CBANK
	.align		4
        /*0338*/ 	.byte	0x04, 0x0a
        /*033a*/ 	.short	(.L_572 - .L_571)
	.align		4
.L_571:
        /*033c*/ 	.word	index@(.nv.constant0._ZN7cutlass13device_kernelIN5flash11enable_sm90INS1_16FlashAttnBwdSm90INS1_25CollectiveMainloopBwdSm90ILi2ELi1ELi1EN4cute5tupleIJNS5_1CILi1EEES8_S8_EEENS6_IJNS7_ILi64EEENS7_ILi96EEENS7_ILi192EEEEEENS_10bfloat16_tEfNS_4arch4Sm90ELb0ELb1ELb0ELb1ELb0ELb0ELb1ELb0ELi3ELi1ELi1ELi1ELb0EEENS1_24CollectiveEpilogueBwdGQAISD_fSG_Li384ELb1ELb0EEENS1_19SingleTileSchedulerILb1ELb0ELb0ELi96EEEEEEEEEvNT_6ParamsE)
        /*0340*/ 	.short	0x0210
        /*0342*/ 	.short	0x06f0


	//----- nvinfo : EIATTR_SW_WAR
	.align		4
.L_572:
        /*0344*/ 	.byte	0x04, 0x36
        /*0346*/ 	.short	(.L_574 - .L_573)
.L_573:
        /*0348*/ 	.word	0x00000008
.L_574:


//--------------------- .nv.info._ZN7cutlass13device_kernelIN5flash11enable_sm90INS1_16FlashAttnBwdSm90INS1_25CollectiveMainloopBwdSm90ILi2ELi1ELi1EN4cute5tupleIJNS5_1CILi1EEES8_S8_EEENS6_IJNS7_ILi64EEENS7_ILi96EEENS7_ILi192EEEEEENS_10bfloat16_tEfNS_4arch4Sm90ELb0ELb1ELb0ELb1ELb1ELb0ELb1ELb0ELi3ELi1ELi1ELi1ELb0EEENS1_24CollectiveEpilogueBwdGQAISD_fSG_Li384ELb1ELb1EEENS1_19SingleTileSchedulerILb1ELb0ELb0ELi96EEEEEEEEEvNT_6ParamsE --------------------------
	.section	.nv.info._ZN7cutlass13device_kernelIN5flash11enable_sm90INS1_16FlashAttnBwdSm90INS1_25CollectiveMainloopBwdSm90ILi2ELi1ELi1EN4cute5tupleIJNS5_1CILi1EEES8_S8_EEENS6_IJNS7_ILi64EEENS7_ILi96EEENS7_ILi192EEEEEENS_10bfloat16_tEfNS_4arch4Sm90ELb0ELb1ELb0ELb1ELb1ELb0ELb1ELb0ELi3ELi1ELi1ELi1ELb0EEENS1_24CollectiveEpilogueBwdGQAISD_fSG_Li384ELb1ELb1EEENS1_19SingleTileSchedulerILb1ELb0ELb0ELi96EEEEEEEEEvNT_6ParamsE,"",@"SHT_CUDA_INFO"
	.sectionflags	@""
	.align	4


	//----- nvinfo : EIATTR_CUDA_API_VERSION
	.align		4
        /*0000*/ 	.byte	0x04, 0x37
        /*0002*/ 	.short	(.L_576 - .L_575)
.L_575:
        /*0004*/ 	.word	0x00000082


	//----- nvinfo : EIATTR_KPARAM_INFO
	.align		4
.L_576:
        /*0008*/ 	.byte	0x04, 0x17
        /*000a*/ 	.short	(.L_578 - .L_577)
.L_577:
        /*000c*/ 	.word	0x00000000
        /*0010*/ 	.short	0x0000
        /*0012*/ 	.short	0x0070
        /*0014*/ 	.byte	0x00, 0xf0, 0x01, 0x1a


	//----- nvinfo : EIATTR_SPARSE_MMA_MASK
	.align		4
.L_578:
        /*0018*/ 	.byte	0x03, 0x50
        /*001a*/ 	.short	0x0000


	//----- nvinfo : EIATTR_MAXREG_COUNT
	.align		4
        /*001c*/ 	.byte	0x03, 0x1b
        /*001e*/ 	.short	0x0080


	//----- nvinfo : EIATTR_NUM_BARRIERS
	.align		4
        /*0020*/ 	.byte	0x02, 0x4c
        /*0022*/ 	.byte	0x10
	.zero		1


	//----- nvinfo : EIATTR_EXTERNS
	.align		4
        /*0024*/ 	.byte	0x04, 0x0f
        /*0026*/ 	.short	(.L_580 - .L_579)


	//   ....[0]....
	.align		4
.L_579:
        /*0028*/ 	.word	index@(__assertfail)


	//----- nvinfo : EIATTR_MERCURY_ISA_VERSION
	.align		4
.L_580:
        /*002c*/ 	.byte	0x03, 0x5f
        /*002e*/ 	.short	0x0101


	//----- nvinfo : EIATTR_INT_WARP_WIDE_INSTR_OFFSETS
	.align		4
        /*0030*/ 	.byte	0x04, 0x31
        /*0032*/ 	.short	(.L_582 - .L_581)


	//   ....[0]....
.L_581:
        /*0034*/ 	.word	0x00000180


	//   ....[1]....
        /*0038*/ 	.word	0x000001b0


	//   ....[2]....
        /*003c*/ 	.word	0x00006210


	//   ....[3]....
        /*0040*/ 	.word	0x00006990


	//   ....[4]....
        /*0044*/ 	.word	0x00006f80


	//   ....[5]....
        /*0048*/ 	.word	0x00007250


	//   ....[6]....
        /*004c*/ 	.word	0x000074b0


	//   ....[7]....
        /*0050*/ 	.word	0x00007640


	//----- nvinfo : EIATTR_COOP_GROUP_MASK_REGIDS
	.align		4
.L_582:
        /*0054*/ 	.byte	0x04, 0x29
        /*0056*/ 	.short	(.L_584 - .L_583)


	//   ....[0]....
.L_583:
        /*0058*/ 	.word	0xffffffff


	//   ....[1]....
        /*005c*/ 	.word	0xffffffff


	//   ....[2]....
        /*0060*/ 	.word	0xffffffff


	//   ....[3]....
        /*0064*/ 	.word	0xffffffff


	//   ....[4]....
        /*0068*/ 	.word	0xffffffff


	//   ....[5]....
        /*006c*/ 	.word	0xffffffff


	//   ....[6]....
        /*0070*/ 	.word	0xffffffff


	//   ....[7]....
        /*0074*/ 	.word	0xffffffff


	//   ....[8]....
        /*0078*/ 	.word	0xffffffff


	//   ....[9]....
        /*007c*/ 	.word	0xffffffff


	//   ....[10]....
        /*0080*/ 	.word	0xffffffff


	//   ....[11]....
        /*0084*/ 	.word	0xffffffff


	//   ....[12]....
        /*0088*/ 	.word	0xffffffff


	//   ....[13]....
        /*008c*/ 	.word	0xffffffff


	//   ....[14]....
        /*0090*/ 	.word	0xffffffff


	//   ....[15]....
        /*0094*/ 	.word	0xffffffff


	//   ....[16]....
        /*0098*/ 	.word	0xffffffff


	//   ....[17]....
        /*009c*/ 	.word	0xffffffff


	//   ....[18]....
        /*00a0*/ 	.word	0xffffffff


	//   ....[19]....
        /*00a4*/ 	.word	0xffffffff


	//   ....[20]....
        /*00a8*/ 	.word	0x0500000f


	//   ....[21]....
        /*00ac*/ 	.word	0x0500000f


	//   ....[22]....
        /*00b0*/ 	.word	0x0500000f


	//   ....[23]....
        /*00b4*/ 	.word	0x0500000f


	//   ....[24]....
        /*00b8*/ 	.word	0x0500000f


	//   ....[25]....
        /*00bc*/ 	.word	0x0500000f


	//----- nvinfo : EIATTR_COOP_GROUP_INSTR_OFFSETS
	.align		4
.L_584:
        /*00c0*/ 	.byte	0x04, 0x28
        /*00c2*/ 	.short	(.L_586 - .L_585)


	//   ....[0]....
.L_585:
        /*00c4*/ 	.word	0x00000060


	//   ....[1]....
        /*00c8*/ 	.word	0x00000190


	//   ....[2]....
        /*00cc*/ 	.word	0x000001e0


	//   ....[3]....
        /*00d0*/ 	.word	0x000003d0


	//   ....[4]....
        /*00d4*/ 	.word	0x000005f0


	//   ....[5]....
        /*00d8*/ 	.word	0x000013e0


	//   ....[6]....
        /*00dc*/ 	.word	0x00004ad0


	//   ....[7]....
        /*00e0*/ 	.word	0x00004c60


	//   ....[8]....
        /*00e4*/ 	.word	0x00004ef0


	//   ....[9]....
        /*00e8*/ 	.word	0x00005080


	//   ....[10]....
        /*00ec*/ 	.word	0x00005190


	//   ....[11]....
        /*00f0*/ 	.word	0x00005c80


	//   ....[12]....
        /*00f4*/ 	.word	0x00006140


	//   ....[13]....
        /*00f8*/ 	.word	0x000064d0


	//   ....[14]....
        /*00fc*/ 	.word	0x000068c0


	//   ....[15]....
        /*0100*/ 	.word	0x00006b00


	//   ....[16]....
        /*0104*/ 	.word	0x00006eb0


	//   ....[17]....
        /*0108*/ 	.word	0x00007190


	//   ....[18]....
        /*010c*/ 	.word	0x000073b0


	//   ....[19]....
        /*0110*/ 	.word	0x00007540


	//   ....[20]....
        /*0114*/ 	.word	0x0000a450


	//   ....[21]....
        /*0118*/ 	.word	0x0000a5a0


	//   ....[22]....
        /*011c*/ 	.word	0x0000a610


	//   ....[23]....
        /*0120*/ 	.word	0x0000a680


	//   ....[24]....
        /*0124*/ 	.word	0x0000a6f0


	//   ....[25]....
        /*0128*/ 	.word	0x0000a760


	//----- nvinfo : EIATTR_REG_RECONFIG
	.align		4
.L_586:
        /*012c*/ 	.byte	0x01, 0x54
	.zero		2


	//----- nvinfo : EIATTR_SYSCALL_OFFSETS
	.align		4
        /*0130*/ 	.byte	0x04, 0x46
        /*0132*/ 	.short	(.L_588 - .L_587)


	//   ....[0]....
.L_587:
        /*0134*/ 	.word	0x00001040


	//   ....[1]....
        /*0138*/ 	.word	0x00001130


	//   ....[2]....
        /*013c*/ 	.word	0x00001270


	//   ....[3]....
        /*0140*/ 	.word	0x00001360


	//----- nvinfo : EIATTR_MBARRIER_INSTR_OFFSETS
	.align		4
.L_588:
        /*0144*/ 	.byte	0x04, 0x39
        /*0146*/ 	.short	(.L_590 - .L_589)


	//   ....[0]....
.L_589:
        /*0148*/ 	.word	0x00000280
        /*014c*/ 	.word	0x000000ff
        /*0150*/ 	.word	0x00036400
        /*0154*/ 	.short	0x0100
        /*0156*/ 	.byte	0x06
	.zero		1


	//   ....[1]....
        /*0158*/ 	.word	0x00000380
        /*015c*/ 	.word	0x000000ff
        /*0160*/ 	.word	0x00036410
        /*0164*/ 	.short	0x0100
        /*0166*/ 	.byte	0x08
	.zero		1


	//   ....[2]....
        /*0168*/ 	.word	0x00000390
        /*016c*/ 	.word	0x000000ff
        /*0170*/ 	.word	0x00036420
        /*0174*/ 	.short	0x0100
        /*0176*/ 	.byte	0x08
	.zero		1


	//   ....[3]....
        /*0178*/ 	.word	0x000003a0
        /*017c*/ 	.word	0x000000ff
        /*0180*/ 	.word	0x00036418
        /*0184*/ 	.short	0x0100
        /*0186*/ 	.byte	0x08
	.zero		1


	//   ....[4]....
        /*0188*/ 	.word	0x000003b0
        /*018c*/ 	.word	0x000000ff
        /*0190*/ 	.word	0x00036428
        /*0194*/ 	.short	0x0100
        /*0196*/ 	.byte	0x08
	.zero		1


	//   ....[5]....
        /*0198*/ 	.word	0x000004e0
        /*019c*/ 	.word	0x000000ff
        /*01a0*/ 	.word	0x00036430
        /*01a4*/ 	.short	0x0100
        /*01a6*/ 	.byte	0x08
	.zero		1


	//   ....[6]....
        /*01a8*/ 	.word	0x000004f0
        /*01ac*/ 	.word	0x000000ff
        /*01b0*/ 	.word	0x00036438
        /*01b4*/ 	.short	0x0100
        /*01b6*/ 	.byte	0x08
	.zero		1


	//   ....[7]....
        /*01b8*/ 	.word	0x00001410
        /*01bc*/ 	.word	0x000000ff
        /*01c0*/ 	.word	0x00036400
        /*01c4*/ 	.short	0x010a
        /*01c6*/ 	.byte	0x24
	.zero		1


	//   ....[8]....
        /*01c8*/ 	.word	0x00001500
        /*01cc*/ 	.word	0x000000ff
        /*01d0*/ 	.word	0x00036400
        /*01d4*/ 	.short	0x010a
        /*01d6*/ 	.byte	0x24
	.zero		1


	//   ....[9]....
        /*01d8*/ 	.word	0x00001c30
        /*01dc*/ 	.word	0x00000003
        /*01e0*/ 	.word	0x00036410
        /*01e4*/ 	.short	0x010a
        /*01e6*/ 	.byte	0x3f
	.zero		1


	//   ....[10]....
        /*01e8*/ 	.word	0x00001c70
        /*01ec*/ 	.word	0x00000003
        /*01f0*/ 	.word	0x00036410
        /*01f4*/ 	.short	0x010a
        /*01f6*/ 	.byte	0x3f
	.zero		1


	//   ....[11]....
        /*01f8*/ 	.word	0x00002310
        /*01fc*/ 	.word	0x000000ff
        /*0200*/ 	.word	0x00036430
        /*0204*/ 	.short	0x010a
        /*0206*/ 	.byte	0x24
	.zero		1


	//   ....[12]....
        /*0208*/ 	.word	0x00002350
        /*020c*/ 	.word	0x000000ff
        /*0210*/ 	.word	0x00036430
        /*0214*/ 	.short	0x010a
        /*0216*/ 	.byte	0x24
	.zero		1


	//   ....[13]....
        /*0218*/ 	.word	0x00003d00
        /*021c*/ 	.word	0x000000ff
        /*0220*/ 	.word	0x00000000
        /*0224*/ 	.short	0x0101
        /*0226*/ 	.byte	0x04
	.zero		1


	//   ....[14]....
        /*0228*/ 	.word	0x00004090
        /*022c*/ 	.word	0x00000003
        /*0230*/ 	.word	0x00000000
        /*0234*/ 	.short	0x0101
        /*0236*/ 	.byte	0x3f
	.zero		1


	//   ....[15]....
        /*0238*/ 	.word	0x00008310
        /*023c*/ 	.word	0x00000008
        /*0240*/ 	.word	0x00036420
        /*0244*/ 	.short	0x010a
        /*0246*/ 	.byte	0x3f
	.zero		1


	//   ....[16]....
        /*0248*/ 	.word	0x00008b30
        /*024c*/ 	.word	0x00000008
        /*0250*/ 	.word	0x00036438
        /*0254*/ 	.short	0x010a
        /*0256*/ 	.byte	0x3f
	.zero		1


	//   ....[17]....
        /*0258*/ 	.word	0x00008ea0
        /*025c*/ 	.word	0x00000008
        /*0260*/ 	.word	0x00036428
        /*0264*/ 	.short	0x010a
        /*0266*/ 	.byte	0x3f
	.zero		1


	//   ....[18]....
        /*0268*/ 	.word	0x000091d0
        /*026c*/ 	.word	0x00000008
        /*0270*/ 	.word	0x00036438
        /*0274*/ 	.short	0x010a
        /*0276*/ 	.byte	0x3f
	.zero		1


	//   ....[19]....
        /*0278*/ 	.word	0x000094c0
        /*027c*/ 	.word	0x00000008
        /*0280*/ 	.word	0x00036420
        /*0284*/ 	.short	0x010a
        /*0286*/ 	.byte	0x3f
	.zero		1


	//   ....[20]....
        /*0288*/ 	.word	0x00009840
        /*028c*/ 	.word	0x00000008
        /*0290*/ 	.word	0x00036438
        /*0294*/ 	.short	0x010a
        /*0296*/ 	.byte	0x3f
	.zero		1


	//   ....[21]....
        /*0298*/ 	.word	0x00009b40
        /*029c*/ 	.word	0x00000008
        /*02a0*/ 	.word	0x00036428
        /*02a4*/ 	.short	0x010a
        /*02a6*/ 	.byte	0x3f
	.zero		1


	//   ....[22]....
        /*02a8*/ 	.word	0x00009e80
        /*02ac*/ 	.word	0x00000008
        /*02b0*/ 	.word	0x00036438
        /*02b4*/ 	.short	0x010a
        /*02b6*/ 	.byte	0x3f
	.zero		1


	//   ....[23]....
        /*02b8*/ 	.word	0x0000a2e0
        /*02bc*/ 	.word	0x00000009
        /*02c0*/ 	.word	0x00000000
        /*02c4*/ 	.short	0x010a
        /*02c6*/ 	.byte	0x3f
	.zero		1


	//   ....[24]....
        /*02c8*/ 	.word	0x0000a360
        /*02cc*/ 	.word	0x00000003
        /*02d0*/ 	.word	0x00000000
        /*02d4*/ 	.short	0x010a
        /*02d6*/ 	.byte	0x3f
	.zero		1


	//   ....[25]....
        /*02d8*/ 	.word	0x0000a3b0
        /*02dc*/ 	.word	0x00000004
        /*02e0*/ 	.word	0x00036438
        /*02e4*/ 	.short	0x010a
        /*02e6*/ 	.byte	0x3f
	.zero		1


	//   ....[26]....
        /*02e8*/ 	.word	0x0000a480
        /*02ec*/ 	.word	0x0000009a
        /*02f0*/ 	.word	0x00036400
        /*02f4*/ 	.short	0x010a
        /*02f6*/ 	.byte	0x3f
	.zero		1


	//   ....[27]....
        /*02f8*/ 	.word	0x0000a4d0
        /*02fc*/ 	.word	0x00000003
        /*0300*/ 	.word	0x00036410
        /*0304*/ 	.short	0x010a
        /*0306*/ 	.byte	0x3f
	.zero		1


	//   ....[28]....
        /*0308*/ 	.word	0x0000a520
        /*030c*/ 	.word	0x0000009a
        /*0310*/ 	.word	0x00036430
        /*0314*/ 	.short	0x010a
        /*0316*/ 	.byte	0x3f
	.zero		1


	//   ....[29]....
        /*0318*/ 	.word	0x0000a7a0
        /*031c*/ 	.word	0x00000008
        /*0320*/ 	.word	0x00036420
        /*0324*/ 	.short	0x010a
        /*0326*/ 	.byte	0x3f
	.zero		1


	//   ....[30]....
        /*0328*/ 	.word	0x0000a7f0
        /*032c*/ 	.word	0x00000008
        /*0330*/ 	.word	0x00036438
        /*0334*/ 	.short	0x010a
        /*0336*/ 	.byte	0x3f
	.zero		1


	//   ....[31]....
        /*0338*/ 	.word	0x0000a840
        /*033c*/ 	.word	0x00000008
        /*0340*/ 	.word	0x00036428
        /*0344*/ 	.short	0x010a
        /*0346*/ 	.byte	0x3f
	.zero		1


	//   ....[32]....
        /*0348*/ 	.word	0x0000a8a0
        /*034c*/ 	.word	0x00000008
        /*0350*/ 	.word	0x00036438
        /*0354*/ 	.short	0x010a
        /*0356*/ 	.byte	0x3f
	.zero		1


	//   ....[33]....
        /*0358*/ 	.word	0x0000a920
        /*035c*/ 	.word	0x00000008
        /*0360*/ 	.word	0x00036420
        /*0364*/ 	.short	0x010a
        /*0366*/ 	.byte	0x3f
	.zero		1


	//   ....[34]....
        /*0368*/ 	.word	0x0000a970
        /*036c*/ 	.word	0x00000008
        /*0370*/ 	.word	0x00036438
        /*0374*/ 	.short	0x010a
        /*0376*/ 	.byte	0x3f
	.zero		1


	//   ....[35]....
        /*0378*/ 	.word	0x0000a9c0
        /*037c*/ 	.word	0x00000008
        /*0380*/ 	.word	0x00036428
        /*0384*/ 	.short	0x010a
        /*0386*/ 	.byte	0x3f
	.zero		1


	//   ....[36]....
        /*0388*/ 	.word	0x0000aa10
        /*038c*/ 	.word	0x00000008
        /*0390*/ 	.word	0x00036438
        /*0394*/ 	.short	0x010a
        /*0396*/ 	.byte	0x3f
	.zero		1


	//   ....[37]....
        /*0398*/ 	.word	0x0000aae0
        /*039c*/ 	.word	0x00000009
        /*03a0*/ 	.word	0x00000000
        /*03a4*/ 	.short	0x010a
        /*03a6*/ 	.byte	0x3f
	.zero		1


	//   ....[38]....
        /*03a8*/ 	.word	0x0000ab30
        /*03ac*/ 	.word	0x00000003
        /*03b0*/ 	.word	0x00000000
        /*03b4*/ 	.short	0x010a
        /*03b6*/ 	.byte	0x3f
	.zero		1


	//----- nvinfo : EIATTR_NUM_MBARRIERS
	.align		4
.L_590:
        /*03b8*/ 	.byte	0x03, 0x38
        /*03ba*/ 	.short	0x0007


	//----- nvinfo : EIATTR_EXIT_INSTR_OFFSETS
	.align		4
        /*03bc*/ 	.byte	0x04, 0x1c
        /*03be*/ 	.short	(.L_592 - .L_591)


	//   ....[0]....
.L_591:
        /*03c0*/ 	.word	0x0000a400


	//----- nvinfo : EIATTR_MAX_THREADS
	.align		4
.L_592:
        /*03c4*/ 	.byte	0x04, 0x05
        /*03c6*/ 	.short	(.L_594 - .L_593)
.L_593:
        /*03c8*/ 	.word	0x00000200
        /*03cc*/ 	.word	0x00000001
        /*03d0*/ 	.word	0x00000001


	//----- nvinfo : EIATTR_CRS_STACK_SIZE
	.align		4
.L_594:
        /*03d4*/ 	.byte	0x04, 0x1e
        /*03d6*/ 	.short	(.L_596 - .L_595)
.L_595:
        /*03d8*/ 	.word	0x00000000


	//----- nvinfo : EIATTR_CBANK_PARAM_SIZE
	.align		4
.L_596:
        /*03dc*/ 	.byte	0x03, 0x19
        /*03de*/ 	.short	0x06f0


	//----- nvinfo : EIATTR_PARAM_CBANK
	.align		4
        /*03e0*/ 	.byte	0x04, 0x0a
        /*03e2*/ 	.short	(.L_598 - .L_597)
	.align		4
.L_597:
        /*03e4*/ 	.word	index@(.nv.constant0._ZN7cutlass13device_kernelIN5flash11enable_sm90INS1_16FlashAttnBwdSm90INS1_25CollectiveMainloopBwdSm90ILi2ELi1ELi1EN4cute5tupleIJNS5_1CILi1EEES8_S8_EEENS6_IJNS7_ILi64EEENS7_ILi96EEENS7_ILi192EEEEEENS_10bfloat16_tEfNS_4arch4Sm90ELb0ELb1ELb0ELb1ELb1ELb0ELb1ELb0ELi3ELi1ELi1ELi1ELb0EEENS1_24CollectiveEpilogueBwdGQAISD_fSG_Li384ELb1ELb1EEENS1_19SingleTileSchedulerILb1ELb0ELb0ELi96EEEEEEEEEvNT_6ParamsE)
        /*03e8*/ 	.short	0x0210
        /*03ea*/ 	.short	0x06f0


	//----- nvinfo : EIATTR_SW_WAR
	.align		4
.L_598:
        /*03ec*/ 	.byte	0x04, 0x36
        /*03ee*/ 	.short	(.L_600 - .L_599)
.L_599:
        /*03f0*/ 	.word	0x00000008
.L_600:


//--------------------- .nv.info._ZN7cutlass13device_kernelIN5flash11enable_sm90INS1_16FlashAttnBwdSm90INS1_25CollectiveMainloopBwdSm90ILi2ELi1ELi1EN4cute5tupleIJNS5_1CILi1EEES8_S8_EEENS6_IJNS7_ILi64EEENS7_ILi96EEENS7_ILi192EEEEEENS_10bfloat16_tEfNS_4arch4Sm90ELb1ELb0ELb0ELb0ELb0ELb0ELb1ELb0ELi3ELi1ELi1ELi1ELb0EEENS1_21CollectiveEpilogueBwdISD_SE_SG_Li384ELb0ELb1ELi3EEENS1_25SingleTileBwdLPTSchedulerILb0ELi96ELb0EEEEEEEEEvNT_6ParamsE --------------------------
	.section	.nv.info._ZN7cutlass13device_kernelIN5flash11enable_sm90INS1_16FlashAttnBwdSm90INS1_25CollectiveMainloopBwdSm90ILi2ELi1ELi1EN4cute5tupleIJNS5_1CILi1EEES8_S8_EEENS6_IJNS7_ILi64EEENS7_ILi96EEENS7_ILi192EEEEEENS_10bfloat16_tEfNS_4arch4Sm90ELb1ELb0ELb0ELb0ELb0ELb0ELb1ELb0ELi3ELi1ELi1ELi1ELb0EEENS1_21CollectiveEpilogueBwdISD_SE_SG_Li384ELb0ELb1ELi3EEENS1_25SingleTileBwdLPTSchedulerILb0ELi96ELb0EEEEEEEEEvNT_6ParamsE,"",@"SHT_CUDA_INFO"
	.sectionflags	@""
	.align	4


	//----- nvinfo : EIATTR_CUDA_API_VERSION
	.align		4
        /*0000*/ 	.byte	0x04, 0x37
        /*0002*/ 	.short	(.L_602 - .L_601)
.L_601:
        /*0004*/ 	.word	0x00000082


	//----- nvinfo : EIATTR_KPARAM_INFO
	.align		4
.L_602:
        /*0008*/ 	.byte	0x04, 0x17
        /*000a*/ 	.short	(.L_604 - .L_603)
.L_603:
        /*000c*/ 	.word	0x00000000
        /*0010*/ 	.short	0x0000
        /*0012*/ 	.short	0x0070
        /*0014*/ 	.byte	0x00, 0xf0, 0x01, 0x24


	//----- nvinfo : EIATTR_SPARSE_MMA_MASK
	.align		4
.L_604:
        /*0018*/ 	.byte	0x03, 0x50
        /*001a*/ 	.short	0x0000


	//----- nvinfo : EIATTR_MAXREG_COUNT
	.align		4
        /*001c*/ 	.byte	0x03, 0x1b
        /*001e*/ 	.short	0x0080


	//----- nvinfo : EIATTR_NUM_BARRIERS
	.align		4
        /*0020*/ 	.byte	0x02, 0x4c
        /*0022*/ 	.byte	0x10
	.zero		1


	//----- nvinfo : EIATTR_EXTERNS
	.align		4
        /*0024*/ 	.byte	0x04, 0x0f
        /*0026*/ 	.short	(.L_606 - .L_605)


	//   ....[0]....
	.align		4
.L_605:
        /*0028*/ 	.word	index@(__assertfail)


	//----- nvinfo : EIATTR_ANNOTATIONS
	.align		4
.L_606:
        /*002c*/ 	.byte	0x04, 0x55
        /*002e*/ 	.short	(.L_608 - .L_607)


	//   ....[0]....
.L_607:
        /*0030*/ 	.word	0x00000001
        /*0034*/ 	.byte	0x80, 0x05, 0x00, 0x00, 0x01, 0x00, 0x00, 0x00, 0x50, 0x13, 0x00, 0x00, 0x01, 0x00, 0x00, 0x00
        /*0044*/ 	.byte	0xb0, 0x77, 0x00, 0x00, 0x01, 0x00, 0x00, 0x00, 0x20, 0x7a, 0x00, 0x00, 0x01, 0x00, 0x00, 0x00
        /*0054*/ 	.byte	0xf0, 0x7e, 0x00, 0x00, 0x01, 0x00, 0x00, 0x00, 0x70, 0x81, 0x00, 0x00, 0x01, 0x00, 0x00, 0x00
        /*0064*/ 	.byte	0xa0, 0x81, 0x00, 0x00, 0x01, 0x00, 0x00, 0x00, 0xb0, 0x81, 0x00, 0x00, 0x01, 0x00, 0x00, 0x00
        /*0074*/ 	.byte	0x10, 0x82, 0x00, 0x00, 0x01, 0x00, 0x00, 0x00, 0x20, 0x82, 0x00, 0x00, 0x01, 0x00, 0x00, 0x00
        /*0084*/ 	.byte	0xb0, 0x87, 0x00, 0x00, 0x01, 0x00, 0x00, 0x00, 0xd0, 0x87, 0x00, 0x00, 0x01, 0x00, 0x00, 0x00
        /*0094*/ 	.byte	0xc0, 0x8b, 0x00, 0x00, 0x01, 0x00, 0x00, 0x00, 0xe0, 0x91, 0x00, 0x00, 0x01, 0x00, 0x00, 0x00
        /*00a4*/ 	.byte	0x20, 0x96, 0x00, 0x00, 0x01, 0x00, 0x00, 0x00, 0x70, 0x96, 0x00, 0x00


	//----- nvinfo : EIATTR_MERCURY_ISA_VERSION
	.align		4
.L_608:
        /*00b0*/ 	.byte	0x03, 0x5f
        /*00b2*/ 	.short	0x0101


	//----- nvinfo : EIATTR_INT_WARP_WIDE_INSTR_OFFSETS
	.align		4
        /*00b4*/ 	.byte	0x04, 0x31
        /*00b6*/ 	.short	(.L_610 - .L_609)


	//   ....[0]....
.L_609:
        /*00b8*/ 	.word	0x000001e0


	//   ....[1]....
        /*00bc*/ 	.word	0x000002a0


	//----- nvinfo : EIATTR_COOP_GROUP_MASK_REGIDS
	.align		4
.L_610:
        /*00c0*/ 	.byte	0x04, 0x29
        /*00c2*/ 	.short	(.L_612 - .L_611)


	//   ....[0]....
.L_611:
        /*00c4*/ 	.word	0xffffffff


	//   ....[1]....
        /*00c8*/ 	.word	0xffffffff


	//   ....[2]....
        /*00cc*/ 	.word	0xffffffff


	//   ....[3]....
        /*00d0*/ 	.word	0xffffffff


	//   ....[4]....
        /*00d4*/ 	.word	0xffffffff


	//   ....[5]....
        /*00d8*/ 	.word	0xffffffff


	//   ....[6]....
        /*00dc*/ 	.word	0xffffffff


	//   ....[7]....
        /*00e0*/ 	.word	0xffffffff


	//   ....[8]....
        /*00e4*/ 	.word	0x0500000f


	//----- nvinfo : EIATTR_COOP_GROUP_INSTR_OFFSETS
	.align		4
.L_612:
        /*00e8*/ 	.byte	0x04, 0x28
        /*00ea*/ 	.short	(.L_614 - .L_613)


	//   ....[0]....
.L_613:
        /*00ec*/ 	.word	0x00000060


	//   ....[1]....
        /*00f0*/ 	.word	0x000001f0


	//   ....[2]....
        /*00f4*/ 	.word	0x00000280


	//   ....[3]....
        /*00f8*/ 	.word	0x00000400


	//   ....[4]....
        /*00fc*/ 	.word	0x00000640


	//   ....[5]....
        /*0100*/ 	.word	0x00001210


	//   ....[6]....
        /*0104*/ 	.word	0x00004460


	//   ....[7]....
        /*0108*/ 	.word	0x00005a20


	//   ....[8]....
        /*010c*/ 	.word	0x00009410


	//----- nvinfo : EIATTR_REG_RECONFIG
	.align		4
.L_614:
        /*0110*/ 	.byte	0x01, 0x54
	.zero		2


	//----- nvinfo : EIATTR_SYSCALL_OFFSETS
	.align		4
        /*0114*/ 	.byte	0x04, 0x46
        /*0116*/ 	.short	(.L_616 - .L_615)


	//   ....[0]....
.L_615:
        /*0118*/ 	.word	0x00000e70


	//   ....[1]....
        /*011c*/ 	.word	0x00000f60


	//   ....[2]....
        /*0120*/ 	.word	0x000010a0


	//   ....[3]....
        /*0124*/ 	.word	0x00001190


	//   ....[4]....
        /*0128*/ 	.word	0x00003e50


	//   ....[5]....
        /*012c*/ 	.word	0x00003f90


	//   ....[6]....
        /*0130*/ 	.word	0x000040b0


	//   ....[7]....
        /*0134*/ 	.word	0x000041d0


	//----- nvinfo : EIATTR_MBARRIER_INSTR_OFFSETS
	.align		4
.L_616:
        /*0138*/ 	.byte	0x04, 0x39
        /*013a*/ 	.short	(.L_618 - .L_617)


	//   ....[0]....
.L_617:
        /*013c*/ 	.word	0x000002c0
        /*0140*/ 	.word	0x000000ff
        /*0144*/ 	.word	0x00036400
        /*0148*/ 	.short	0x0100
        /*014a*/ 	.byte	0x06
	.zero		1


	//   ....[1]....
        /*014c*/ 	.word	0x000003b0
        /*0150*/ 	.word	0x000000ff
        /*0154*/ 	.word	0x00036410
        /*0158*/ 	.short	0x0100
        /*015a*/ 	.byte	0x08
	.zero		1


	//   ....[2]....
        /*015c*/ 	.word	0x000003c0
        /*0160*/ 	.word	0x000000ff
        /*0164*/ 	.word	0x00036420
        /*0168*/ 	.short	0x0100
        /*016a*/ 	.byte	0x08
	.zero		1


	//   ....[3]....
        /*016c*/ 	.word	0x000003d0
        /*0170*/ 	.word	0x000000ff
        /*0174*/ 	.word	0x00036418
        /*0178*/ 	.short	0x0100
        /*017a*/ 	.byte	0x08
	.zero		1


	//   ....[4]....
        /*017c*/ 	.word	0x000003e0
        /*0180*/ 	.word	0x000000ff
        /*0184*/ 	.word	0x00036428
        /*0188*/ 	.short	0x0100
        /*018a*/ 	.byte	0x08
	.zero		1


	//   ....[5]....
        /*018c*/ 	.word	0x00000510
        /*0190*/ 	.word	0x000000ff
        /*0194*/ 	.word	0x00036430
        /*0198*/ 	.short	0x0100
        /*019a*/ 	.byte	0x08
	.zero		1


	//   ....[6]....
        /*019c*/ 	.word	0x00000520
        /*01a0*/ 	.word	0x000000ff
        /*01a4*/ 	.word	0x00036438
        /*01a8*/ 	.short	0x0100
        /*01aa*/ 	.byte	0x08
	.zero		1


	//   ....[7]....
        /*01ac*/ 	.word	0x00001240
        /*01b0*/ 	.word	0x000000ff
        /*01b4*/ 	.word	0x00036400
        /*01b8*/ 	.short	0x010a
        /*01ba*/ 	.byte	0x25
	.zero		1


	//   ....[8]....
        /*01bc*/ 	.word	0x00001330
        /*01c0*/ 	.word	0x000000ff
        /*01c4*/ 	.word	0x00036400
        /*01c8*/ 	.short	0x010a
        /*01ca*/ 	.byte	0x25
	.zero		1


	//   ....[9]....
        /*01cc*/ 	.word	0x00001a60
        /*01d0*/ 	.word	0x00000003
        /*01d4*/ 	.word	0x00036410
        /*01d8*/ 	.short	0x010a
        /*01da*/ 	.byte	0x3f
	.zero		1


	//   ....[10]....
        /*01dc*/ 	.word	0x00001aa0
        /*01e0*/ 	.word	0x00000003
        /*01e4*/ 	.word	0x00036410
        /*01e8*/ 	.short	0x010a
        /*01ea*/ 	.byte	0x3f
	.zero		1


	//   ....[11]....
        /*01ec*/ 	.word	0x00002140
        /*01f0*/ 	.word	0x000000ff
        /*01f4*/ 	.word	0x00036430
        /*01f8*/ 	.short	0x010a
        /*01fa*/ 	.byte	0x25
	.zero		1


	//   ....[12]....
        /*01fc*/ 	.word	0x00002180
        /*0200*/ 	.word	0x000000ff
        /*0204*/ 	.word	0x00036430
        /*0208*/ 	.short	0x010a
        /*020a*/ 	.byte	0x25
	.zero		1


	//   ....[13]....
        /*020c*/ 	.word	0x00003600
        /*0210*/ 	.word	0x000000ff
        /*0214*/ 	.word	0x00000000
        /*0218*/ 	.short	0x0101
        /*021a*/ 	.byte	0x04
	.zero		1


	//   ....[14]....
        /*021c*/ 	.word	0x00003990
        /*0220*/ 	.word	0x00000003
        /*0224*/ 	.word	0x00000000
        /*0228*/ 	.short	0x0101
        /*022a*/ 	.byte	0x3f
	.zero		1


	//   ....[15]....
        /*022c*/ 	.word	0x00007300
        /*0230*/ 	.word	0x0000000c
        /*0234*/ 	.word	0x00036420
        /*0238*/ 	.short	0x010a
        /*023a*/ 	.byte	0x3f
	.zero		1


	//   ....[16]....
        /*023c*/ 	.word	0x00007a90
        /*0240*/ 	.word	0x0000000c
        /*0244*/ 	.word	0x00036438
        /*0248*/ 	.short	0x010a
        /*024a*/ 	.byte	0x3f
	.zero		1


	//   ....[17]....
        /*024c*/ 	.word	0x00007e10
        /*0250*/ 	.word	0x0000000c
        /*0254*/ 	.word	0x00036428
        /*0258*/ 	.short	0x010a
        /*025a*/ 	.byte	0x3f
	.zero		1


	//   ....[18]....
        /*025c*/ 	.word	0x00008160
        /*0260*/ 	.word	0x0000000c
        /*0264*/ 	.word	0x00036438
        /*0268*/ 	.short	0x010a
        /*026a*/ 	.byte	0x3f
	.zero		1


	//   ....[19]....
        /*026c*/ 	.word	0x00008480
        /*0270*/ 	.word	0x0000000c
        /*0274*/ 	.word	0x00036420
        /*0278*/ 	.short	0x010a
        /*027a*/ 	.byte	0x3f
	.zero		1


	//   ....[20]....
        /*027c*/ 	.word	0x00008800
        /*0280*/ 	.word	0x0000000c
        /*0284*/ 	.word	0x00036438
        /*0288*/ 	.short	0x010a
        /*028a*/ 	.byte	0x3f
	.zero		1


	//   ....[21]....
        /*028c*/ 	.word	0x00008b10
        /*0290*/ 	.word	0x0000000c
        /*0294*/ 	.word	0x00036428
        /*0298*/ 	.short	0x010a
        /*029a*/ 	.byte	0x3f
	.zero		1


	//   ....[22]....
        /*029c*/ 	.word	0x00008e30
        /*02a0*/ 	.word	0x0000000c
        /*02a4*/ 	.word	0x00036438
        /*02a8*/ 	.short	0x010a
        /*02aa*/ 	.byte	0x3f
	.zero		1


	//   ....[23]....
        /*02ac*/ 	.word	0x000092a0
        /*02b0*/ 	.word	0x00000005
        /*02b4*/ 	.word	0x00000000
        /*02b8*/ 	.short	0x010a
        /*02ba*/ 	.byte	0x3f
	.zero		1


	//   ....[24]....
        /*02bc*/ 	.word	0x00009320
        /*02c0*/ 	.word	0x00000017
        /*02c4*/ 	.word	0x00000000
        /*02c8*/ 	.short	0x010a
        /*02ca*/ 	.byte	0x3f
	.zero		1


	//   ....[25]....
        /*02cc*/ 	.word	0x00009370
        /*02d0*/ 	.word	0x00000007
        /*02d4*/ 	.word	0x00036438
        /*02d8*/ 	.short	0x010a
        /*02da*/ 	.byte	0x3f
	.zero		1


	//   ....[26]....
        /*02dc*/ 	.word	0x00009440
        /*02e0*/ 	.word	0x00000013
        /*02e4*/ 	.word	0x00036400
        /*02e8*/ 	.short	0x010a
        /*02ea*/ 	.byte	0x3f
	.zero		1


	//   ....[27]....
        /*02ec*/ 	.word	0x00009490
        /*02f0*/ 	.word	0x00000003
        /*02f4*/ 	.word	0x00036410
        /*02f8*/ 	.short	0x010a
        /*02fa*/ 	.byte	0x3f
	.zero		1


	//   ....[28]....
        /*02fc*/ 	.word	0x000094e0
        /*0300*/ 	.word	0x00000013
        /*0304*/ 	.word	0x00036430
        /*0308*/ 	.short	0x010a
        /*030a*/ 	.byte	0x3f
	.zero		1


	//   ....[29]....
        /*030c*/ 	.word	0x00009530
        /*0310*/ 	.word	0x0000000c
        /*0314*/ 	.word	0x00036420
        /*0318*/ 	.short	0x010a
        /*031a*/ 	.byte	0x3f
	.zero		1


	//   ....[30]....
        /*031c*/ 	.word	0x00009580
        /*0320*/ 	.word	0x0000000c
        /*0324*/ 	.word	0x00036438
        /*0328*/ 	.short	0x010a
        /*032a*/ 	.byte	0x3f
	.zero		1


	//   ....[31]....
        /*032c*/ 	.word	0x000095d0
        /*0330*/ 	.word	0x0000000c
        /*0334*/ 	.word	0x00036428
        /*0338*/ 	.short	0x010a
        /*033a*/ 	.byte	0x3f
	.zero		1


	//   ....[32]....
        /*033c*/ 	.word	0x00009640
        /*0340*/ 	.word	0x0000000c
        /*0344*/ 	.word	0x00036438
        /*0348*/ 	.short	0x010a
        /*034a*/ 	.byte	0x3f
	.zero		1


	//   ....[33]....
        /*034c*/ 	.word	0x000096b0
        /*0350*/ 	.word	0x0000000c
        /*0354*/ 	.word	0x00036420
        /*0358*/ 	.short	0x010a
        /*035a*/ 	.byte	0x3f
	.zero		1


	//   ....[34]....
        /*035c*/ 	.word	0x00009700
        /*0360*/ 	.word	0x0000000c
        /*0364*/ 	.word	0x00036438
        /*0368*/ 	.short	0x010a
        /*036a*/ 	.byte	0x3f
	.zero		1


	//   ....[35]....
        /*036c*/ 	.word	0x00009750
        /*0370*/ 	.word	0x0000000c
        /*0374*/ 	.word	0x00036428
        /*0378*/ 	.short	0x010a
        /*037a*/ 	.byte	0x3f
	.zero		1


	//   ....[36]....
        /*037c*/ 	.word	0x000097a0
        /*0380*/ 	.word	0x0000000c
        /*0384*/ 	.word	0x00036438
        /*0388*/ 	.short	0x010a
        /*038a*/ 	.byte	0x3f
	.zero		1


	//   ....[37]....
        /*038c*/ 	.word	0x00009870
        /*0390*/ 	.word	0x00000005
        /*0394*/ 	.word	0x00000000
        /*0398*/ 	.short	0x010a
        /*039a*/ 	.byte	0x3f
	.zero		1


	//   ....[38]....
        /*039c*/ 	.word	0x000098c0
        /*03a0*/ 	.word	0x00000017
        /*03a4*/ 	.word	0x00000000
        /*03a8*/ 	.short	0x010a
        /*03aa*/ 	.byte	0x3f
	.zero		1


	//----- nvinfo : EIATTR_NUM_MBARRIERS
	.align		4
.L_618:
        /*03ac*/ 	.byte	0x03, 0x38
        /*03ae*/ 	.short	0x0007


	//----- nvinfo : EIATTR_EXIT_INSTR_OFFSETS
	.align		4
        /*03b0*/ 	.byte	0x04, 0x1c
        /*03b2*/ 	.short	(.L_620 - .L_619)


	//   ....[0]....
.L_619:
        /*03b4*/ 	.word	0x000008f0


	//   ....[1]....
        /*03b8*/ 	.word	0x00004a60


	//   ....[2]....
        /*03bc*/ 	.word	0x000059d0


	//   ....[3]....
        /*03c0*/ 	.word	0x000093c0


	//----- nvinfo : EIATTR_MAX_THREADS
	.align		4
.L_620:
        /*03c4*/ 	.byte	0x04, 0x05
        /*03c6*/ 	.short	(.L_622 - .L_621)
.L_621:
        /*03c8*/ 	.word	0x00000200
        /*03cc*/ 	.word	0x00000001
        /*03d0*/ 	.word	0x00000001


	//----- nvinfo : EIATTR_CRS_STACK_SIZE
	.align		4
.L_622:
        /*03d4*/ 	.byte	0x04, 0x1e
        /*03d6*/ 	.short	(.L_624 - .L_623)
.L_623:
        /*03d8*/ 	.word	0x00000000


	//----- nvinfo : EIATTR_CBANK_PARAM_SIZE
	.align		4
.L_624:
        /*03dc*/ 	.byte	0x03, 0x19
        /*03de*/ 	.short	0x0970


	//----- nvinfo : EIATTR_PARAM_CBANK
	.align		4
        /*03e0*/ 	.byte	0x04, 0x0a
        /*03e2*/ 	.short	(.L_626 - .L_625)
	.align		4
.L_625:
        /*03e4*/ 	.word	index@(.nv.constant0._ZN7cutlass13device_kernelIN5flash11enable_sm90INS1_16FlashAttnBwdSm90INS1_25CollectiveMainloopBwdSm90ILi2ELi1ELi1EN4cute5tupleIJNS5_1CILi1EEES8_S8_EEENS6_IJNS7_ILi64EEENS7_ILi96EEENS7_ILi192EEEEEENS_10bfloat16_tEfNS_4arch4Sm90ELb1ELb0ELb0ELb0ELb0ELb0ELb1ELb0ELi3ELi1ELi1ELi1ELb0EEENS1_21CollectiveEpilogueBwdISD_SE_SG_Li384ELb0ELb1ELi3EEENS1_25SingleTileBwdLPTSchedulerILb0ELi96ELb0EEEEEEEEEvNT_6ParamsE)
        /*03e8*/ 	.short	0x0210
        /*03ea*/ 	.short	0x0970


	//----- nvinfo : EIATTR_SW_WAR
	.align		4
.L_626:
        /*03ec*/ 	.byte	0x04, 0x36
        /*03ee*/ 	.short	(.L_628 - .L_627)
.L_627:
        /*03f0*/ 	.word	0x00000008
.L_628:


//--------------------- .nv.info._ZN7cutlass13device_kernelIN5flash11enable_sm90INS1_16FlashAttnBwdSm90INS1_25CollectiveMainloopBwdSm90ILi2ELi1ELi1EN4cute5tupleIJNS5_1CILi1EEES8_S8_EEENS6_IJNS7_ILi64EEENS7_ILi96EEENS7_ILi192EEEEEENS_10bfloat16_tEfNS_4arch4Sm90ELb1ELb0ELb0ELb0ELb1ELb0ELb1ELb0ELi3ELi1ELi1ELi1ELb0EEENS1_21CollectiveEpilogueBwdISD_SE_SG_Li384ELb0ELb1ELi3EEENS1_25SingleTileBwdLPTSchedulerILb0ELi96ELb1EEEEEEEEEvNT_6ParamsE --------------------------
	.section	.nv.info._ZN7cutlass13device_kernelIN5flash11enable_sm90INS1_16FlashAttnBwdSm90INS1_25CollectiveMainloopBwdSm90ILi2ELi1ELi1EN4cute5tupleIJNS5_1CILi1EEES8_S8_EEENS6_IJNS7_ILi64EEENS7_ILi96EEENS7_ILi192EEEEEENS_10bfloat16_tEfNS_4arch4Sm90ELb1ELb0ELb0ELb0ELb1ELb0ELb1ELb0ELi3ELi1ELi1ELi1ELb0EEENS1_21CollectiveEpilogueBwdISD_SE_SG_Li384ELb0ELb1ELi3EEENS1_25SingleTileBwdLPTSchedulerILb0ELi96ELb1EEEEEEEEEvNT_6ParamsE,"",@"SHT_CUDA_INFO"
	.sectionflags	@""
	.align	4


	//----- nvinfo : EIATTR_CUDA_API_VERSION
	.align		4
        /*0000*/ 	.byte	0x04, 0x37
        /*0002*/ 	.short	(.L_630 - .L_629)
.L_629:
        /*0004*/ 	.word	0x00000082


	//----- nvinfo : EIATTR_KPARAM_INFO
	.align		4
.L_630:
        /*0008*/ 	.byte	0x04, 0x17
        /*000a*/ 	.short	(.L_632 - .L_631)
.L_631:
        /*000c*/ 	.word	0x00000000
        /*0010*/ 	.short	0x0000
        /*0012*/ 	.short	0x0070
        /*0014*/ 	.byte	0x00, 0xf0, 0x01, 0x24


	//----- nvinfo : EIATTR_SPARSE_MMA_MASK
	.align		4
.L_632:
        /*0018*/ 	.byte	0x03, 0x50
        /*001a*/ 	.short	0x0000


	//----- nvinfo : EIATTR_MAXREG_COUNT
	.align		4
        /*001c*/ 	.byte	0x03, 0x1b
        /*001e*/ 	.short	0x0080


	//----- nvinfo : EIATTR_NUM_BARRIERS
	.align		4
        /*0020*/ 	.byte	0x02, 0x4c
        /*0022*/ 	.byte	0x10
	.zero		1


	//----- nvinfo : EIATTR_EXTERNS
	.align		4
        /*0024*/ 	.byte	0x04, 0x0f
        /*0026*/ 	.short	(.L_634 - .L_633)


	//   ....[0]....
	.align		4
.L_633:
        /*0028*/ 	.word	index@(__assertfail)


	//----- nvinfo : EIATTR_ANNOTATIONS
	.align		4
.L_634:
        /*002c*/ 	.byte	0x04, 0x55
        /*002e*/ 	.short	(.L_636 - .L_635)


	//   ....[0]....
.L_635:
        /* <DEDUP_REMOVED lines=9> */


	//----- nvinfo : EIATTR_MERCURY_ISA_VERSION
	.align		4
.L_636:
        /*00b0*/ 	.byte	0x03, 0x5f
        /*00b2*/ 	.short	0x0101


	//----- nvinfo : EIATTR_INT_WARP_WIDE_INSTR_OFFSETS
	.align		4
        /*00b4*/ 	.byte	0x04, 0x31
        /*00b6*/ 	.short	(.L_638 - .L_637)


	//   ....[0]....
.L_637:
        /*00b8*/ 	.word	0x000001e0


	//   ....[1]....
        /*00bc*/ 	.word	0x000002a0


	//   ....[2]....
        /*00c0*/ 	.word	0x00006800


	//   ....[3]....
        /*00c4*/ 	.word	0x00006fb0


	//   ....[4]....
        /*00c8*/ 	.word	0x00007610


	//----- nvinfo : EIATTR_COOP_GROUP_MASK_REGIDS
	.align		4
.L_638:
        /*00cc*/ 	.byte	0x04, 0x29
        /*00ce*/ 	.short	(.L_640 - .L_639)


	//   ....[0]....
.L_639:
        /*00d0*/ 	.word	0xffffffff


	//   ....[1]....
        /*00d4*/ 	.word	0xffffffff


	//   ....[2]....
        /*00d8*/ 	.word	0xffffffff


	//   ....[3]....
        /*00dc*/ 	.word	0xffffffff


	//   ....[4]....
        /*00e0*/ 	.word	0xffffffff


	//   ....[5]....
        /*00e4*/ 	.word	0xffffffff


	//   ....[6]....
        /*00e8*/ 	.word	0xffffffff


	//   ....[7]....
        /*00ec*/ 	.word	0xffffffff


	//   ....[8]....
        /*00f0*/ 	.word	0xffffffff


	//   ....[9]....
        /*00f4*/ 	.word	0xffffffff


	//   ....[10]....
        /*00f8*/ 	.word	0xffffffff


	//   ....[11]....
        /*00fc*/ 	.word	0xffffffff


	//   ....[12]....
        /*0100*/ 	.word	0xffffffff


	//   ....[13]....
        /*0104*/ 	.word	0xffffffff


	//   ....[14]....
        /*0108*/ 	.word	0x0500000f


	//   ....[15]....
        /*010c*/ 	.word	0x0500000f


	//   ....[16]....
        /*0110*/ 	.word	0x0500000f


	//   ....[17]....
        /*0114*/ 	.word	0x0500000f


	//----- nvinfo : EIATTR_COOP_GROUP_INSTR_OFFSETS
	.align		4
.L_640:
        /*0118*/ 	.byte	0x04, 0x28
        /*011a*/ 	.short	(.L_642 - .L_641)


	//   ....[0]....
.L_641:
        /*011c*/ 	.word	0x00000060


	//   ....[1]....
        /*0120*/ 	.word	0x000001f0


	//   ....[2]....
        /*0124*/ 	.word	0x00000280


	//   ....[3]....
        /*0128*/ 	.word	0x00000400


	//   ....[4]....
        /*012c*/ 	.word	0x00000650


	//   ....[5]....
        /*0130*/ 	.word	0x00001250


	//   ....[6]....
        /*0134*/ 	.word	0x00004490


	//   ....[7]....
        /*0138*/ 	.word	0x00005a90


	//   ....[8]....
        /*013c*/ 	.word	0x00006270


	//   ....[9]....
        /*0140*/ 	.word	0x00006730


	//   ....[10]....
        /*0144*/ 	.word	0x00006af0


	//   ....[11]....
        /*0148*/ 	.word	0x00006ee0


	//   ....[12]....
        /*014c*/ 	.word	0x00007190


	//   ....[13]....
        /*0150*/ 	.word	0x00007540


	//   ....[14]....
        /*0154*/ 	.word	0x00009e80


	//   ....[15]....
        /*0158*/ 	.word	0x00009fd0


	//   ....[16]....
        /*015c*/ 	.word	0x0000a040


	//   ....[17]....
        /*0160*/ 	.word	0x0000a0b0


	//----- nvinfo : EIATTR_REG_RECONFIG
	.align		4
.L_642:
        /*0164*/ 	.byte	0x01, 0x54
	.zero		2


	//----- nvinfo : EIATTR_SYSCALL_OFFSETS
	.align		4
        /*0168*/ 	.byte	0x04, 0x46
        /*016a*/ 	.short	(.L_644 - .L_643)


	//   ....[0]....
.L_643:
        /*016c*/ 	.word	0x00000eb0


	//   ....[1]....
        /*0170*/ 	.word	0x00000fa0


	//   ....[2]....
        /*0174*/ 	.word	0x000010e0


	//   ....[3]....
        /*0178*/ 	.word	0x000011d0


	//   ....[4]....
        /*017c*/ 	.word	0x00003e80


	//   ....[5]....
        /*0180*/ 	.word	0x00003fc0


	//   ....[6]....
        /*0184*/ 	.word	0x000040e0


	//   ....[7]....
        /*0188*/ 	.word	0x00004200


	//----- nvinfo : EIATTR_MBARRIER_INSTR_OFFSETS
	.align		4
.L_644:
        /*018c*/ 	.byte	0x04, 0x39
        /*018e*/ 	.short	(.L_646 - .L_645)


	//   ....[0]....
.L_645:
        /*0190*/ 	.word	0x000002c0
        /*0194*/ 	.word	0x000000ff
        /*0198*/ 	.word	0x00036400
        /*019c*/ 	.short	0x0100
        /*019e*/ 	.byte	0x06
	.zero		1


	//   ....[1]....
        /*01a0*/ 	.word	0x000003b0
        /*01a4*/ 	.word	0x000000ff
        /*01a8*/ 	.word	0x00036410
        /*01ac*/ 	.short	0x0100
        /*01ae*/ 	.byte	0x08
	.zero		1


	//   ....[2]....
        /*01b0*/ 	.word	0x000003c0
        /*01b4*/ 	.word	0x000000ff
        /*01b8*/ 	.word	0x00036420
        /*01bc*/ 	.short	0x0100
        /*01be*/ 	.byte	0x08
	.zero		1


	//   ....[3]....
        /*01c0*/ 	.word	0x000003d0
        /*01c4*/ 	.word	0x000000ff
        /*01c8*/ 	.word	0x00036418
        /*01cc*/ 	.short	0x0100
        /*01ce*/ 	.byte	0x08
	.zero		1


	//   ....[4]....
        /*01d0*/ 	.word	0x000003e0
        /*01d4*/ 	.word	0x000000ff
        /*01d8*/ 	.word	0x00036428
        /*01dc*/ 	.short	0x0100
        /*01de*/ 	.byte	0x08
	.zero		1


	//   ....[5]....
        /*01e0*/ 	.word	0x00000510
        /*01e4*/ 	.word	0x000000ff
        /*01e8*/ 	.word	0x00036430
        /*01ec*/ 	.short	0x0100
        /*01ee*/ 	.byte	0x08
	.zero		1


	//   ....[6]....
        /*01f0*/ 	.word	0x00000520
        /*01f4*/ 	.word	0x000000ff
        /*01f8*/ 	.word	0x00036438
        /*01fc*/ 	.short	0x0100
        /*01fe*/ 	.byte	0x08
	.zero		1


	//   ....[7]....
        /*0200*/ 	.word	0x00001280
        /*0204*/ 	.word	0x000000ff
        /*0208*/ 	.word	0x00036400
        /*020c*/ 	.short	0x010a
        /*020e*/ 	.byte	0x28
	.zero		1


	//   ....[8]....
        /*0210*/ 	.word	0x00001370
        /*0214*/ 	.word	0x000000ff
        /*0218*/ 	.word	0x00036400
        /*021c*/ 	.short	0x010a
        /*021e*/ 	.byte	0x28
	.zero		1


	//   ....[9]....
        /*0220*/ 	.word	0x00001aa0
        /*0224*/ 	.word	0x00000003
        /*0228*/ 	.word	0x00036410
        /*022c*/ 	.short	0x010a
        /*022e*/ 	.byte	0x3f
	.zero		1


	//   ....[10]....
        /*0230*/ 	.word	0x00001ae0
        /*0234*/ 	.word	0x00000003
        /*0238*/ 	.word	0x00036410
        /*023c*/ 	.short	0x010a
        /*023e*/ 	.byte	0x3f
	.zero		1


	//   ....[11]....
        /*0240*/ 	.word	0x00002180
        /*0244*/ 	.word	0x000000ff
        /*0248*/ 	.word	0x00036430
        /*024c*/ 	.short	0x010a
        /*024e*/ 	.byte	0x28
	.zero		1


	//   ....[12]....
        /*0250*/ 	.word	0x000021c0
        /*0254*/ 	.word	0x000000ff
        /*0258*/ 	.word	0x00036430
        /*025c*/ 	.short	0x010a
        /*025e*/ 	.byte	0x28
	.zero		1


	//   ....[13]....
        /*0260*/ 	.word	0x00003620
        /*0264*/ 	.word	0x000000ff
        /*0268*/ 	.word	0x00000000
        /*026c*/ 	.short	0x0101
        /*026e*/ 	.byte	0x05
	.zero		1


	//   ....[14]....
        /*0270*/ 	.word	0x000039c0
        /*0274*/ 	.word	0x00000003
        /*0278*/ 	.word	0x00000000
        /*027c*/ 	.short	0x0101
        /*027e*/ 	.byte	0x3f
	.zero		1


	//   ....[15]....
        /*0280*/ 	.word	0x00007d70
        /*0284*/ 	.word	0x0000000c
        /*0288*/ 	.word	0x00036420
        /*028c*/ 	.short	0x010a
        /*028e*/ 	.byte	0x3f
	.zero		1


	//   ....[16]....
        /*0290*/ 	.word	0x00008500
        /*0294*/ 	.word	0x0000000c
        /*0298*/ 	.word	0x00036438
        /*029c*/ 	.short	0x010a
        /*029e*/ 	.byte	0x3f
	.zero		1


	//   ....[17]....
        /*02a0*/ 	.word	0x00008880
        /*02a4*/ 	.word	0x0000000c
        /*02a8*/ 	.word	0x00036428
        /*02ac*/ 	.short	0x010a
        /*02ae*/ 	.byte	0x3f
	.zero		1


	//   ....[18]....
        /*02b0*/ 	.word	0x00008bd0
        /*02b4*/ 	.word	0x0000000c
        /*02b8*/ 	.word	0x00036438
        /*02bc*/ 	.short	0x010a
        /*02be*/ 	.byte	0x3f
	.zero		1


	//   ....[19]....
        /*02c0*/ 	.word	0x00008ef0
        /*02c4*/ 	.word	0x0000000c
        /*02c8*/ 	.word	0x00036420
        /*02cc*/ 	.short	0x010a
        /*02ce*/ 	.byte	0x3f
	.zero		1


	//   ....[20]....
        /*02d0*/ 	.word	0x00009270
        /*02d4*/ 	.word	0x0000000c
        /*02d8*/ 	.word	0x00036438
        /*02dc*/ 	.short	0x010a
        /*02de*/ 	.byte	0x3f
	.zero		1


	//   ....[21]....
        /*02e0*/ 	.word	0x00009580
        /*02e4*/ 	.word	0x0000000c
        /*02e8*/ 	.word	0x00036428
        /*02ec*/ 	.short	0x010a
        /*02ee*/ 	.byte	0x3f
	.zero		1


	//   ....[22]....
        /*02f0*/ 	.word	0x000098a0
        /*02f4*/ 	.word	0x0000000c
        /*02f8*/ 	.word	0x00036438
        /*02fc*/ 	.short	0x010a
        /*02fe*/ 	.byte	0x3f
	.zero		1


	//   ....[23]....
        /*0300*/ 	.word	0x00009d10
        /*0304*/ 	.word	0x00000005
        /*0308*/ 	.word	0x00000000
        /*030c*/ 	.short	0x010a
        /*030e*/ 	.byte	0x3f
	.zero		1


	//   ....[24]....
        /*0310*/ 	.word	0x00009d90
        /*0314*/ 	.word	0x00000017
        /*0318*/ 	.word	0x00000000
        /*031c*/ 	.short	0x010a
        /*031e*/ 	.byte	0x3f
	.zero		1


	//   ....[25]....
        /*0320*/ 	.word	0x00009de0
        /*0324*/ 	.word	0x00000007
        /*0328*/ 	.word	0x00036438
        /*032c*/ 	.short	0x010a
        /*032e*/ 	.byte	0x3f
	.zero		1


	//   ....[26]....
        /*0330*/ 	.word	0x00009eb0
        /*0334*/ 	.word	0x00000013
        /*0338*/ 	.word	0x00036400
        /*033c*/ 	.short	0x010a
        /*033e*/ 	.byte	0x3f
	.zero		1


	//   ....[27]....
        /*0340*/ 	.word	0x00009f00
        /*0344*/ 	.word	0x00000003
        /*0348*/ 	.word	0x00036410
        /*034c*/ 	.short	0x010a
        /*034e*/ 	.byte	0x3f
	.zero		1


	//   ....[28]....
        /*0350*/ 	.word	0x00009f50
        /*0354*/ 	.word	0x00000013
        /*0358*/ 	.word	0x00036430
        /*035c*/ 	.short	0x010a
        /*035e*/ 	.byte	0x3f
	.zero		1


	//   ....[29]....
        /*0360*/ 	.word	0x0000a0f0
        /*0364*/ 	.word	0x0000000c
        /*0368*/ 	.word	0x00036420
        /*036c*/ 	.short	0x010a
        /*036e*/ 	.byte	0x3f
	.zero		1


	//   ....[30]....
        /*0370*/ 	.word	0x0000a140
        /*0374*/ 	.word	0x0000000c
        /*0378*/ 	.word	0x00036438
        /*037c*/ 	.short	0x010a
        /*037e*/ 	.byte	0x3f
	.zero		1


	//   ....[31]....
        /*0380*/ 	.word	0x0000a190
        /*0384*/ 	.word	0x0000000c
        /*0388*/ 	.word	0x00036428
        /*038c*/ 	.short	0x010a
        /*038e*/ 	.byte	0x3f
	.zero		1


	//   ....[32]....
        /*0390*/ 	.word	0x0000a200
        /*0394*/ 	.word	0x0000000c
        /*0398*/ 	.word	0x00036438
        /*039c*/ 	.short	0x010a
        /*039e*/ 	.byte	0x3f
	.zero		1


	//   ....[33]....
        /*03a0*/ 	.word	0x0000a270
        /*03a4*/ 	.word	0x0000000c
        /*03a8*/ 	.word	0x00036420
        /*03ac*/ 	.short	0x010a
        /*03ae*/ 	.byte	0x3f
	.zero		1


	//   ....[34]....
        /*03b0*/ 	.word	0x0000a2c0
        /*03b4*/ 	.word	0x0000000c
        /*03b8*/ 	.word	0x00036438
        /*03bc*/ 	.short	0x010a
        /*03be*/ 	.byte	0x3f
	.zero		1


	//   ....[35]....
        /*03c0*/ 	.word	0x0000a310
        /*03c4*/ 	.word	0x0000000c
        /*03c8*/ 	.word	0x00036428
        /*03cc*/ 	.short	0x010a
        /*03ce*/ 	.byte	0x3f
	.zero		1


	//   ....[36]....
        /*03d0*/ 	.word	0x0000a360
        /*03d4*/ 	.word	0x0000000c
        /*03d8*/ 	.word	0x00036438
        /*03dc*/ 	.short	0x010a
        /*03de*/ 	.byte	0x3f
	.zero		1


	//   ....[37]....
        /*03e0*/ 	.word	0x0000a430
        /*03e4*/ 	.word	0x00000005
        /*03e8*/ 	.word	0x00000000
        /*03ec*/ 	.short	0x010a
        /*03ee*/ 	.byte	0x3f
	.zero		1


	//   ....[38]....
        /*03f0*/ 	.word	0x0000a480
        /*03f4*/ 	.word	0x00000017
        /*03f8*/ 	.word	0x00000000
        /*03fc*/ 	.short	0x010a
        /*03fe*/ 	.byte	0x3f
	.zero		1


	//----- nvinfo : EIATTR_NUM_MBARRIERS
	.align		4
.L_646:
        /*0400*/ 	.byte	0x03, 0x38
        /*0402*/ 	.short	0x0007


	//----- nvinfo : EIATTR_EXIT_INSTR_OFFSETS
	.align		4
        /*0404*/ 	.byte	0x04, 0x1c
        /*0406*/ 	.short	(.L_648 - .L_647)


	//   ....[0]....
.L_647:
        /*0408*/ 	.word	0x00000930


	//   ....[1]....
        /*040c*/ 	.word	0x00004ac0


	//   ....[2]....
        /*0410*/ 	.word	0x00005a40


	//   ....[3]....
        /*0414*/ 	.word	0x00009e30


	//----- nvinfo : EIATTR_MAX_THREADS
	.align		4
.L_648:
        /*0418*/ 	.byte	0x04, 0x05
        /*041a*/ 	.short	(.L_650 - .L_649)
.L_649:
        /*041c*/ 	.word	0x00000200
        /*0420*/ 	.word	0x00000001
        /*0424*/ 	.word	0x00000001


	//----- nvinfo : EIATTR_CRS_STACK_SIZE
	.align		4
.L_650:
        /*0428*/ 	.byte	0x04, 0x1e
        /*042a*/ 	.short	(.L_652 - .L_651)
.L_651:
        /*042c*/ 	.word	0x00000000


	//----- nvinfo : EIATTR_CBANK_PARAM_SIZE
	.align		4
.L_652:
        /*0430*/ 	.byte	0x03, 0x19
        /*0432*/ 	.short	0x0970


	//----- nvinfo : EIATTR_PARAM_CBANK
	.align		4
        /*0434*/ 	.byte	0x04, 0x0a
        /*0436*/ 	.short	(.L_654 - .L_653)
	.align		4
.L_653:
        /*0438*/ 	.word	index@(.nv.constant0._ZN7cutlass13device_kernelIN5flash11enable_sm90INS1_16FlashAttnBwdSm90INS1_25CollectiveMainloopBwdSm90ILi2ELi1ELi1EN4cute5tupleIJNS5_1CILi1EEES8_S8_EEENS6_IJNS7_ILi64EEENS7_ILi96EEENS7_ILi192EEEEEENS_10bfloat16_tEfNS_4arch4Sm90ELb1ELb0ELb0ELb0ELb1ELb0ELb1ELb0ELi3ELi1ELi1ELi1ELb0EEENS1_21CollectiveEpilogueBwdISD_SE_SG_Li384ELb0ELb1ELi3EEENS1_25SingleTileBwdLPTSchedulerILb0ELi96ELb1EEEEEEEEEvNT_6ParamsE)
        /*043c*/ 	.short	0x0210
        /*043e*/ 	.short	0x0970


	//----- nvinfo : EIATTR_SW_WAR
	.align		4
.L_654:
        /*0440*/ 	.byte	0x04, 0x36
        /*0442*/ 	.short	(.L_656 - .L_655)
.L_655:
        /*0444*/ 	.word	0x00000008
.L_656:


//--------------------- .nv.info._ZN7cutlass13device_kernelIN5flash11enable_sm90INS1_16FlashAttnBwdSm90INS1_25CollectiveMainloopBwdSm90ILi2ELi1ELi1EN4cute5tupleIJNS5_1CILi1EEES8_S8_EEENS6_IJNS7_ILi64EEENS7_ILi96EEENS7_ILi192EEEEEENS_10bfloat16_tEfNS_4arch4Sm90ELb1ELb0ELb0ELb0ELb0ELb0ELb1ELb0ELi3ELi1ELi1ELi1ELb0EEENS1_24CollectiveEpilogueBwdGQAISD_fSG_Li384ELb0ELb0EEENS1_25SingleTileBwdLPTSchedulerILb0ELi96ELb0EEEEEEEEEvNT_6ParamsE --------------------------
	.section	.nv.info._ZN7cutlass13device_kernelIN5flash11enable_sm90INS1_16FlashAttnBwdSm90INS1_25CollectiveMainloopBwdSm90ILi2ELi1ELi1EN4cute5tupleIJNS5_1CILi1EEES8_S8_EEENS6_IJNS7_ILi64EEENS7_ILi96EEENS7_ILi192EEEEEENS_10bfloat16_tEfNS_4arch4Sm90ELb1ELb0ELb0ELb0ELb0ELb0ELb1ELb0ELi3ELi1ELi1ELi1ELb0EEENS1_24CollectiveEpilogueBwdGQAISD_fSG_Li384ELb0ELb0EEENS1_25SingleTileBwdLPTSchedulerILb0ELi96ELb0EEEEEEEEEvNT_6ParamsE,"",@"SHT_CUDA_INFO"
	.sectionflags	@""
	.align	4


	//----- nvinfo : EIATTR_CUDA_API_VERSION
	.align		4
        /*0000*/ 	.byte	0x04, 0x37
        /*0002*/ 	.short	(.L_658 - .L_657)
.L_657:
        /*0004*/ 	.word	0x00000082


	//----- nvinfo : EIATTR_KPARAM_INFO
	.align		4
.L_658:
        /*0008*/ 	.byte	0x04, 0x17
        /*000a*/ 	.short	(.L_660 - .L_659)
.L_659:
        /*000c*/ 	.word	0x00000000
        /*0010*/ 	.short	0x0000
        /*0012*/ 	.short	0x0070
        /*0014*/ 	.byte	0x00, 0xf0, 0x01, 0x1c


	//----- nvinfo : EIATTR_SPARSE_MMA_MASK
	.align		4
.L_660:
        /*0018*/ 	.byte	0x03, 0x50
        /*001a*/ 	.short	0x0000


	//----- nvinfo : EIATTR_MAXREG_COUNT
	.align		4
        /*001c*/ 	.byte	0x03, 0x1b
        /*001e*/ 	.short	0x0080


	//----- nvinfo : EIATTR_NUM_BARRIERS
	.align		4
        /*0020*/ 	.byte	0x02, 0x4c
        /*0022*/ 	.byte	0x10
	.zero		1


	//----- nvinfo : EIATTR_EXTERNS
	.align		4
        /*0024*/ 	.byte	0x04, 0x0f
        /*0026*/ 	.short	(.L_662 - .L_661)


	//   ....[0]....
	.align		4
.L_661:
        /*0028*/ 	.word	index@(__assertfail)


	//----- nvinfo : EIATTR_ANNOTATIONS
	.align		4
.L_662:
        /*002c*/ 	.byte	0x04, 0x55
        /*002e*/ 	.short	(.L_664 - .L_663)


	//   ....[0]....
.L_663:
        /* <DEDUP_REMOVED lines=9> */


	//----- nvinfo : EIATTR_MERCURY_ISA_VERSION
	.align		4
.L_664:
        /*00b0*/ 	.byte	0x03, 0x5f
        /*00b2*/ 	.short	0x0101


	//----- nvinfo : EIATTR_INT_WARP_WIDE_INSTR_OFFSETS
	.align		4
        /*00b4*/ 	.byte	0x04, 0x31
        /*00b6*/ 	.short	(.L_666 - .L_665)


	//   ....[0]....
.L_665:
        /*00b8*/ 	.word	0x00000180


	//   ....[1]....
        /*00bc*/ 	.word	0x00000240


	//----- nvinfo : EIATTR_COOP_GROUP_MASK_REGIDS
	.align		4
.L_666:
        /*00c0*/ 	.byte	0x04, 0x29
        /*00c2*/ 	.short	(.L_668 - .L_667)


	//   ....[0]....
.L_667:
        /*00c4*/ 	.word	0xffffffff


	//   ....[1]....
        /*00c8*/ 	.word	0xffffffff


	//   ....[2]....
        /*00cc*/ 	.word	0xffffffff


	//   ....[3]....
        /*00d0*/ 	.word	0xffffffff


	//   ....[4]....
        /*00d4*/ 	.word	0xffffffff


	//   ....[5]....
        /*00d8*/ 	.word	0xffffffff


	//   ....[6]....
        /*00dc*/ 	.word	0xffffffff


	//   ....[7]....
        /*00e0*/ 	.word	0x0500000f


	//----- nvinfo : EIATTR_COOP_GROUP_INSTR_OFFSETS
	.align		4
.L_668:
        /*00e4*/ 	.byte	0x04, 0x28
        /*00e6*/ 	.short	(.L_670 - .L_669)


	//   ....[0]....
.L_669:
        /*00e8*/ 	.word	0x00000060


	//   ....[1]....
        /*00ec*/ 	.word	0x00000190


	//   ....[2]....
        /*00f0*/ 	.word	0x00000220


	//   ....[3]....
        /*00f4*/ 	.word	0x000003a0


	//   ....[4]....
        /*00f8*/ 	.word	0x000005f0


	//   ....[5]....
        /*00fc*/ 	.word	0x000011c0


	//   ....[6]....
        /*0100*/ 	.word	0x00004460


	//   ....[7]....
        /*0104*/ 	.word	0x00007e50


	//----- nvinfo : EIATTR_REG_RECONFIG
	.align		4
.L_670:
        /*0108*/ 	.byte	0x01, 0x54
	.zero		2


	//----- nvinfo : EIATTR_SYSCALL_OFFSETS
	.align		4
        /*010c*/ 	.byte	0x04, 0x46
        /*010e*/ 	.short	(.L_672 - .L_671)


	//   ....[0]....
.L_671:
        /*0110*/ 	.word	0x00000e20


	//   ....[1]....
        /*0114*/ 	.word	0x00000f10


	//   ....[2]....
        /*0118*/ 	.word	0x00001050


	//   ....[3]....
        /*011c*/ 	.word	0x00001140


	//----- nvinfo : EIATTR_MBARRIER_INSTR_OFFSETS
	.align		4
.L_672:
        /*0120*/ 	.byte	0x04, 0x39
        /*0122*/ 	.short	(.L_674 - .L_673)


	//   ....[0]....
.L_673:
        /*0124*/ 	.word	0x00000260
        /*0128*/ 	.word	0x000000ff
        /*012c*/ 	.word	0x00036400
        /*0130*/ 	.short	0x0100
        /*0132*/ 	.byte	0x06
	.zero		1


	//   ....[1]....
        /*0134*/ 	.word	0x00000350
        /*0138*/ 	.word	0x000000ff
        /*013c*/ 	.word	0x00036410
        /*0140*/ 	.short	0x0100
        /*0142*/ 	.byte	0x08
	.zero		1


	//   ....[2]....
        /*0144*/ 	.word	0x00000360
        /*0148*/ 	.word	0x000000ff
        /*014c*/ 	.word	0x00036420
        /*0150*/ 	.short	0x0100
        /*0152*/ 	.byte	0x08
	.zero		1


	//   ....[3]....
        /*0154*/ 	.word	0x00000370
        /*0158*/ 	.word	0x000000ff
        /*015c*/ 	.word	0x00036418
        /*0160*/ 	.short	0x0100
        /*0162*/ 	.byte	0x08
	.zero		1


	//   ....[4]....
        /*0164*/ 	.word	0x00000380
        /*0168*/ 	.word	0x000000ff
        /*016c*/ 	.word	0x00036428
        /*0170*/ 	.short	0x0100
        /*0172*/ 	.byte	0x08
	.zero		1


	//   ....[5]....
        /*0174*/ 	.word	0x000004b0
        /*0178*/ 	.word	0x000000ff
        /*017c*/ 	.word	0x00036430
        /*0180*/ 	.short	0x0100
        /*0182*/ 	.byte	0x08
	.zero		1


	//   ....[6]....
        /*0184*/ 	.word	0x000004c0
        /*0188*/ 	.word	0x000000ff
        /*018c*/ 	.word	0x00036438
        /*0190*/ 	.short	0x0100
        /*0192*/ 	.byte	0x08
	.zero		1


	//   ....[7]....
        /*0194*/ 	.word	0x000011f0
        /*0198*/ 	.word	0x000000ff
        /*019c*/ 	.word	0x00036400
        /*01a0*/ 	.short	0x010a
        /*01a2*/ 	.byte	0x28
	.zero		1


	//   ....[8]....
        /*01a4*/ 	.word	0x000012e0
        /*01a8*/ 	.word	0x000000ff
        /*01ac*/ 	.word	0x00036400
        /*01b0*/ 	.short	0x010a
        /*01b2*/ 	.byte	0x28
	.zero		1


	//   ....[9]....
        /*01b4*/ 	.word	0x00001a00
        /*01b8*/ 	.word	0x00000003
        /*01bc*/ 	.word	0x00036410
        /*01c0*/ 	.short	0x010a
        /*01c2*/ 	.byte	0x3f
	.zero		1


	//   ....[10]....
        /*01c4*/ 	.word	0x00001a40
        /*01c8*/ 	.word	0x00000003
        /*01cc*/ 	.word	0x00036410
        /*01d0*/ 	.short	0x010a
        /*01d2*/ 	.byte	0x3f
	.zero		1


	//   ....[11]....
        /*01d4*/ 	.word	0x000020e0
        /*01d8*/ 	.word	0x000000ff
        /*01dc*/ 	.word	0x00036430
        /*01e0*/ 	.short	0x010a
        /*01e2*/ 	.byte	0x28
	.zero		1


	//   ....[12]....
        /*01e4*/ 	.word	0x00002120
        /*01e8*/ 	.word	0x000000ff
        /*01ec*/ 	.word	0x00036430
        /*01f0*/ 	.short	0x010a
        /*01f2*/ 	.byte	0x28
	.zero		1


	//   ....[13]....
        /*01f4*/ 	.word	0x000035a0
        /*01f8*/ 	.word	0x000000ff
        /*01fc*/ 	.word	0x00000000
        /*0200*/ 	.short	0x0101
        /*0202*/ 	.byte	0x04
	.zero		1


	//   ....[14]....
        /*0204*/ 	.word	0x00003930
        /*0208*/ 	.word	0x00000003
        /*020c*/ 	.word	0x00000000
        /*0210*/ 	.short	0x0101
        /*0212*/ 	.byte	0x3f
	.zero		1


	//   ....[15]....
        /*0214*/ 	.word	0x00005d40
        /*0218*/ 	.word	0x0000000c
        /*021c*/ 	.word	0x00036420
        /*0220*/ 	.short	0x010a
        /*0222*/ 	.byte	0x3f
	.zero		1


	//   ....[16]....
        /*0224*/ 	.word	0x000064d0
        /*0228*/ 	.word	0x0000000c
        /*022c*/ 	.word	0x00036438
        /*0230*/ 	.short	0x010a
        /*0232*/ 	.byte	0x3f
	.zero		1


	//   ....[17]....
        /*0234*/ 	.word	0x00006850
        /*0238*/ 	.word	0x0000000c
        /*023c*/ 	.word	0x00036428
        /*0240*/ 	.short	0x010a
        /*0242*/ 	.byte	0x3f
	.zero		1


	//   ....[18]....
        /*0244*/ 	.word	0x00006ba0
        /*0248*/ 	.word	0x0000000c
        /*024c*/ 	.word	0x00036438
        /*0250*/ 	.short	0x010a
        /*0252*/ 	.byte	0x3f
	.zero		1


	//   ....[19]....
        /*0254*/ 	.word	0x00006ec0
        /*0258*/ 	.word	0x0000000c
        /*025c*/ 	.word	0x00036420
        /*0260*/ 	.short	0x010a
        /*0262*/ 	.byte	0x3f
	.zero		1


	//   ....[20]....
        /*0264*/ 	.word	0x00007240
        /*0268*/ 	.word	0x0000000c
        /*026c*/ 	.word	0x00036438
        /*0270*/ 	.short	0x010a
        /*0272*/ 	.byte	0x3f
	.zero		1


	//   ....[21]....
        /*0274*/ 	.word	0x00007550
        /*0278*/ 	.word	0x0000000c
        /*027c*/ 	.word	0x00036428
        /*0280*/ 	.short	0x010a
        /*0282*/ 	.byte	0x3f
	.zero		1


	//   ....[22]....
        /*0284*/ 	.word	0x00007870
        /*0288*/ 	.word	0x0000000c
        /*028c*/ 	.word	0x00036438
        /*0290*/ 	.short	0x010a
        /*0292*/ 	.byte	0x3f
	.zero		1


	//   ....[23]....
        /*0294*/ 	.word	0x00007ce0
        /*0298*/ 	.word	0x00000005
        /*029c*/ 	.word	0x00000000
        /*02a0*/ 	.short	0x010a
        /*02a2*/ 	.byte	0x3f
	.zero		1


	//   ....[24]....
        /*02a4*/ 	.word	0x00007d60
        /*02a8*/ 	.word	0x00000017
        /*02ac*/ 	.word	0x00000000
        /*02b0*/ 	.short	0x010a
        /*02b2*/ 	.byte	0x3f
	.zero		1


	//   ....[25]....
        /*02b4*/ 	.word	0x00007db0
        /*02b8*/ 	.word	0x00000007
        /*02bc*/ 	.word	0x00036438
        /*02c0*/ 	.short	0x010a
        /*02c2*/ 	.byte	0x3f
	.zero		1


	//   ....[26]....
        /*02c4*/ 	.word	0x00007e80
        /*02c8*/ 	.word	0x00000013
        /*02cc*/ 	.word	0x00036400
        /*02d0*/ 	.short	0x010a
        /*02d2*/ 	.byte	0x3f
	.zero		1


	//   ....[27]....
        /*02d4*/ 	.word	0x00007ed0
        /*02d8*/ 	.word	0x00000003
        /*02dc*/ 	.word	0x00036410
        /*02e0*/ 	.short	0x010a
        /*02e2*/ 	.byte	0x3f
	.zero		1


	//   ....[28]....
        /*02e4*/ 	.word	0x00007f20
        /*02e8*/ 	.word	0x00000013
        /*02ec*/ 	.word	0x00036430
        /*02f0*/ 	.short	0x010a
        /*02f2*/ 	.byte	0x3f
	.zero		1


	//   ....[29]....
        /*02f4*/ 	.word	0x00007f70
        /*02f8*/ 	.word	0x0000000c
        /*02fc*/ 	.word	0x00036420
        /*0300*/ 	.short	0x010a
        /*0302*/ 	.byte	0x3f
	.zero		1


	//   ....[30]....
        /*0304*/ 	.word	0x00007fc0
        /*0308*/ 	.word	0x0000000c
        /*030c*/ 	.word	0x00036438
        /*0310*/ 	.short	0x010a
        /*0312*/ 	.byte	0x3f
	.zero		1


	//   ....[31]....
        /*0314*/ 	.word	0x00008010
        /*0318*/ 	.word	0x0000000c
        /*031c*/ 	.word	0x00036428
        /*0320*/ 	.short	0x010a
        /*0322*/ 	.byte	0x3f
	.zero		1


	//   ....[32]....
        /*0324*/ 	.word	0x00008080
        /*0328*/ 	.word	0x0000000c
        /*032c*/ 	.word	0x00036438
        /*0330*/ 	.short	0x010a
        /*0332*/ 	.byte	0x3f
	.zero		1


	//   ....[33]....
        /*0334*/ 	.word	0x000080f0
        /*0338*/ 	.word	0x0000000c
        /*033c*/ 	.word	0x00036420
        /*0340*/ 	.short	0x010a
        /*0342*/ 	.byte	0x3f
	.zero		1


	//   ....[34]....
        /*0344*/ 	.word	0x00008140
        /*0348*/ 	.word	0x0000000c
        /*034c*/ 	.word	0x00036438
        /*0350*/ 	.short	0x010a
        /*0352*/ 	.byte	0x3f
	.zero		1


	//   ....[35]....
        /*0354*/ 	.word	0x00008190
        /*0358*/ 	.word	0x0000000c
        /*035c*/ 	.word	0x00036428
        /*0360*/ 	.short	0x010a
        /*0362*/ 	.byte	0x3f
	.zero		1


	//   ....[36]....
        /*0364*/ 	.word	0x000081e0
        /*0368*/ 	.word	0x0000000c
        /*036c*/ 	.word	0x00036438
        /*0370*/ 	.short	0x010a
        /*0372*/ 	.byte	0x3f
	.zero		1


	//   ....[37]....
        /*0374*/ 	.word	0x000082c0
        /*0378*/ 	.word	0x00000005
        /*037c*/ 	.word	0x00000000
        /*0380*/ 	.short	0x010a
        /*0382*/ 	.byte	0x3f
	.zero		1


	//   ....[38]....
        /*0384*/ 	.word	0x00008310
        /*0388*/ 	.word	0x00000017
        /*038c*/ 	.word	0x00000000
        /*0390*/ 	.short	0x010a
        /*0392*/ 	.byte	0x3f
	.zero		1


	//----- nvinfo : EIATTR_NUM_MBARRIERS
	.align		4
.L_674:
        /*0394*/ 	.byte	0x03, 0x38
        /*0396*/ 	.short	0x0007


	//----- nvinfo : EIATTR_EXIT_INSTR_OFFSETS
	.align		4
        /*0398*/ 	.byte	0x04, 0x1c
        /*039a*/ 	.short	(.L_676 - .L_675)


	//   ....[0]....
.L_675:
        /*039c*/ 	.word	0x00007e00


	//----- nvinfo : EIATTR_MAX_THREADS
	.align		4
.L_676:
        /*03a0*/ 	.byte	0x04, 0x05
        /*03a2*/ 	.short	(.L_678 - .L_677)
.L_677:
        /*03a4*/ 	.word	0x00000200
        /*03a8*/ 	.word	0x00000001
        /*03ac*/ 	.word	0x00000001


	//----- nvinfo : EIATTR_CRS_STACK_SIZE
	.align		4
.L_678:
        /*03b0*/ 	.byte	0x04, 0x1e
        /*03b2*/ 	.short	(.L_680 - .L_679)
.L_679:
        /*03b4*/ 	.word	0x00000000


	//----- nvinfo : EIATTR_CBANK_PARAM_SIZE
	.align		4
.L_680:
        /*03b8*/ 	.byte	0x03, 0x19
        /*03ba*/ 	.short	0x0770


	//----- nvinfo : EIATTR_PARAM_CBANK
	.align		4
        /*03bc*/ 	.byte	0x04, 0x0a
        /*03be*/ 	.short	(.L_682 - .L_681)
	.align		4
.L_681:
        /*03c0*/ 	.word	index@(.nv.constant0._ZN7cutlass13device_kernelIN5flash11enable_sm90INS1_16FlashAttnBwdSm90INS1_25CollectiveMainloopBwdSm90ILi2ELi1ELi1EN4cute5tupleIJNS5_1CILi1EEES8_S8_EEENS6_IJNS7_ILi64EEENS7_ILi96EEENS7_ILi192EEEEEENS_10bfloat16_tEfNS_4arch4Sm90ELb1ELb0ELb0ELb0ELb0ELb0ELb1ELb0ELi3ELi1ELi1ELi1ELb0EEENS1_24CollectiveEpilogueBwdGQAISD_fSG_Li384ELb0ELb0EEENS1_25SingleTileBwdLPTSchedulerILb0ELi96ELb0EEEEEEEEEvNT_6ParamsE)
        /*03c4*/ 	.short	0x0210
        /*03c6*/ 	.short	0x0770


	//----- nvinfo : EIATTR_SW_WAR
	.align		4
.L_682:
        /*03c8*/ 	.byte	0x04, 0x36
        /*03ca*/ 	.short	(.L_684 - .L_683)
.L_683:
        /*03cc*/ 	.word	0x00000008
.L_684:


//--------------------- .nv.info._ZN7cutlass13device_kernelIN5flash11enable_sm90INS1_16FlashAttnBwdSm90INS1_25CollectiveMainloopBwdSm90ILi2ELi1ELi1EN4cute5tupleIJNS5_1CILi1EEES8_S8_EEENS6_IJNS7_ILi64EEENS7_ILi96EEENS7_ILi192EEEEEENS_10bfloat16_tEfNS_4arch4Sm90ELb1ELb0ELb0ELb0ELb1ELb0ELb1ELb0ELi3ELi1ELi1ELi1ELb0EEENS1_24CollectiveEpilogueBwdGQAISD_fSG_Li384ELb0ELb1EEENS1_25SingleTileBwdLPTSchedulerILb0ELi96ELb1EEEEEEEEEvNT_6ParamsE --------------------------
	.section	.nv.info._ZN7cutlass13device_kernelIN5flash11enable_sm90INS1_16FlashAttnBwdSm90INS1_25CollectiveMainloopBwdSm90ILi2ELi1ELi1EN4cute5tupleIJNS5_1CILi1EEES8_S8_EEENS6_IJNS7_ILi64EEENS7_ILi96EEENS7_ILi192EEEEEENS_10bfloat16_tEfNS_4arch4Sm90ELb1ELb0ELb0ELb0ELb1ELb0ELb1ELb0ELi3ELi1ELi1ELi1ELb0EEENS1_24CollectiveEpilogueBwdGQAISD_fSG_Li384ELb0ELb1EEENS1_25SingleTileBwdLPTSchedulerILb0ELi96ELb1EEEEEEEEEvNT_6ParamsE,"",@"SHT_CUDA_INFO"
	.sectionflags	@""
	.align	4


	//----- nvinfo : EIATTR_CUDA_API_VERSION
	.align		4
        /*0000*/ 	.byte	0x04, 0x37
        /*0002*/ 	.short	(.L_686 - .L_685)
.L_685:
        /*0004*/ 	.word	0x00000082


	//----- nvinfo : EIATTR_KPARAM_INFO
	.align		4
.L_686:
        /*0008*/ 	.byte	0x04, 0x17
        /*000a*/ 	.short	(.L_688 - .L_687)
.L_687:
        /*000c*/ 	.word	0x00000000
        /*0010*/ 	.short	0x0000
        /*0012*/ 	.short	0x0070
        /*0014*/ 	.byte	0x00, 0xf0, 0x01, 0x1c


	//----- nvinfo : EIATTR_SPARSE_MMA_MASK
	.align		4
.L_688:
        /*0018*/ 	.byte	0x03, 0x50
        /*001a*/ 	.short	0x0000


	//----- nvinfo : EIATTR_MAXREG_COUNT
	.align		4
        /*001c*/ 	.byte	0x03, 0x1b
        /*001e*/ 	.short	0x0080


	//----- nvinfo : EIATTR_NUM_BARRIERS
	.align		4
        /*0020*/ 	.byte	0x02, 0x4c
        /*0022*/ 	.byte	0x10
	.zero		1


	//----- nvinfo : EIATTR_EXTERNS
	.align		4
        /*0024*/ 	.byte	0x04, 0x0f
        /*0026*/ 	.short	(.L_690 - .L_689)


	//   ....[0]....
	.align		4
.L_689:
        /*0028*/ 	.word	index@(__assertfail)


	//----- nvinfo : EIATTR_ANNOTATIONS
	.align		4
.L_690:
        /*002c*/ 	.byte	0x04, 0x55
        /*002e*/ 	.short	(.L_692 - .L_691)


	//   ....[0]....
.L_691:
        /* <DEDUP_REMOVED lines=9> */


	//----- nvinfo : EIATTR_MERCURY_ISA_VERSION
	.align		4
.L_692:
        /*00b0*/ 	.byte	0x03, 0x5f
        /*00b2*/ 	.short	0x0101


	//----- nvinfo : EIATTR_INT_WARP_WIDE_INSTR_OFFSETS
	.align		4
        /*00b4*/ 	.byte	0x04, 0x31
        /*00b6*/ 	.short	(.L_694 - .L_693)


	//   ....[0]....
.L_693:
        /*00b8*/ 	.word	0x00000180


	//   ....[1]....
        /*00bc*/ 	.word	0x00000240


	//   ....[2]....
        /*00c0*/ 	.word	0x00005710


	//   ....[3]....
        /*00c4*/ 	.word	0x00005ec0


	//   ....[4]....
        /*00c8*/ 	.word	0x00006520


	//----- nvinfo : EIATTR_COOP_GROUP_MASK_REGIDS
	.align		4
.L_694:
        /*00cc*/ 	.byte	0x04, 0x29
        /*00ce*/ 	.short	(.L_696 - .L_695)


	//   ....[0]....
.L_695:
        /*00d0*/ 	.word	0xffffffff


	//   ....[1]....
        /*00d4*/ 	.word	0xffffffff


	//   ....[2]....
        /*00d8*/ 	.word	0xffffffff


	//   ....[3]....
        /*00dc*/ 	.word	0xffffffff


	//   ....[4]....
        /*00e0*/ 	.word	0xffffffff


	//   ....[5]....
        /*00e4*/ 	.word	0xffffffff


	//   ....[6]....
        /*00e8*/ 	.word	0xffffffff


	//   ....[7]....
        /*00ec*/ 	.word	0xffffffff


	//   ....[8]....
        /*00f0*/ 	.word	0xffffffff


	//   ....[9]....
        /*00f4*/ 	.word	0xffffffff


	//   ....[10]....
        /*00f8*/ 	.word	0xffffffff


	//   ....[11]....
        /*00fc*/ 	.word	0xffffffff


	//   ....[12]....
        /*0100*/ 	.word	0xffffffff


	//   ....[13]....
        /*0104*/ 	.word	0xffffffff


	//   ....[14]....
        /*0108*/ 	.word	0xffffffff


	//   ....[15]....
        /*010c*/ 	.word	0xffffffff


	//   ....[16]....
        /*0110*/ 	.word	0xffffffff


	//   ....[17]....
        /*0114*/ 	.word	0x0500000f


	//   ....[18]....
        /*0118*/ 	.word	0x0500000f


	//   ....[19]....
        /*011c*/ 	.word	0x0500000f


	//   ....[20]....
        /*0120*/ 	.word	0x0500000f


	//   ....[21]....
        /*0124*/ 	.word	0x0500000f


	//   ....[22]....
        /*0128*/ 	.word	0x0500000f


	//----- nvinfo : EIATTR_COOP_GROUP_INSTR_OFFSETS
	.align		4
.L_696:
        /*012c*/ 	.byte	0x04, 0x28
        /*012e*/ 	.short	(.L_698 - .L_697)


	//   ....[0]....
.L_697:
        /*0130*/ 	.word	0x00000060


	//   ....[1]....
        /*0134*/ 	.word	0x00000190


	//   ....[2]....
        /*0138*/ 	.word	0x00000220


	//   ....[3]....
        /*013c*/ 	.word	0x000003a0


	//   ....[4]....
        /*0140*/ 	.word	0x00000600


	//   ....[5]....
        /*0144*/ 	.word	0x00001200


	//   ....[6]....
        /*0148*/ 	.word	0x000042d0


	//   ....[7]....
        /*014c*/ 	.word	0x00004450


	//   ....[8]....
        /*0150*/ 	.word	0x00004700


	//   ....[9]....
        /*0154*/ 	.word	0x00004890


	//   ....[10]....
        /*0158*/ 	.word	0x000049a0


	//   ....[11]....
        /*015c*/ 	.word	0x00005180


	//   ....[12]....
        /*0160*/ 	.word	0x00005640


	//   ....[13]....
        /*0164*/ 	.word	0x00005a00


	//   ....[14]....
        /*0168*/ 	.word	0x00005df0


	//   ....[15]....
        /*016c*/ 	.word	0x000060a0


	//   ....[16]....
        /*0170*/ 	.word	0x00006450


	//   ....[17]....
        /*0174*/ 	.word	0x00008d90


	//   ....[18]....
        /*0178*/ 	.word	0x00008ee0


	//   ....[19]....
        /*017c*/ 	.word	0x00008f50


	//   ....[20]....
        /*0180*/ 	.word	0x00008fc0


	//   ....[21]....
        /*0184*/ 	.word	0x00009030


	//   ....[22]....
        /*0188*/ 	.word	0x000090a0


	//----- nvinfo : EIATTR_REG_RECONFIG
	.align		4
.L_698:
        /*018c*/ 	.byte	0x01, 0x54
	.zero		2


	//----- nvinfo : EIATTR_SYSCALL_OFFSETS
	.align		4
        /*0190*/ 	.byte	0x04, 0x46
        /*0192*/ 	.short	(.L_700 - .L_699)


	//   ....[0]....
.L_699:
        /*0194*/ 	.word	0x00000e60


	//   ....[1]....
        /*0198*/ 	.word	0x00000f50


	//   ....[2]....
        /*019c*/ 	.word	0x00001090


	//   ....[3]....
        /*01a0*/ 	.word	0x00001180


	//----- nvinfo : EIATTR_MBARRIER_INSTR_OFFSETS
	.align		4
.L_700:
        /*01a4*/ 	.byte	0x04, 0x39
        /*01a6*/ 	.short	(.L_702 - .L_701)


	//   ....[0]....
.L_701:
        /*01a8*/ 	.word	0x00000260
        /*01ac*/ 	.word	0x000000ff
        /*01b0*/ 	.word	0x00036400
        /*01b4*/ 	.short	0x0100
        /*01b6*/ 	.byte	0x06
	.zero		1


	//   ....[1]....
        /*01b8*/ 	.word	0x00000350
        /*01bc*/ 	.word	0x000000ff
        /*01c0*/ 	.word	0x00036410
        /*01c4*/ 	.short	0x0100
        /*01c6*/ 	.byte	0x08
	.zero		1


	//   ....[2]....
        /*01c8*/ 	.word	0x00000360
        /*01cc*/ 	.word	0x000000ff
        /*01d0*/ 	.word	0x00036420
        /*01d4*/ 	.short	0x0100
        /*01d6*/ 	.byte	0x08
	.zero		1


	//   ....[3]....
        /*01d8*/ 	.word	0x00000370
        /*01dc*/ 	.word	0x000000ff
        /*01e0*/ 	.word	0x00036418
        /*01e4*/ 	.short	0x0100
        /*01e6*/ 	.byte	0x08
	.zero		1


	//   ....[4]....
        /*01e8*/ 	.word	0x00000380
        /*01ec*/ 	.word	0x000000ff
        /*01f0*/ 	.word	0x00036428
        /*01f4*/ 	.short	0x0100
        /*01f6*/ 	.byte	0x08
	.zero		1


	//   ....[5]....
        /*01f8*/ 	.word	0x000004b0
        /*01fc*/ 	.word	0x000000ff
        /*0200*/ 	.word	0x00036430
        /*0204*/ 	.short	0x0100
        /*0206*/ 	.byte	0x08
	.zero		1


	//   ....[6]....
        /*0208*/ 	.word	0x000004c0
        /*020c*/ 	.word	0x000000ff
        /*0210*/ 	.word	0x00036438
        /*0214*/ 	.short	0x0100
        /*0216*/ 	.byte	0x08
	.zero		1


	//   ....[7]....
        /*0218*/ 	.word	0x00001230
        /*021c*/ 	.word	0x000000ff
        /*0220*/ 	.word	0x00036400
        /*0224*/ 	.short	0x010a
        /*0226*/ 	.byte	0x2b
	.zero		1


	//   ....[8]....
        /*0228*/ 	.word	0x00001320
        /*022c*/ 	.word	0x000000ff
        /*0230*/ 	.word	0x00036400
        /*0234*/ 	.short	0x010a
        /*0236*/ 	.byte	0x2b
	.zero		1


	//   ....[9]....
        /*0238*/ 	.word	0x00001a40
        /*023c*/ 	.word	0x00000003
        /*0240*/ 	.word	0x00036410
        /*0244*/ 	.short	0x010a
        /*0246*/ 	.byte	0x3f
	.zero		1


	//   ....[10]....
        /*0248*/ 	.word	0x00001a80
        /*024c*/ 	.word	0x00000003
        /*0250*/ 	.word	0x00036410
        /*0254*/ 	.short	0x010a
        /*0256*/ 	.byte	0x3f
	.zero		1


	//   ....[11]....
        /*0258*/ 	.word	0x00002120
        /*025c*/ 	.word	0x000000ff
        /*0260*/ 	.word	0x00036430
        /*0264*/ 	.short	0x010a
        /*0266*/ 	.byte	0x2b
	.zero		1


	//   ....[12]....
        /*0268*/ 	.word	0x00002160
        /*026c*/ 	.word	0x000000ff
        /*0270*/ 	.word	0x00036430
        /*0274*/ 	.short	0x010a
        /*0276*/ 	.byte	0x2b
	.zero		1


	//   ....[13]....
        /*0278*/ 	.word	0x000035c0
        /*027c*/ 	.word	0x000000ff
        /*0280*/ 	.word	0x00000000
        /*0284*/ 	.short	0x0101
        /*0286*/ 	.byte	0x05
	.zero		1


	//   ....[14]....
        /*0288*/ 	.word	0x00003960
        /*028c*/ 	.word	0x00000003
        /*0290*/ 	.word	0x00000000
        /*0294*/ 	.short	0x0101
        /*0296*/ 	.byte	0x3f
	.zero		1


	//   ....[15]....
        /*0298*/ 	.word	0x00006c80
        /*029c*/ 	.word	0x0000000c
        /*02a0*/ 	.word	0x00036420
        /*02a4*/ 	.short	0x010a
        /*02a6*/ 	.byte	0x3f
	.zero		1


	//   ....[16]....
        /*02a8*/ 	.word	0x00007410
        /*02ac*/ 	.word	0x0000000c
        /*02b0*/ 	.word	0x00036438
        /*02b4*/ 	.short	0x010a
        /*02b6*/ 	.byte	0x3f
	.zero		1


	//   ....[17]....
        /*02b8*/ 	.word	0x00007790
        /*02bc*/ 	.word	0x0000000c
        /*02c0*/ 	.word	0x00036428
        /*02c4*/ 	.short	0x010a
        /*02c6*/ 	.byte	0x3f
	.zero		1


	//   ....[18]....
        /*02c8*/ 	.word	0x00007ae0
        /*02cc*/ 	.word	0x0000000c
        /*02d0*/ 	.word	0x00036438
        /*02d4*/ 	.short	0x010a
        /*02d6*/ 	.byte	0x3f
	.zero		1


	//   ....[19]....
        /*02d8*/ 	.word	0x00007e00
        /*02dc*/ 	.word	0x0000000c
        /*02e0*/ 	.word	0x00036420
        /*02e4*/ 	.short	0x010a
        /*02e6*/ 	.byte	0x3f
	.zero		1


	//   ....[20]....
        /*02e8*/ 	.word	0x00008180
        /*02ec*/ 	.word	0x0000000c
        /*02f0*/ 	.word	0x00036438
        /*02f4*/ 	.short	0x010a
        /*02f6*/ 	.byte	0x3f
	.zero		1


	//   ....[21]....
        /*02f8*/ 	.word	0x00008490
        /*02fc*/ 	.word	0x0000000c
        /*0300*/ 	.word	0x00036428
        /*0304*/ 	.short	0x010a
        /*0306*/ 	.byte	0x3f
	.zero		1


	//   ....[22]....
        /*0308*/ 	.word	0x000087b0
        /*030c*/ 	.word	0x0000000c
        /*0310*/ 	.word	0x00036438
        /*0314*/ 	.short	0x010a
        /*0316*/ 	.byte	0x3f
	.zero		1


	//   ....[23]....
        /*0318*/ 	.word	0x00008c20
        /*031c*/ 	.word	0x00000005
        /*0320*/ 	.word	0x00000000
        /*0324*/ 	.short	0x010a
        /*0326*/ 	.byte	0x3f
	.zero		1


	//   ....[24]....
        /*0328*/ 	.word	0x00008ca0
        /*032c*/ 	.word	0x00000017
        /*0330*/ 	.word	0x00000000
        /*0334*/ 	.short	0x010a
        /*0336*/ 	.byte	0x3f
	.zero		1


	//   ....[25]....
        /*0338*/ 	.word	0x00008cf0
        /*033c*/ 	.word	0x00000007
        /*0340*/ 	.word	0x00036438
        /*0344*/ 	.short	0x010a
        /*0346*/ 	.byte	0x3f
	.zero		1


	//   ....[26]....
        /*0348*/ 	.word	0x00008dc0
        /*034c*/ 	.word	0x00000013
        /*0350*/ 	.word	0x00036400
        /*0354*/ 	.short	0x010a
        /*0356*/ 	.byte	0x3f
	.zero		1


	//   ....[27]....
        /*0358*/ 	.word	0x00008e10
        /*035c*/ 	.word	0x00000003
        /*0360*/ 	.word	0x00036410
        /*0364*/ 	.short	0x010a
        /*0366*/ 	.byte	0x3f
	.zero		1


	//   ....[28]....
        /*0368*/ 	.word	0x00008e60
        /*036c*/ 	.word	0x00000013
        /*0370*/ 	.word	0x00036430
        /*0374*/ 	.short	0x010a
        /*0376*/ 	.byte	0x3f
	.zero		1


	//   ....[29]....
        /*0378*/ 	.word	0x000090e0
        /*037c*/ 	.word	0x0000000c
        /*0380*/ 	.word	0x00036420
        /*0384*/ 	.short	0x010a
        /*0386*/ 	.byte	0x3f
	.zero		1


	//   ....[30]....
        /*0388*/ 	.word	0x00009130
        /*038c*/ 	.word	0x0000000c
        /*0390*/ 	.word	0x00036438
        /*0394*/ 	.short	0x010a
        /*0396*/ 	.byte	0x3f
	.zero		1


	//   ....[31]....
        /*0398*/ 	.word	0x00009180
        /*039c*/ 	.word	0x0000000c
        /*03a0*/ 	.word	0x00036428
        /*03a4*/ 	.short	0x010a
        /*03a6*/ 	.byte	0x3f
	.zero		1


	//   ....[32]....
        /*03a8*/ 	.word	0x000091f0
        /*03ac*/ 	.word	0x0000000c
        /*03b0*/ 	.word	0x00036438
        /*03b4*/ 	.short	0x010a
        /*03b6*/ 	.byte	0x3f
	.zero		1


	//   ....[33]....
        /*03b8*/ 	.word	0x00009260
        /*03bc*/ 	.word	0x0000000c
        /*03c0*/ 	.word	0x00036420
        /*03c4*/ 	.short	0x010a
        /*03c6*/ 	.byte	0x3f
	.zero		1


	//   ....[34]....
        /*03c8*/ 	.word	0x000092b0
        /*03cc*/ 	.word	0x0000000c
        /*03d0*/ 	.word	0x00036438
        /*03d4*/ 	.short	0x010a
        /*03d6*/ 	.byte	0x3f
	.zero		1


	//   ....[35]....
        /*03d8*/ 	.word	0x00009300
        /*03dc*/ 	.word	0x0000000c
        /*03e0*/ 	.word	0x00036428
        /*03e4*/ 	.short	0x010a
        /*03e6*/ 	.byte	0x3f
	.zero		1


	//   ....[36]....
        /*03e8*/ 	.word	0x00009350
        /*03ec*/ 	.word	0x0000000c
        /*03f0*/ 	.word	0x00036438
        /*03f4*/ 	.short	0x010a
        /*03f6*/ 	.byte	0x3f
	.zero		1


	//   ....[37]....
        /*03f8*/ 	.word	0x00009430
        /*03fc*/ 	.word	0x00000005
        /*0400*/ 	.word	0x00000000
        /*0404*/ 	.short	0x010a
        /*0406*/ 	.byte	0x3f
	.zero		1


	//   ....[38]....
        /*0408*/ 	.word	0x00009480
        /*040c*/ 	.word	0x00000017
        /*0410*/ 	.word	0x00000000
        /*0414*/ 	.short	0x010a
        /*0416*/ 	.byte	0x3f
	.zero		1


	//----- nvinfo : EIATTR_NUM_MBARRIERS
	.align		4
.L_702:
        /*0418*/ 	.byte	0x03, 0x38
        /*041a*/ 	.short	0x0007


	//----- nvinfo : EIATTR_EXIT_INSTR_OFFSETS
	.align		4
        /*041c*/ 	.byte	0x04, 0x1c
        /*041e*/ 	.short	(.L_704 - .L_703)


	//   ....[0]....
.L_703:
        /*0420*/ 	.word	0x00008d40


	//----- nvinfo : EIATTR_MAX_THREADS
	.align		4
.L_704:
        /*0424*/ 	.byte	0x04, 0x05
        /*0426*/ 	.short	(.L_706 - .L_705)
.L_705:
        /*0428*/ 	.word	0x00000200
        /*042c*/ 	.word	0x00000001
        /*0430*/ 	.word	0x00000001


	//----- nvinfo : EIATTR_CRS_STACK_SIZE
	.align		4
.L_706:
        /*0434*/ 	.byte	0x04, 0x1e
        /*0436*/ 	.short	(.L_708 - .L_707)
.L_707:
        /*0438*/ 	.word	0x00000000


	//----- nvinfo : EIATTR_CBANK_PARAM_SIZE
	.align		4
.L_708:
        /*043c*/ 	.byte	0x03, 0x19
        /*043e*/ 	.short	0x0770


	//----- nvinfo : EIATTR_PARAM_CBANK
	.align		4
        /*0440*/ 	.byte	0x04, 0x0a
        /*0442*/ 	.short	(.L_710 - .L_709)
	.align		4
.L_709:
        /*0444*/ 	.word	index@(.nv.constant0._ZN7cutlass13device_kernelIN5flash11enable_sm90INS1_16FlashAttnBwdSm90INS1_25CollectiveMainloopBwdSm90ILi2ELi1ELi1EN4cute5tupleIJNS5_1CILi1EEES8_S8_EEENS6_IJNS7_ILi64EEENS7_ILi96EEENS7_ILi192EEEEEENS_10bfloat16_tEfNS_4arch4Sm90ELb1ELb0ELb0ELb0ELb1ELb0ELb1ELb0ELi3ELi1ELi1ELi1ELb0EEENS1_24CollectiveEpilogueBwdGQAISD_fSG_Li384ELb0ELb1EEENS1_25SingleTileBwdLPTSchedulerILb0ELi96ELb1EEEEEEEEEvNT_6ParamsE)
        /*0448*/ 	.short	0x0210
        /*044a*/ 	.short	0x0770


	//----- nvinfo : EIATTR_SW_WAR
	.align		4
.L_710:
        /*044c*/ 	.byte	0x04, 0x36
        /*044e*/ 	.short	(.L_712 - .L_711)
.L_711:
        /*0450*/ 	.word	0x00000008
.L_712:


//--------------------- .nv.info._ZN7cutlass13device_kernelIN5flash22FlashAttnBwdPreprocessIN4cute5tupleIJNS3_1CILi64EEENS5_ILi192EEEEEENS_10bfloat16_tEfNS_4arch4Sm90ELb1ELb0EEEEEvNT_6ParamsE --------------------------
	.section	.nv.info._ZN7cutlass13device_kernelIN5flash22FlashAttnBwdPreprocessIN4cute5tupleIJNS3_1CILi64EEENS5_ILi192EEEEEENS_10bfloat16_tEfNS_4arch4Sm90ELb1ELb0EEEEEvNT_6ParamsE,"",@"SHT_CUDA_INFO"
	.sectionflags	@""
	.align	4


	//----- nvinfo : EIATTR_CUDA_API_VERSION
	.align		4
        /*0000*/ 	.byte	0x04, 0x37
        /*0002*/ 	.short	(.L_714 - .L_713)
.L_713:
        /*0004*/ 	.word	0x00000082


	//----- nvinfo : EIATTR_KPARAM_INFO
	.align		4
.L_714:
        /*0008*/ 	.byte	0x04, 0x17
        /*000a*/ 	.short	(.L_716 - .L_715)
.L_715:
        /*000c*/ 	.word	0x00000000
        /*0010*/ 	.short	0x0000
        /*0012*/ 	.short	0x0000
        /*0014*/ 	.byte	0x00, 0xf0, 0xc1, 0x03


	//----- nvinfo : EIATTR_SPARSE_MMA_MASK
	.align		4
.L_716:
        /*0018*/ 	.byte	0x03, 0x50
        /*001a*/ 	.short	0x0000


	//----- nvinfo : EIATTR_MAXREG_COUNT
	.align		4
        /*001c*/ 	.byte	0x03, 0x1b
        /*001e*/ 	.short	0x0080


	//----- nvinfo : EIATTR_MERCURY_ISA_VERSION
	.align		4
        /*0020*/ 	.byte	0x03, 0x5f
        /*0022*/ 	.short	0x0101


	//----- nvinfo : EIATTR_COOP_GROUP_MASK_REGIDS
	.align		4
        /*0024*/ 	.byte	0x04, 0x29
        /*0026*/ 	.short	(.L_718 - .L_717)


	//   ....[0]....
.L_717:
        /*0028*/ 	.word	0xffffffff


	//   ....[1]....
        /*002c*/ 	.word	0xffffffff


	//   ....[2]....
        /*0030*/ 	.word	0xffffffff


	//   ....[3]....
        /*0034*/ 	.word	0xffffffff


	//   ....[4]....
        /*0038*/ 	.word	0xffffffff


	//   ....[5]....
        /*003c*/ 	.word	0xffffffff


	//----- nvinfo : EIATTR_COOP_GROUP_INSTR_OFFSETS
	.align		4
.L_718:
        /*0040*/ 	.byte	0x04, 0x28
        /*0042*/ 	.short	(.L_720 - .L_719)


	//   ....[0]....
.L_719:
        /*0044*/ 	.word	0x000015d0


	//   ....[1]....
        /*0048*/ 	.word	0x000015e0


	//   ....[2]....
        /*004c*/ 	.word	0x00001610


	//   ....[3]....
        /*0050*/ 	.word	0x00001620


	//   ....[4]....
        /*0054*/ 	.word	0x00001650


	//   ....[5]....
        /*0058*/ 	.word	0x00001660


	//----- nvinfo : EIATTR_EXIT_INSTR_OFFSETS
	.align		4
.L_720:
        /*005c*/ 	.byte	0x04, 0x1c
        /*005e*/ 	.short	(.L_722 - .L_721)


	//   ....[0]....
.L_721:
        /*0060*/ 	.word	0x00001be0


	//   ....[1]....
        /*0064*/ 	.word	0x00001c60


	//----- nvinfo : EIATTR_MAX_THREADS
	.align		4
.L_722:
        /*0068*/ 	.byte	0x04, 0x05
        /*006a*/ 	.short	(.L_724 - .L_723)
.L_723:
        /*006c*/ 	.word	0x00000100
        /*0070*/ 	.word	0x00000001
        /*0074*/ 	.word	0x00000001


	//----- nvinfo : EIATTR_CRS_STACK_SIZE
	.align		4
.L_724:
        /*0078*/ 	.byte	0x04, 0x1e
        /*007a*/ 	.short	(.L_726 - .L_725)
.L_725:
        /*007c*/ 	.word	0x00000000


	//----- nvinfo : EIATTR_CBANK_PARAM_SIZE
	.align		4
.L_726:
        /*0080*/ 	.byte	0x03, 0x19
        /*0082*/ 	.short	0x00f0


	//----- nvinfo : EIATTR_PARAM_CBANK
	.align		4
        /*0084*/ 	.byte	0x04, 0x0a
        /*0086*/ 	.short	(.L_728 - .L_727)
	.align		4
.L_727:
        /*0088*/ 	.word	index@(.nv.constant0._ZN7cutlass13device_kernelIN5flash22FlashAttnBwdPreprocessIN4cute5tupleIJNS3_1CILi64EEENS5_ILi192EEEEEENS_10bfloat16_tEfNS_4arch4Sm90ELb1ELb0EEEEEvNT_6ParamsE)
        /*008c*/ 	.short	0x0210
        /*008e*/ 	.short	0x00f0


	//----- nvinfo : EIATTR_SW_WAR
	.align		4
.L_728:
        /*0090*/ 	.byte	0x04, 0x36
        /*0092*/ 	.short	(.L_730 - .L_729)
.L_729:
        /*0094*/ 	.word	0x00000008
.L_730:


//--------------------- .nv.info._ZN7cutlass13device_kernelIN5flash11enable_sm90INS1_16FlashAttnBwdSm90INS1_25CollectiveMainloopBwdSm90ILi2ELi1ELi1EN4cute5tupleIJNS5_1CILi1EEES8_S8_EEENS6_IJNS7_ILi64EEENS7_ILi96EEENS7_ILi192EEEEEENS_10bfloat16_tEfNS_4arch4Sm90ELb1ELb0ELb0ELb1ELb0ELb0ELb1ELb0ELi3ELi1ELi1ELi1ELb0EEENS1_21CollectiveEpilogueBwdISD_SE_SG_Li384ELb1ELb1ELi3EEENS1_25SingleTileBwdLPTSchedulerILb1ELi96ELb0EEEEEEEEEvNT_6ParamsE --------------------------
	.section	.nv.info._ZN7cutlass13device_kernelIN5flash11enable_sm90INS1_16FlashAttnBwdSm90INS1_25CollectiveMainloopBwdSm90ILi2ELi1ELi1EN4cute5tupleIJNS5_1CILi1EEES8_S8_EEENS6_IJNS7_ILi64EEENS7_ILi96EEENS7_ILi192EEEEEENS_10bfloat16_tEfNS_4arch4Sm90ELb1ELb0ELb0ELb1ELb0ELb0ELb1ELb0ELi3ELi1ELi1ELi1ELb0EEENS1_21CollectiveEpilogueBwdISD_SE_SG_Li384ELb1ELb1ELi3EEENS1_25SingleTileBwdLPTSchedulerILb1ELi96ELb0EEEEEEEEEvNT_6ParamsE,"",@"SHT_CUDA_INFO"
	.sectionflags	@""
	.align	4


	//----- nvinfo : EIATTR_CUDA_API_VERSION
	.align		4
        /*0000*/ 	.byte	0x04, 0x37
        /*0002*/ 	.short	(.L_732 - .L_731)
.L_731:
        /*0004*/ 	.word	0x00000082


	//----- nvinfo : EIATTR_KPARAM_INFO
	.align		4
.L_732:
        /*0008*/ 	.byte	0x04, 0x17
        /*000a*/ 	.short	(.L_734 - .L_733)
.L_733:
        /*000c*/ 	.word	0x00000000
        /*0010*/ 	.short	0x0000
        /*0012*/ 	.short	0x0070
        /*0014*/ 	.byte	0x00, 0xf0, 0x01, 0x1a


	//----- nvinfo : EIATTR_SPARSE_MMA_MASK
	.align		4
.L_734:
        /*0018*/ 	.byte	0x03, 0x50
        /*001a*/ 	.short	0x0000


	//----- nvinfo : EIATTR_MAXREG_COUNT
	.align		4
        /*001c*/ 	.byte	0x03, 0x1b
        /*001e*/ 	.short	0x0080


	//----- nvinfo : EIATTR_NUM_BARRIERS
	.align		4
        /*0020*/ 	.byte	0x02, 0x4c
        /*0022*/ 	.byte	0x10
	.zero		1


	//----- nvinfo : EIATTR_EXTERNS
	.align		4
        /*0024*/ 	.byte	0x04, 0x0f
        /*0026*/ 	.short	(.L_736 - .L_735)


	//   ....[0]....
	.align		4
.L_735:
        /*0028*/ 	.word	index@(__assertfail)


	//----- nvinfo : EIATTR_ANNOTATIONS
	.align		4
.L_736:
        /*002c*/ 	.byte	0x04, 0x55
        /*002e*/ 	.short	(.L_738 - .L_737)


	//   ....[0]....
.L_737:
        /*0030*/ 	.word	0x00000001
        /*0034*/ 	.byte	0x40, 0x05, 0x00, 0x00, 0x01, 0x00, 0x00, 0x00, 0x00, 0x17, 0x00, 0x00, 0x01, 0x00, 0x00, 0x00
        /*0044*/ 	.byte	0x10, 0xad, 0x00, 0x00


	//----- nvinfo : EIATTR_MERCURY_ISA_VERSION
	.align		4
.L_738:
        /*0048*/ 	.byte	0x03, 0x5f
        /*004a*/ 	.short	0x0101


	//----- nvinfo : EIATTR_INT_WARP_WIDE_INSTR_OFFSETS
	.align		4
        /*004c*/ 	.byte	0x04, 0x31
        /*004e*/ 	.short	(.L_740 - .L_739)


	//   ....[0]....
.L_739:
        /*0050*/ 	.word	0x00000180


	//   ....[1]....
        /*0054*/ 	.word	0x00000240


	//----- nvinfo : EIATTR_COOP_GROUP_MASK_REGIDS
	.align		4
.L_740:
        /*0058*/ 	.byte	0x04, 0x29
        /*005a*/ 	.short	(.L_742 - .L_741)


	//   ....[0]....
.L_741:
        /*005c*/ 	.word	0xffffffff


	//   ....[1]....
        /*0060*/ 	.word	0xffffffff


	//   ....[2]....
        /*0064*/ 	.word	0xffffffff


	//   ....[3]....
        /*0068*/ 	.word	0xffffffff


	//   ....[4]....
        /*006c*/ 	.word	0xffffffff


	//   ....[5]....
        /*0070*/ 	.word	0xffffffff


	//   ....[6]....
        /*0074*/ 	.word	0xffffffff


	//   ....[7]....
        /*0078*/ 	.word	0x0500000f


	//----- nvinfo : EIATTR_COOP_GROUP_INSTR_OFFSETS
	.align		4
.L_742:
        /*007c*/ 	.byte	0x04, 0x28
        /*007e*/ 	.short	(.L_744 - .L_743)


	//   ....[0]....
.L_743:
        /*0080*/ 	.word	0x00000060


	//   ....[1]....
        /*0084*/ 	.word	0x00000190


	//   ....[2]....
        /*0088*/ 	.word	0x00000220


	//   ....[3]....
        /*008c*/ 	.word	0x000003a0


	//   ....[4]....
        /*0090*/ 	.word	0x00000600


	//   ....[5]....
        /*0094*/ 	.word	0x000015a0


	//   ....[6]....
        /*0098*/ 	.word	0x000068c0


	//   ....[7]....
        /*009c*/ 	.word	0x0000af40


	//----- nvinfo : EIATTR_REG_RECONFIG
	.align		4
.L_744:
        /*00a0*/ 	.byte	0x01, 0x54
	.zero		2


	//----- nvinfo : EIATTR_SYSCALL_OFFSETS
	.align		4
        /*00a4*/ 	.byte	0x04, 0x46
        /*00a6*/ 	.short	(.L_746 - .L_745)


	//   ....[0]....
.L_745:
        /*00a8*/ 	.word	0x00001200


	//   ....[1]....
        /*00ac*/ 	.word	0x000012f0


	//   ....[2]....
        /*00b0*/ 	.word	0x00001430


	//   ....[3]....
        /*00b4*/ 	.word	0x00001520


	//----- nvinfo : EIATTR_MBARRIER_INSTR_OFFSETS
	.align		4
.L_746:
        /*00b8*/ 	.byte	0x04, 0x39
        /*00ba*/ 	.short	(.L_748 - .L_747)


	//   ....[0]....
.L_747:
        /*00bc*/ 	.word	0x00000260
        /*00c0*/ 	.word	0x000000ff
        /*00c4*/ 	.word	0x00036400
        /*00c8*/ 	.short	0x0100
        /*00ca*/ 	.byte	0x06
	.zero		1


	//   ....[1]....
        /*00cc*/ 	.word	0x00000350
        /*00d0*/ 	.word	0x000000ff
        /*00d4*/ 	.word	0x00036410
        /*00d8*/ 	.short	0x0100
        /*00da*/ 	.byte	0x08
	.zero		1


	//   ....[2]....
        /*00dc*/ 	.word	0x00000360
        /*00e0*/ 	.word	0x000000ff
        /*00e4*/ 	.word	0x00036420
        /*00e8*/ 	.short	0x0100
        /*00ea*/ 	.byte	0x08
	.zero		1


	//   ....[3]....
        /*00ec*/ 	.word	0x00000370
        /*00f0*/ 	.word	0x000000ff
        /*00f4*/ 	.word	0x00036418
        /*00f8*/ 	.short	0x0100
        /*00fa*/ 	.byte	0x08
	.zero		1


	//   ....[4]....
        /*00fc*/ 	.word	0x00000380
        /*0100*/ 	.word	0x000000ff
        /*0104*/ 	.word	0x00036428
        /*0108*/ 	.short	0x0100
        /*010a*/ 	.byte	0x08
	.zero		1


	//   ....[5]....
        /*010c*/ 	.word	0x000004b0
        /*0110*/ 	.word	0x000000ff
        /*0114*/ 	.word	0x00036430
        /*0118*/ 	.short	0x0100
        /*011a*/ 	.byte	0x08
	.zero		1


	//   ....[6]....
        /*011c*/ 	.word	0x000004c0
        /*0120*/ 	.word	0x000000ff
        /*0124*/ 	.word	0x00036438
        /*0128*/ 	.short	0x0100
        /*012a*/ 	.byte	0x08
	.zero		1


	//   ....[7]....
        /*012c*/ 	.word	0x000015e0
        /*0130*/ 	.word	0x000000ff
        /*0134*/ 	.word	0x00036400
        /*0138*/ 	.short	0x010a
        /*013a*/ 	.byte	0x24
	.zero		1


	//   ....[8]....
        /*013c*/ 	.word	0x000016e0
        /*0140*/ 	.word	0x000000ff
        /*0144*/ 	.word	0x00036400
        /*0148*/ 	.short	0x010a
        /*014a*/ 	.byte	0x24
	.zero		1


	//   ....[9]....
        /*014c*/ 	.word	0x00001dc0
        /*0150*/ 	.word	0x00000003
        /*0154*/ 	.word	0x00036410
        /*0158*/ 	.short	0x010a
        /*015a*/ 	.byte	0x3f
	.zero		1


	//   ....[10]....
        /*015c*/ 	.word	0x00001e00
        /*0160*/ 	.word	0x00000003
        /*0164*/ 	.word	0x00036410
        /*0168*/ 	.short	0x010a
        /*016a*/ 	.byte	0x3f
	.zero		1


	//   ....[11]....
        /*016c*/ 	.word	0x000024a0
        /*0170*/ 	.word	0x000000ff
        /*0174*/ 	.word	0x00036430
        /*0178*/ 	.short	0x010a
        /*017a*/ 	.byte	0x24
	.zero		1


	//   ....[12]....
        /*017c*/ 	.word	0x000024e0
        /*0180*/ 	.word	0x000000ff
        /*0184*/ 	.word	0x00036430
        /*0188*/ 	.short	0x010a
        /*018a*/ 	.byte	0x24
	.zero		1


	//   ....[13]....
        /*018c*/ 	.word	0x00003960
        /*0190*/ 	.word	0x000000ff
        /*0194*/ 	.word	0x00000000
        /*0198*/ 	.short	0x0101
        /*019a*/ 	.byte	0x04
	.zero		1


	//   ....[14]....
        /*019c*/ 	.word	0x00003cf0
        /*01a0*/ 	.word	0x00000003
        /*01a4*/ 	.word	0x00000000
        /*01a8*/ 	.short	0x0101
        /*01aa*/ 	.byte	0x3f
	.zero		1


	//   ....[15]....
        /*01ac*/ 	.word	0x00008e40
        /*01b0*/ 	.word	0x00000000
        /*01b4*/ 	.word	0x00036420
        /*01b8*/ 	.short	0x010a
        /*01ba*/ 	.byte	0x3f
	.zero		1


	//   ....[16]....
        /*01bc*/ 	.word	0x00009630
        /*01c0*/ 	.word	0x00000000
        /*01c4*/ 	.word	0x00036438
        /*01c8*/ 	.short	0x010a
        /*01ca*/ 	.byte	0x3f
	.zero		1


	//   ....[17]....
        /*01cc*/ 	.word	0x00009990
        /*01d0*/ 	.word	0x00000000
        /*01d4*/ 	.word	0x00036428
        /*01d8*/ 	.short	0x010a
        /*01da*/ 	.byte	0x3f
	.zero		1


	//   ....[18]....
        /*01dc*/ 	.word	0x00009cc0
        /*01e0*/ 	.word	0x00000000
        /*01e4*/ 	.word	0x00036438
        /*01e8*/ 	.short	0x010a
        /*01ea*/ 	.byte	0x3f
	.zero		1


	//   ....[19]....
        /*01ec*/ 	.word	0x00009fb0
        /*01f0*/ 	.word	0x00000000
        /*01f4*/ 	.word	0x00036420
        /*01f8*/ 	.short	0x010a
        /*01fa*/ 	.byte	0x3f
	.zero		1


	//   ....[20]....
        /*01fc*/ 	.word	0x0000a330
        /*0200*/ 	.word	0x00000000
        /*0204*/ 	.word	0x00036438
        /*0208*/ 	.short	0x010a
        /*020a*/ 	.byte	0x3f
	.zero		1


	//   ....[21]....
        /*020c*/ 	.word	0x0000a630
        /*0210*/ 	.word	0x00000000
        /*0214*/ 	.word	0x00036428
        /*0218*/ 	.short	0x010a
        /*021a*/ 	.byte	0x3f
	.zero		1


	//   ....[22]....
        /*021c*/ 	.word	0x0000a970
        /*0220*/ 	.word	0x00000000
        /*0224*/ 	.word	0x00036438
        /*0228*/ 	.short	0x010a
        /*022a*/ 	.byte	0x3f
	.zero		1


	//   ....[23]....
        /*022c*/ 	.word	0x0000add0
        /*0230*/ 	.word	0x00000007
        /*0234*/ 	.word	0x00000000
        /*0238*/ 	.short	0x010a
        /*023a*/ 	.byte	0x3f
	.zero		1


	//   ....[24]....
        /*023c*/ 	.word	0x0000ae50
        /*0240*/ 	.word	0x00000003
        /*0244*/ 	.word	0x00000000
        /*0248*/ 	.short	0x010a
        /*024a*/ 	.byte	0x3f
	.zero		1


	//   ....[25]....
        /*024c*/ 	.word	0x0000aea0
        /*0250*/ 	.word	0x00000009
        /*0254*/ 	.word	0x00036438
        /*0258*/ 	.short	0x010a
        /*025a*/ 	.byte	0x3f
	.zero		1


	//   ....[26]....
        /*025c*/ 	.word	0x0000af70
        /*0260*/ 	.word	0x0000009c
        /*0264*/ 	.word	0x00036400
        /*0268*/ 	.short	0x010a
        /*026a*/ 	.byte	0x3f
	.zero		1


	//   ....[27]....
        /*026c*/ 	.word	0x0000afc0
        /*0270*/ 	.word	0x00000003
        /*0274*/ 	.word	0x00036410
        /*0278*/ 	.short	0x010a
        /*027a*/ 	.byte	0x3f
	.zero		1


	//   ....[28]....
        /*027c*/ 	.word	0x0000b010
        /*0280*/ 	.word	0x0000009c
        /*0284*/ 	.word	0x00036430
        /*0288*/ 	.short	0x010a
        /*028a*/ 	.byte	0x3f
	.zero		1


	//   ....[29]....
        /*028c*/ 	.word	0x0000b060
        /*0290*/ 	.word	0x00000000
        /*0294*/ 	.word	0x00036420
        /*0298*/ 	.short	0x010a
        /*029a*/ 	.byte	0x3f
	.zero		1


	//   ....[30]....
        /*029c*/ 	.word	0x0000b0b0
        /*02a0*/ 	.word	0x00000000
        /*02a4*/ 	.word	0x00036438
        /*02a8*/ 	.short	0x010a
        /*02aa*/ 	.byte	0x3f
	.zero		1


	//   ....[31]....
        /*02ac*/ 	.word	0x0000b100
        /*02b0*/ 	.word	0x00000000
        /*02b4*/ 	.word	0x00036428
        /*02b8*/ 	.short	0x010a
        /*02ba*/ 	.byte	0x3f
	.zero		1


	//   ....[32]....
        /*02bc*/ 	.word	0x0000b160
        /*02c0*/ 	.word	0x00000000
        /*02c4*/ 	.word	0x00036438
        /*02c8*/ 	.short	0x010a
        /*02ca*/ 	.byte	0x3f
	.zero		1


	//   ....[33]....
        /*02cc*/ 	.word	0x0000b1e0
        /*02d0*/ 	.word	0x00000000
        /*02d4*/ 	.word	0x00036420
        /*02d8*/ 	.short	0x010a
        /*02da*/ 	.byte	0x3f
	.zero		1


	//   ....[34]....
        /*02dc*/ 	.word	0x0000b230
        /*02e0*/ 	.word	0x00000000
        /*02e4*/ 	.word	0x00036438
        /*02e8*/ 	.short	0x010a
        /*02ea*/ 	.byte	0x3f
	.zero		1


	//   ....[35]....
        /*02ec*/ 	.word	0x0000b280
        /*02f0*/ 	.word	0x00000000
        /*02f4*/ 	.word	0x00036428
        /*02f8*/ 	.short	0x010a
        /*02fa*/ 	.byte	0x3f
	.zero		1


	//   ....[36]....
        /*02fc*/ 	.word	0x0000b2d0
        /*0300*/ 	.word	0x00000000
        /*0304*/ 	.word	0x00036438
        /*0308*/ 	.short	0x010a
        /*030a*/ 	.byte	0x3f
	.zero		1


	//   ....[37]....
        /*030c*/ 	.word	0x0000b3a0
        /*0310*/ 	.word	0x00000007
        /*0314*/ 	.word	0x00000000
        /*0318*/ 	.short	0x010a
        /*031a*/ 	.byte	0x3f
	.zero		1


	//   ....[38]....
        /*031c*/ 	.word	0x0000b3f0
        /*0320*/ 	.word	0x00000003
        /*0324*/ 	.word	0x00000000
        /*0328*/ 	.short	0x010a
        /*032a*/ 	.byte	0x3f
	.zero		1


	//----- nvinfo : EIATTR_NUM_MBARRIERS
	.align		4
.L_748:
        /*032c*/ 	.byte	0x03, 0x38
        /*032e*/ 	.short	0x0007


	//----- nvinfo : EIATTR_EXIT_INSTR_OFFSETS
	.align		4
        /*0330*/ 	.byte	0x04, 0x1c
        /*0332*/ 	.short	(.L_750 - .L_749)


	//   ....[0]....
.L_749:
        /*0334*/ 	.word	0x0000aef0


	//----- nvinfo : EIATTR_MAX_THREADS
	.align		4
.L_750:
        /*0338*/ 	.byte	0x04, 0x05
        /*033a*/ 	.short	(.L_752 - .L_751)
.L_751:
        /*033c*/ 	.word	0x00000200
        /*0340*/ 	.word	0x00000001
        /*0344*/ 	.word	0x00000001


	//----- nvinfo : EIATTR_CRS_STACK_SIZE
	.align		4
.L_752:
        /*0348*/ 	.byte	0x04, 0x1e
        /*034a*/ 	.short	(.L_754 - .L_753)
.L_753:
        /*034c*/ 	.word	0x00000000


	//----- nvinfo : EIATTR_CBANK_PARAM_SIZE
	.align		4
.L_754:
        /*0350*/ 	.byte	0x03, 0x19
        /*0352*/ 	.short	0x06f0


	//----- nvinfo : EIATTR_PARAM_CBANK
	.align		4
        /*0354*/ 	.byte	0x04, 0x0a
        /*0356*/ 	.short	(.L_756 - .L_755)
	.align		4
.L_755:
        /*0358*/ 	.word	index@(.nv.constant0._ZN7cutlass13device_kernelIN5flash11enable_sm90INS1_16FlashAttnBwdSm90INS1_25CollectiveMainloopBwdSm90ILi2ELi1ELi1EN4cute5tupleIJNS5_1CILi1EEES8_S8_EEENS6_IJNS7_ILi64EEENS7_ILi96EEENS7_ILi192EEEEEENS_10bfloat16_tEfNS_4arch4Sm90ELb1ELb0ELb0ELb1ELb0ELb0ELb1ELb0ELi3ELi1ELi1ELi1ELb0EEENS1_21CollectiveEpilogueBwdISD_SE_SG_Li384ELb1ELb1ELi3EEENS1_25SingleTileBwdLPTSchedulerILb1ELi96ELb0EEEEEEEEEvNT_6ParamsE)
        /*035c*/ 	.short	0x0210
        /*035e*/ 	.short	0x06f0


	//----- nvinfo : EIATTR_SW_WAR
	.align		4
.L_756:
        /*0360*/ 	.byte	0x04, 0x36
        /*0362*/ 	.short	(.L_758 - .L_757)
.L_757:
        /*0364*/ 	.word	0x00000008
.L_758:


//--------------------- .nv.info._ZN7cutlass13device_kernelIN5flash11enable_sm90INS1_16FlashAttnBwdSm90INS1_25CollectiveMainloopBwdSm90ILi2ELi1ELi1EN4cute5tupleIJNS5_1CILi1EEES8_S8_EEENS6_IJNS7_ILi64EEENS7_ILi96EEENS7_ILi192EEEEEENS_10bfloat16_tEfNS_4arch4Sm90ELb1ELb0ELb0ELb1ELb1ELb0ELb1ELb0ELi3ELi1ELi1ELi1ELb0EEENS1_21CollectiveEpilogueBwdISD_SE_SG_Li384ELb1ELb1ELi3EEENS1_25SingleTileBwdLPTSchedulerILb1ELi96ELb1EEEEEEEEEvNT_6ParamsE --------------------------
	.section	.nv.info._ZN7cutlass13device_kernelIN5flash11enable_sm90INS1_16FlashAttnBwdSm90INS1_25CollectiveMainloopBwdSm90ILi2ELi1ELi1EN4cute5tupleIJNS5_1CILi1EEES8_S8_EEENS6_IJNS7_ILi64EEENS7_ILi96EEENS7_ILi192EEEEEENS_10bfloat16_tEfNS_4arch4Sm90ELb1ELb0ELb0ELb1ELb1ELb0ELb1ELb0ELi3ELi1ELi1ELi1ELb0EEENS1_21CollectiveEpilogueBwdISD_SE_SG_Li384ELb1ELb1ELi3EEENS1_25SingleTileBwdLPTSchedulerILb1ELi96ELb1EEEEEEEEEvNT_6ParamsE,"",@"SHT_CUDA_INFO"
	.sectionflags	@""
	.align	4


	//----- nvinfo : EIATTR_CUDA_API_VERSION
	.align		4
        /*0000*/ 	.byte	0x04, 0x37
        /*0002*/ 	.short	(.L_760 - .L_759)
.L_759:
        /*0004*/ 	.word	0x00000082


	//----- nvinfo : EIATTR_KPARAM_INFO
	.align		4
.L_760:
        /*0008*/ 	.byte	0x04, 0x17
        /*000a*/ 	.short	(.L_762 - .L_761)
.L_761:
        /*000c*/ 	.word	0x00000000
        /*0010*/ 	.short	0x0000
        /*0012*/ 	.short	0x0070
        /*0014*/ 	.byte	0x00, 0xf0, 0x01, 0x1a


	//----- nvinfo : EIATTR_SPARSE_MMA_MASK
	.align		4
.L_762:
        /*0018*/ 	.byte	0x03, 0x50
        /*001a*/ 	.short	0x0000


	//----- nvinfo : EIATTR_MAXREG_COUNT
	.align		4
        /*001c*/ 	.byte	0x03, 0x1b
        /*001e*/ 	.short	0x0080


	//----- nvinfo : EIATTR_NUM_BARRIERS
	.align		4
        /*0020*/ 	.byte	0x02, 0x4c
        /*0022*/ 	.byte	0x10
	.zero		1


	//----- nvinfo : EIATTR_EXTERNS
	.align		4
        /*0024*/ 	.byte	0x04, 0x0f
        /*0026*/ 	.short	(.L_764 - .L_763)


	//   ....[0]....
	.align		4
.L_763:
        /*0028*/ 	.word	index@(__assertfail)


	//----- nvinfo : EIATTR_ANNOTATIONS
	.align		4
.L_764:
        /*002c*/ 	.byte	0x04, 0x55
        /*002e*/ 	.short	(.L_766 - .L_765)


	//   ....[0]....
.L_765:
        /*0030*/ 	.word	0x00000001
        /*0034*/ 	.byte	0x40, 0x05, 0x00, 0x00, 0x01, 0x00, 0x00, 0x00, 0x20, 0x17, 0x00, 0x00, 0x01, 0x00, 0x00, 0x00
        /*0044*/ 	.byte	0x60, 0xb6, 0x00, 0x00


	//----- nvinfo : EIATTR_MERCURY_ISA_VERSION
	.align		4
.L_766:
        /*0048*/ 	.byte	0x03, 0x5f
        /*004a*/ 	.short	0x0101


	//----- nvinfo : EIATTR_INT_WARP_WIDE_INSTR_OFFSETS
	.align		4
        /*004c*/ 	.byte	0x04, 0x31
        /*004e*/ 	.short	(.L_768 - .L_767)


	//   ....[0]....
.L_767:
        /*0050*/ 	.word	0x00000180


	//   ....[1]....
        /*0054*/ 	.word	0x00000240


	//   ....[2]....
        /*0058*/ 	.word	0x00007c20


	//   ....[3]....
        /*005c*/ 	.word	0x00008410


	//   ....[4]....
        /*0060*/ 	.word	0x00008a70


	//----- nvinfo : EIATTR_COOP_GROUP_MASK_REGIDS
	.align		4
.L_768:
        /*0064*/ 	.byte	0x04, 0x29
        /*0066*/ 	.short	(.L_770 - .L_769)


	//   ....[0]....
.L_769:
        /*0068*/ 	.word	0xffffffff


	//   ....[1]....
        /*006c*/ 	.word	0xffffffff


	//   ....[2]....
        /*0070*/ 	.word	0xffffffff


	//   ....[3]....
        /*0074*/ 	.word	0xffffffff


	//   ....[4]....
        /*0078*/ 	.word	0xffffffff


	//   ....[5]....
        /*007c*/ 	.word	0xffffffff


	//   ....[6]....
        /*0080*/ 	.word	0xffffffff


	//   ....[7]....
        /*0084*/ 	.word	0xffffffff


	//   ....[8]....
        /*0088*/ 	.word	0xffffffff


	//   ....[9]....
        /*008c*/ 	.word	0xffffffff


	//   ....[10]....
        /*0090*/ 	.word	0xffffffff


	//   ....[11]....
        /*0094*/ 	.word	0xffffffff


	//   ....[12]....
        /*0098*/ 	.word	0xffffffff


	//   ....[13]....
        /*009c*/ 	.word	0x0500000f


	//   ....[14]....
        /*00a0*/ 	.word	0x0500000f


	//   ....[15]....
        /*00a4*/ 	.word	0x0500000f


	//   ....[16]....
        /*00a8*/ 	.word	0x0500000f


	//----- nvinfo : EIATTR_COOP_GROUP_INSTR_OFFSETS
	.align		4
.L_770:
        /*00ac*/ 	.byte	0x04, 0x28
        /*00ae*/ 	.short	(.L_772 - .L_771)


	//   ....[0]....
.L_771:
        /*00b0*/ 	.word	0x00000060


	//   ....[1]....
        /*00b4*/ 	.word	0x00000190


	//   ....[2]....
        /*00b8*/ 	.word	0x00000220


	//   ....[3]....
        /*00bc*/ 	.word	0x000003a0


	//   ....[4]....
        /*00c0*/ 	.word	0x00000600


	//   ....[5]....
        /*00c4*/ 	.word	0x000015c0


	//   ....[6]....
        /*00c8*/ 	.word	0x000068e0


	//   ....[7]....
        /*00cc*/ 	.word	0x00007690


	//   ....[8]....
        /*00d0*/ 	.word	0x00007b50


	//   ....[9]....
        /*00d4*/ 	.word	0x00007f50


	//   ....[10]....
        /*00d8*/ 	.word	0x00008340


	//   ....[11]....
        /*00dc*/ 	.word	0x000085f0


	//   ....[12]....
        /*00e0*/ 	.word	0x000089a0


	//   ....[13]....
        /*00e4*/ 	.word	0x0000b890


	//   ....[14]....
        /*00e8*/ 	.word	0x0000b9e0


	//   ....[15]....
        /*00ec*/ 	.word	0x0000ba50


	//   ....[16]....
        /*00f0*/ 	.word	0x0000bac0


	//----- nvinfo : EIATTR_REG_RECONFIG
	.align		4
.L_772:
        /*00f4*/ 	.byte	0x01, 0x54
	.zero		2


	//----- nvinfo : EIATTR_SYSCALL_OFFSETS
	.align		4
        /*00f8*/ 	.byte	0x04, 0x46
        /*00fa*/ 	.short	(.L_774 - .L_773)


	//   ....[0]....
.L_773:
        /*00fc*/ 	.word	0x00001220


	//   ....[1]....
        /*0100*/ 	.word	0x00001310


	//   ....[2]....
        /*0104*/ 	.word	0x00001450


	//   ....[3]....
        /*0108*/ 	.word	0x00001540


	//----- nvinfo : EIATTR_MBARRIER_INSTR_OFFSETS
	.align		4
.L_774:
        /*010c*/ 	.byte	0x04, 0x39
        /*010e*/ 	.short	(.L_776 - .L_775)


	//   ....[0]....
.L_775:
        /*0110*/ 	.word	0x00000260
        /*0114*/ 	.word	0x000000ff
        /*0118*/ 	.word	0x00036400
        /*011c*/ 	.short	0x0100
        /*011e*/ 	.byte	0x06
	.zero		1


	//   ....[1]....
        /*0120*/ 	.word	0x00000350
        /*0124*/ 	.word	0x000000ff
        /*0128*/ 	.word	0x00036410
        /*012c*/ 	.short	0x0100
        /*012e*/ 	.byte	0x08
	.zero		1


	//   ....[2]....
        /*0130*/ 	.word	0x00000360
        /*0134*/ 	.word	0x000000ff
        /*0138*/ 	.word	0x00036420
        /*013c*/ 	.short	0x0100
        /*013e*/ 	.byte	0x08
	.zero		1


	//   ....[3]....
        /*0140*/ 	.word	0x00000370
        /*0144*/ 	.word	0x000000ff
        /*0148*/ 	.word	0x00036418
        /*014c*/ 	.short	0x0100
        /*014e*/ 	.byte	0x08
	.zero		1


	//   ....[4]....
        /*0150*/ 	.word	0x00000380
        /*0154*/ 	.word	0x000000ff
        /*0158*/ 	.word	0x00036428
        /*015c*/ 	.short	0x0100
        /*015e*/ 	.byte	0x08
	.zero		1


	//   ....[5]....
        /*0160*/ 	.word	0x000004b0
        /*0164*/ 	.word	0x000000ff
        /*0168*/ 	.word	0x00036430
        /*016c*/ 	.short	0x0100
        /*016e*/ 	.byte	0x08
	.zero		1


	//   ....[6]....
        /*0170*/ 	.word	0x000004c0
        /*0174*/ 	.word	0x000000ff
        /*0178*/ 	.word	0x00036438
        /*017c*/ 	.short	0x0100
        /*017e*/ 	.byte	0x08
	.zero		1


	//   ....[7]....
        /*0180*/ 	.word	0x00001600
        /*0184*/ 	.word	0x000000ff
        /*0188*/ 	.word	0x00036400
        /*018c*/ 	.short	0x010a
        /*018e*/ 	.byte	0x24
	.zero		1


	//   ....[8]....
        /*0190*/ 	.word	0x00001700
        /*0194*/ 	.word	0x000000ff
        /*0198*/ 	.word	0x00036400
        /*019c*/ 	.short	0x010a
        /*019e*/ 	.byte	0x24
	.zero		1


	//   ....[9]....
        /*01a0*/ 	.word	0x00001de0
        /*01a4*/ 	.word	0x00000003
        /*01a8*/ 	.word	0x00036410
        /*01ac*/ 	.short	0x010a
        /*01ae*/ 	.byte	0x3f
	.zero		1


	//   ....[10]....
        /*01b0*/ 	.word	0x00001e20
        /*01b4*/ 	.word	0x00000003
        /*01b8*/ 	.word	0x00036410
        /*01bc*/ 	.short	0x010a
        /*01be*/ 	.byte	0x3f
	.zero		1


	//   ....[11]....
        /*01c0*/ 	.word	0x000024c0
        /*01c4*/ 	.word	0x000000ff
        /*01c8*/ 	.word	0x00036430
        /*01cc*/ 	.short	0x010a
        /*01ce*/ 	.byte	0x24
	.zero		1


	//   ....[12]....
        /*01d0*/ 	.word	0x00002500
        /*01d4*/ 	.word	0x000000ff
        /*01d8*/ 	.word	0x00036430
        /*01dc*/ 	.short	0x010a
        /*01de*/ 	.byte	0x24
	.zero		1


	//   ....[13]....
        /*01e0*/ 	.word	0x00003980
        /*01e4*/ 	.word	0x000000ff
        /*01e8*/ 	.word	0x00000000
        /*01ec*/ 	.short	0x0101
        /*01ee*/ 	.byte	0x04
	.zero		1


	//   ....[14]....
        /*01f0*/ 	.word	0x00003d10
        /*01f4*/ 	.word	0x00000003
        /*01f8*/ 	.word	0x00000000
        /*01fc*/ 	.short	0x0101
        /*01fe*/ 	.byte	0x3f
	.zero		1


	//   ....[15]....
        /*0200*/ 	.word	0x00009790
        /*0204*/ 	.word	0x00000000
        /*0208*/ 	.word	0x00036420
        /*020c*/ 	.short	0x010a
        /*020e*/ 	.byte	0x3f
	.zero		1


	//   ....[16]....
        /*0210*/ 	.word	0x00009f80
        /*0214*/ 	.word	0x00000000
        /*0218*/ 	.word	0x00036438
        /*021c*/ 	.short	0x010a
        /*021e*/ 	.byte	0x3f
	.zero		1


	//   ....[17]....
        /*0220*/ 	.word	0x0000a2e0
        /*0224*/ 	.word	0x00000000
        /*0228*/ 	.word	0x00036428
        /*022c*/ 	.short	0x010a
        /*022e*/ 	.byte	0x3f
	.zero		1


	//   ....[18]....
        /*0230*/ 	.word	0x0000a610
        /*0234*/ 	.word	0x00000000
        /*0238*/ 	.word	0x00036438
        /*023c*/ 	.short	0x010a
        /*023e*/ 	.byte	0x3f
	.zero		1


	//   ....[19]....
        /*0240*/ 	.word	0x0000a900
        /*0244*/ 	.word	0x00000000
        /*0248*/ 	.word	0x00036420
        /*024c*/ 	.short	0x010a
        /*024e*/ 	.byte	0x3f
	.zero		1


	//   ....[20]....
        /*0250*/ 	.word	0x0000ac80
        /*0254*/ 	.word	0x00000000
        /*0258*/ 	.word	0x00036438
        /*025c*/ 	.short	0x010a
        /*025e*/ 	.byte	0x3f
	.zero		1


	//   ....[21]....
        /*0260*/ 	.word	0x0000af80
        /*0264*/ 	.word	0x00000000
        /*0268*/ 	.word	0x00036428
        /*026c*/ 	.short	0x010a
        /*026e*/ 	.byte	0x3f
	.zero		1


	//   ....[22]....
        /*0270*/ 	.word	0x0000b2c0
        /*0274*/ 	.word	0x00000000
        /*0278*/ 	.word	0x00036438
        /*027c*/ 	.short	0x010a
        /*027e*/ 	.byte	0x3f
	.zero		1


	//   ....[23]....
        /*0280*/ 	.word	0x0000b720
        /*0284*/ 	.word	0x00000007
        /*0288*/ 	.word	0x00000000
        /*028c*/ 	.short	0x010a
        /*028e*/ 	.byte	0x3f
	.zero		1


	//   ....[24]....
        /*0290*/ 	.word	0x0000b7a0
        /*0294*/ 	.word	0x00000003
        /*0298*/ 	.word	0x00000000
        /*029c*/ 	.short	0x010a
        /*029e*/ 	.byte	0x3f
	.zero		1


	//   ....[25]....
        /*02a0*/ 	.word	0x0000b7f0
        /*02a4*/ 	.word	0x00000009
        /*02a8*/ 	.word	0x00036438
        /*02ac*/ 	.short	0x010a
        /*02ae*/ 	.byte	0x3f
	.zero		1


	//   ....[26]....
        /*02b0*/ 	.word	0x0000b8c0
        /*02b4*/ 	.word	0x0000009c
        /*02b8*/ 	.word	0x00036400
        /*02bc*/ 	.short	0x010a
        /*02be*/ 	.byte	0x3f
	.zero		1


	//   ....[27]....
        /*02c0*/ 	.word	0x0000b910
        /*02c4*/ 	.word	0x00000003
        /*02c8*/ 	.word	0x00036410
        /*02cc*/ 	.short	0x010a
        /*02ce*/ 	.byte	0x3f
	.zero		1


	//   ....[28]....
        /*02d0*/ 	.word	0x0000b960
        /*02d4*/ 	.word	0x0000009c
        /*02d8*/ 	.word	0x00036430
        /*02dc*/ 	.short	0x010a
        /*02de*/ 	.byte	0x3f
	.zero		1


	//   ....[29]....
        /*02e0*/ 	.word	0x0000bb00
        /*02e4*/ 	.word	0x00000000
        /*02e8*/ 	.word	0x00036420
        /*02ec*/ 	.short	0x010a
        /*02ee*/ 	.byte	0x3f
	.zero		1


	//   ....[30]....
        /*02f0*/ 	.word	0x0000bb50
        /*02f4*/ 	.word	0x00000000
        /*02f8*/ 	.word	0x00036438
        /*02fc*/ 	.short	0x010a
        /*02fe*/ 	.byte	0x3f
	.zero		1


	//   ....[31]....
        /*0300*/ 	.word	0x0000bba0
        /*0304*/ 	.word	0x00000000
        /*0308*/ 	.word	0x00036428
        /*030c*/ 	.short	0x010a
        /*030e*/ 	.byte	0x3f
	.zero		1


	//   ....[32]....
        /*0310*/ 	.word	0x0000bc00
        /*0314*/ 	.word	0x00000000
        /*0318*/ 	.word	0x00036438
        /*031c*/ 	.short	0x010a
        /*031e*/ 	.byte	0x3f
	.zero		1


	//   ....[33]....
        /*0320*/ 	.word	0x0000bc80
        /*0324*/ 	.word	0x00000000
        /*0328*/ 	.word	0x00036420
        /*032c*/ 	.short	0x010a
        /*032e*/ 	.byte	0x3f
	.zero		1


	//   ....[34]....
        /*0330*/ 	.word	0x0000bcd0
        /*0334*/ 	.word	0x00000000
        /*0338*/ 	.word	0x00036438
        /*033c*/ 	.short	0x010a
        /*033e*/ 	.byte	0x3f
	.zero		1


	//   ....[35]....
        /*0340*/ 	.word	0x0000bd20
        /*0344*/ 	.word	0x00000000
        /*0348*/ 	.word	0x00036428
        /*034c*/ 	.short	0x010a
        /*034e*/ 	.byte	0x3f
	.zero		1


	//   ....[36]....
        /*0350*/ 	.word	0x0000bd70
        /*0354*/ 	.word	0x00000000
        /*0358*/ 	.word	0x00036438
        /*035c*/ 	.short	0x010a
        /*035e*/ 	.byte	0x3f
	.zero		1


	//   ....[37]....
        /*0360*/ 	.word	0x0000be40
        /*0364*/ 	.word	0x00000007
        /*0368*/ 	.word	0x00000000
        /*036c*/ 	.short	0x010a
        /*036e*/ 	.byte	0x3f
	.zero		1


	//   ....[38]....
        /*0370*/ 	.word	0x0000be90
        /*0374*/ 	.word	0x00000003
        /*0378*/ 	.word	0x00000000
        /*037c*/ 	.short	0x010a
        /*037e*/ 	.byte	0x3f
	.zero		1


	//----- nvinfo : EIATTR_NUM_MBARRIERS
	.align		4
.L_776:
        /*0380*/ 	.byte	0x03, 0x38
        /*0382*/ 	.short	0x0007


	//----- nvinfo : EIATTR_EXIT_INSTR_OFFSETS
	.align		4
        /*0384*/ 	.byte	0x04, 0x1c
        /*0386*/ 	.short	(.L_778 - .L_777)


	//   ....[0]....
.L_777:
        /*0388*/ 	.word	0x0000b840


	//----- nvinfo : EIATTR_MAX_THREADS
	.align		4
.L_778:
        /*038c*/ 	.byte	0x04, 0x05
        /*038e*/ 	.short	(.L_780 - .L_779)
.L_779:
        /*0390*/ 	.word	0x00000200
        /*0394*/ 	.word	0x00000001
        /*0398*/ 	.word	0x00000001


	//----- nvinfo : EIATTR_CRS_STACK_SIZE
	.align		4
.L_780:
        /*039c*/ 	.byte	0x04, 0x1e
        /*039e*/ 	.short	(.L_782 - .L_781)
.L_781:
        /*03a0*/ 	.word	0x00000000


	//----- nvinfo : EIATTR_CBANK_PARAM_SIZE
	.align		4
.L_782:
        /*03a4*/ 	.byte	0x03, 0x19
        /*03a6*/ 	.short	0x06f0


	//----- nvinfo : EIATTR_PARAM_CBANK
	.align		4
        /*03a8*/ 	.byte	0x04, 0x0a
        /*03aa*/ 	.short	(.L_784 - .L_783)
	.align		4
.L_783:
        /*03ac*/ 	.word	index@(.nv.constant0._ZN7cutlass13device_kernelIN5flash11enable_sm90INS1_16FlashAttnBwdSm90INS1_25CollectiveMainloopBwdSm90ILi2ELi1ELi1EN4cute5tupleIJNS5_1CILi1EEES8_S8_EEENS6_IJNS7_ILi64EEENS7_ILi96EEENS7_ILi192EEEEEENS_10bfloat16_tEfNS_4arch4Sm90ELb1ELb0ELb0ELb1ELb1ELb0ELb1ELb0ELi3ELi1ELi1ELi1ELb0EEENS1_21CollectiveEpilogueBwdISD_SE_SG_Li384ELb1ELb1ELi3EEENS1_25SingleTileBwdLPTSchedulerILb1ELi96ELb1EEEEEEEEEvNT_6ParamsE)
        /*03b0*/ 	.short	0x0210
        /*03b2*/ 	.short	0x06f0


	//----- nvinfo : EIATTR_SW_WAR
	.align		4
.L_784:
        /*03b4*/ 	.byte	0x04, 0x36
        /*03b6*/ 	.short	(.L_786 - .L_785)
.L_785:
        /*03b8*/ 	.word	0x00000008
.L_786:


//--------------------- .nv.info._ZN7cutlass13device_kernelIN5flash11enable_sm90INS1_16FlashAttnBwdSm90INS1_25CollectiveMainloopBwdSm90ILi2ELi1ELi1EN4cute5tupleIJNS5_1CILi1EEES8_S8_EEENS6_IJNS7_ILi64EEENS7_ILi96EEENS7_ILi192EEEEEENS_10bfloat16_tEfNS_4arch4Sm90ELb1ELb0ELb0ELb1ELb0ELb0ELb1ELb0ELi3ELi1ELi1ELi1ELb0EEENS1_24CollectiveEpilogueBwdGQAISD_fSG_Li384ELb1ELb0EEENS1_25SingleTileBwdLPTSchedulerILb1ELi96ELb0EEEEEEEEEvNT_6ParamsE --------------------------
	.section	.nv.info._ZN7cutlass13device_kernelIN5flash11enable_sm90INS1_16FlashAttnBwdSm90INS1_25CollectiveMainloopBwdSm90ILi2ELi1ELi1EN4cute5tupleIJNS5_1CILi1EEES8_S8_EEENS6_IJNS7_ILi64EEENS7_ILi96EEENS7_ILi192EEEEEENS_10bfloat16_tEfNS_4arch4Sm90ELb1ELb0ELb0ELb1ELb0ELb0ELb1ELb0ELi3ELi1ELi1ELi1ELb0EEENS1_24CollectiveEpilogueBwdGQAISD_fSG_Li384ELb1ELb0EEENS1_25SingleTileBwdLPTSchedulerILb1ELi96ELb0EEEEEEEEEvNT_6ParamsE,"",@"SHT_CUDA_INFO"
	.sectionflags	@""
	.align	4


	//----- nvinfo : EIATTR_CUDA_API_VERSION
	.align		4
        /*0000*/ 	.byte	0x04, 0x37
        /*0002*/ 	.short	(.L_788 - .L_787)
.L_787:
        /*0004*/ 	.word	0x00000082


	//----- nvinfo : EIATTR_KPARAM_INFO
	.align		4
.L_788:
        /*0008*/ 	.byte	0x04, 0x17
        /*000a*/ 	.short	(.L_790 - .L_789)
.L_789:
        /*000c*/ 	.word	0x00000000
        /*0010*/ 	.short	0x0000
        /*0012*/ 	.short	0x0070
        /*0014*/ 	.byte	0x00, 0xf0, 0x01, 0x1c


	//----- nvinfo : EIATTR_SPARSE_MMA_MASK
	.align		4
.L_790:
        /*0018*/ 	.byte	0x03, 0x50
        /*001a*/ 	.short	0x0000


	//----- nvinfo : EIATTR_MAXREG_COUNT
	.align		4
        /*001c*/ 	.byte	0x03, 0x1b
        /*001e*/ 	.short	0x0080


	//----- nvinfo : EIATTR_NUM_BARRIERS
	.align		4
        /*0020*/ 	.byte	0x02, 0x4c
        /*0022*/ 	.byte	0x10
	.zero		1


	//----- nvinfo : EIATTR_EXTERNS
	.align		4
        /*0024*/ 	.byte	0x04, 0x0f
        /*0026*/ 	.short	(.L_792 - .L_791)


	//   ....[0]....
	.align		4
.L_791:
        /*0028*/ 	.word	index@(__assertfail)


	//----- nvinfo : EIATTR_ANNOTATIONS
	.align		4
.L_792:
        /*002c*/ 	.byte	0x04, 0x55
        /*002e*/ 	.short	(.L_794 - .L_793)


	//   ....[0]....
.L_793:
        /*0030*/ 	.word	0x00000001
        /*0034*/ 	.byte	0x40, 0x05, 0x00, 0x00, 0x01, 0x00, 0x00, 0x00, 0xf0, 0x16, 0x00, 0x00, 0x01, 0x00, 0x00, 0x00
        /*0044*/ 	.byte	0x70, 0x8d, 0x00, 0x00


	//----- nvinfo : EIATTR_MERCURY_ISA_VERSION
	.align		4
.L_794:
        /*0048*/ 	.byte	0x03, 0x5f
        /*004a*/ 	.short	0x0101


	//----- nvinfo : EIATTR_INT_WARP_WIDE_INSTR_OFFSETS
	.align		4
        /*004c*/ 	.byte	0x04, 0x31
        /*004e*/ 	.short	(.L_796 - .L_795)


	//   ....[0]....
.L_795:
        /*0050*/ 	.word	0x00000180


	//   ....[1]....
        /*0054*/ 	.word	0x00000240


	//----- nvinfo : EIATTR_COOP_GROUP_MASK_REGIDS
	.align		4
.L_796:
        /*0058*/ 	.byte	0x04, 0x29
        /*005a*/ 	.short	(.L_798 - .L_797)


	//   ....[0]....
.L_797:
        /*005c*/ 	.word	0xffffffff


	//   ....[1]....
        /*0060*/ 	.word	0xffffffff


	//   ....[2]....
        /*0064*/ 	.word	0xffffffff


	//   ....[3]....
        /*0068*/ 	.word	0xffffffff


	//   ....[4]....
        /*006c*/ 	.word	0xffffffff


	//   ....[5]....
        /*0070*/ 	.word	0xffffffff


	//   ....[6]....
        /*0074*/ 	.word	0xffffffff


	//   ....[7]....
        /*0078*/ 	.word	0x0500000f


	//----- nvinfo : EIATTR_COOP_GROUP_INSTR_OFFSETS
	.align		4
.L_798:
        /*007c*/ 	.byte	0x04, 0x28
        /*007e*/ 	.short	(.L_800 - .L_799)


	//   ....[0]....
.L_799:
        /*0080*/ 	.word	0x00000060


	//   ....[1]....
        /*0084*/ 	.word	0x00000190


	//   ....[2]....
        /*0088*/ 	.word	0x00000220


	//   ....[3]....
        /*008c*/ 	.word	0x000003a0


	//   ....[4]....
        /*0090*/ 	.word	0x00000600


	//   ....[5]....
        /*0094*/ 	.word	0x00001590


	//   ....[6]....
        /*0098*/ 	.word	0x00004920


	//   ....[7]....
        /*009c*/ 	.word	0x00008fa0


	//----- nvinfo : EIATTR_REG_RECONFIG
	.align		4
.L_800:
        /*00a0*/ 	.byte	0x01, 0x54
	.zero		2


	//----- nvinfo : EIATTR_SYSCALL_OFFSETS
	.align		4
        /*00a4*/ 	.byte	0x04, 0x46
        /*00a6*/ 	.short	(.L_802 - .L_801)


	//   ....[0]....
.L_801:
        /*00a8*/ 	.word	0x000011f0


	//   ....[1]....
        /*00ac*/ 	.word	0x000012e0


	//   ....[2]....
        /*00b0*/ 	.word	0x00001420


	//   ....[3]....
        /*00b4*/ 	.word	0x00001510


	//----- nvinfo : EIATTR_MBARRIER_INSTR_OFFSETS
	.align		4
.L_802:
        /*00b8*/ 	.byte	0x04, 0x39
        /*00ba*/ 	.short	(.L_804 - .L_803)


	//   ....[0]....
.L_803:
        /*00bc*/ 	.word	0x00000260
        /*00c0*/ 	.word	0x000000ff
        /*00c4*/ 	.word	0x00036400
        /*00c8*/ 	.short	0x0100
        /*00ca*/ 	.byte	0x06
	.zero		1


	//   ....[1]....
        /*00cc*/ 	.word	0x00000350
        /*00d0*/ 	.word	0x000000ff
        /*00d4*/ 	.word	0x00036410
        /*00d8*/ 	.short	0x0100
        /*00da*/ 	.byte	0x08
	.zero		1


	//   ....[2]....
        /*00dc*/ 	.word	0x00000360
        /*00e0*/ 	.word	0x000000ff
        /*00e4*/ 	.word	0x00036420
        /*00e8*/ 	.short	0x0100
        /*00ea*/ 	.byte	0x08
	.zero		1


	//   ....[3]....
        /*00ec*/ 	.word	0x00000370
        /*00f0*/ 	.word	0x000000ff
        /*00f4*/ 	.word	0x00036418
        /*00f8*/ 	.short	0x0100
        /*00fa*/ 	.byte	0x08
	.zero		1


	//   ....[4]....
        /*00fc*/ 	.word	0x00000380
        /*0100*/ 	.word	0x000000ff
        /*0104*/ 	.word	0x00036428
        /*0108*/ 	.short	0x0100
        /*010a*/ 	.byte	0x08
	.zero		1


	//   ....[5]....
        /*010c*/ 	.word	0x000004b0
        /*0110*/ 	.word	0x000000ff
        /*0114*/ 	.word	0x00036430
        /*0118*/ 	.short	0x0100
        /*011a*/ 	.byte	0x08
	.zero		1


	//   ....[6]....
        /*011c*/ 	.word	0x000004c0
        /*0120*/ 	.word	0x000000ff
        /*0124*/ 	.word	0x00036438
        /*0128*/ 	.short	0x0100
        /*012a*/ 	.byte	0x08
	.zero		1


	//   ....[7]....
        /*012c*/ 	.word	0x000015d0
        /*0130*/ 	.word	0x000000ff
        /*0134*/ 	.word	0x00036400
        /*0138*/ 	.short	0x010a
        /*013a*/ 	.byte	0x24
	.zero		1


	//   ....[8]....
        /*013c*/ 	.word	0x000016d0
        /*0140*/ 	.word	0x000000ff
        /*0144*/ 	.word	0x00036400
        /*0148*/ 	.short	0x010a
        /*014a*/ 	.byte	0x24
	.zero		1


	//   ....[9]....
        /*014c*/ 	.word	0x00001db0
        /*0150*/ 	.word	0x00000003
        /*0154*/ 	.word	0x00036410
        /*0158*/ 	.short	0x010a
        /*015a*/ 	.byte	0x3f
	.zero		1


	//   ....[10]....
        /*015c*/ 	.word	0x00001df0
        /*0160*/ 	.word	0x00000003
        /*0164*/ 	.word	0x00036410
        /*0168*/ 	.short	0x010a
        /*016a*/ 	.byte	0x3f
	.zero		1


	//   ....[11]....
        /*016c*/ 	.word	0x00002490
        /*0170*/ 	.word	0x000000ff
        /*0174*/ 	.word	0x00036430
        /*0178*/ 	.short	0x010a
        /*017a*/ 	.byte	0x24
	.zero		1


	//   ....[12]....
        /*017c*/ 	.word	0x000024d0
        /*0180*/ 	.word	0x000000ff
        /*0184*/ 	.word	0x00036430
        /*0188*/ 	.short	0x010a
        /*018a*/ 	.byte	0x24
	.zero		1


	//   ....[13]....
        /*018c*/ 	.word	0x00003950
        /*0190*/ 	.word	0x000000ff
        /*0194*/ 	.word	0x00000000
        /*0198*/ 	.short	0x0101
        /*019a*/ 	.byte	0x04
	.zero		1


	//   ....[14]....
        /*019c*/ 	.word	0x00003ce0
        /*01a0*/ 	.word	0x00000003
        /*01a4*/ 	.word	0x00000000
        /*01a8*/ 	.short	0x0101
        /*01aa*/ 	.byte	0x3f
	.zero		1


	//   ....[15]....
        /*01ac*/ 	.word	0x00006ea0
        /*01b0*/ 	.word	0x00000000
        /*01b4*/ 	.word	0x00036420
        /*01b8*/ 	.short	0x010a
        /*01ba*/ 	.byte	0x3f
	.zero		1


	//   ....[16]....
        /*01bc*/ 	.word	0x00007690
        /*01c0*/ 	.word	0x00000000
        /*01c4*/ 	.word	0x00036438
        /*01c8*/ 	.short	0x010a
        /*01ca*/ 	.byte	0x3f
	.zero		1


	//   ....[17]....
        /*01cc*/ 	.word	0x000079f0
        /*01d0*/ 	.word	0x00000000
        /*01d4*/ 	.word	0x00036428
        /*01d8*/ 	.short	0x010a
        /*01da*/ 	.byte	0x3f
	.zero		1


	//   ....[18]....
        /*01dc*/ 	.word	0x00007d20
        /*01e0*/ 	.word	0x00000000
        /*01e4*/ 	.word	0x00036438
        /*01e8*/ 	.short	0x010a
        /*01ea*/ 	.byte	0x3f
	.zero		1


	//   ....[19]....
        /*01ec*/ 	.word	0x00008010
        /*01f0*/ 	.word	0x00000000
        /*01f4*/ 	.word	0x00036420
        /*01f8*/ 	.short	0x010a
        /*01fa*/ 	.byte	0x3f
	.zero		1


	//   ....[20]....
        /*01fc*/ 	.word	0x00008390
        /*0200*/ 	.word	0x00000000
        /*0204*/ 	.word	0x00036438
        /*0208*/ 	.short	0x010a
        /*020a*/ 	.byte	0x3f
	.zero		1


	//   ....[21]....
        /*020c*/ 	.word	0x00008690
        /*0210*/ 	.word	0x00000000
        /*0214*/ 	.word	0x00036428
        /*0218*/ 	.short	0x010a
        /*021a*/ 	.byte	0x3f
	.zero		1


	//   ....[22]....
        /*021c*/ 	.word	0x000089d0
        /*0220*/ 	.word	0x00000000
        /*0224*/ 	.word	0x00036438
        /*0228*/ 	.short	0x010a
        /*022a*/ 	.byte	0x3f
	.zero		1


	//   ....[23]....
        /*022c*/ 	.word	0x00008e30
        /*0230*/ 	.word	0x00000007
        /*0234*/ 	.word	0x00000000
        /*0238*/ 	.short	0x010a
        /*023a*/ 	.byte	0x3f
	.zero		1


	//   ....[24]....
        /*023c*/ 	.word	0x00008eb0
        /*0240*/ 	.word	0x00000003
        /*0244*/ 	.word	0x00000000
        /*0248*/ 	.short	0x010a
        /*024a*/ 	.byte	0x3f
	.zero		1


	//   ....[25]....
        /*024c*/ 	.word	0x00008f00
        /*0250*/ 	.word	0x00000009
        /*0254*/ 	.word	0x00036438
        /*0258*/ 	.short	0x010a
        /*025a*/ 	.byte	0x3f
	.zero		1


	//   ....[26]....
        /*025c*/ 	.word	0x00008fd0
        /*0260*/ 	.word	0x0000009b
        /*0264*/ 	.word	0x00036400
        /*0268*/ 	.short	0x010a
        /*026a*/ 	.byte	0x3f
	.zero		1


	//   ....[27]....
        /*026c*/ 	.word	0x00009020
        /*0270*/ 	.word	0x00000003
        /*0274*/ 	.word	0x00036410
        /*0278*/ 	.short	0x010a
        /*027a*/ 	.byte	0x3f
	.zero		1


	//   ....[28]....
        /*027c*/ 	.word	0x00009070
        /*0280*/ 	.word	0x0000009b
        /*0284*/ 	.word	0x00036430
        /*0288*/ 	.short	0x010a
        /*028a*/ 	.byte	0x3f
	.zero		1


	//   ....[29]....
        /*028c*/ 	.word	0x000090c0
        /*0290*/ 	.word	0x00000000
        /*0294*/ 	.word	0x00036420
        /*0298*/ 	.short	0x010a
        /*029a*/ 	.byte	0x3f
	.zero		1


	//   ....[30]....
        /*029c*/ 	.word	0x00009110
        /*02a0*/ 	.word	0x00000000
        /*02a4*/ 	.word	0x00036438
        /*02a8*/ 	.short	0x010a
        /*02aa*/ 	.byte	0x3f
	.zero		1


	//   ....[31]....
        /*02ac*/ 	.word	0x00009160
        /*02b0*/ 	.word	0x00000000
        /*02b4*/ 	.word	0x00036428
        /*02b8*/ 	.short	0x010a
        /*02ba*/ 	.byte	0x3f
	.zero		1


	//   ....[32]....
        /*02bc*/ 	.word	0x000091c0
        /*02c0*/ 	.word	0x00000000
        /*02c4*/ 	.word	0x00036438
        /*02c8*/ 	.short	0x010a
        /*02ca*/ 	.byte	0x3f
	.zero		1


	//   ....[33]....
        /*02cc*/ 	.word	0x00009240
        /*02d0*/ 	.word	0x00000000
        /*02d4*/ 	.word	0x00036420
        /*02d8*/ 	.short	0x010a
        /*02da*/ 	.byte	0x3f
	.zero		1


	//   ....[34]....
        /*02dc*/ 	.word	0x00009290
        /*02e0*/ 	.word	0x00000000
        /*02e4*/ 	.word	0x00036438
        /*02e8*/ 	.short	0x010a
        /*02ea*/ 	.byte	0x3f
	.zero		1


	//   ....[35]....
        /*02ec*/ 	.word	0x000092e0
        /*02f0*/ 	.word	0x00000000
        /*02f4*/ 	.word	0x00036428
        /*02f8*/ 	.short	0x010a
        /*02fa*/ 	.byte	0x3f
	.zero		1


	//   ....[36]....
        /*02fc*/ 	.word	0x00009330
        /*0300*/ 	.word	0x00000000
        /*0304*/ 	.word	0x00036438
        /*0308*/ 	.short	0x010a
        /*030a*/ 	.byte	0x3f
	.zero		1


	//   ....[37]....
        /*030c*/ 	.word	0x00009400
        /*0310*/ 	.word	0x00000007
        /*0314*/ 	.word	0x00000000
        /*0318*/ 	.short	0x010a
        /*031a*/ 	.byte	0x3f
	.zero		1


	//   ....[38]....
        /*031c*/ 	.word	0x00009450
        /*0320*/ 	.word	0x00000003
        /*0324*/ 	.word	0x00000000
        /*0328*/ 	.short	0x010a
        /*032a*/ 	.byte	0x3f
	.zero		1


	//----- nvinfo : EIATTR_NUM_MBARRIERS
	.align		4
.L_804:
        /*032c*/ 	.byte	0x03, 0x38
        /*032e*/ 	.short	0x0007


	//----- nvinfo : EIATTR_EXIT_INSTR_OFFSETS
	.align		4
        /*0330*/ 	.byte	0x04, 0x1c
        /*0332*/ 	.short	(.L_806 - .L_805)


	//   ....[0]....
.L_805:
        /*0334*/ 	.word	0x00008f50


	//----- nvinfo : EIATTR_MAX_THREADS
	.align		4
.L_806:
        /*0338*/ 	.byte	0x04, 0x05
        /*033a*/ 	.short	(.L_808 - .L_807)
.L_807:
        /*033c*/ 	.word	0x00000200
        /*0340*/ 	.word	0x00000001
        /*0344*/ 	.word	0x00000001


	//----- nvinfo : EIATTR_CRS_STACK_SIZE
	.align		4
.L_808:
        /*0348*/ 	.byte	0x04, 0x1e
        /*034a*/ 	.short	(.L_810 - .L_809)
.L_809:
        /*034c*/ 	.word	0x00000000


	//----- nvinfo : EIATTR_CBANK_PARAM_SIZE
	.align		4
.L_810:
        /*0350*/ 	.byte	0x03, 0x19
        /*0352*/ 	.short	0x0770


	//----- nvinfo : EIATTR_PARAM_CBANK
	.align		4
        /*0354*/ 	.byte	0x04, 0x0a
        /*0356*/ 	.short	(.L_812 - .L_811)
	.align		4
.L_811:
        /*0358*/ 	.word	index@(.nv.constant0._ZN7cutlass13device_kernelIN5flash11enable_sm90INS1_16FlashAttnBwdSm90INS1_25CollectiveMainloopBwdSm90ILi2ELi1ELi1EN4cute5tupleIJNS5_1CILi1EEES8_S8_EEENS6_IJNS7_ILi64EEENS7_ILi96EEENS7_ILi192EEEEEENS_10bfloat16_tEfNS_4arch4Sm90ELb1ELb0ELb0ELb1ELb0ELb0ELb1ELb0ELi3ELi1ELi1ELi1ELb0EEENS1_24CollectiveEpilogueBwdGQAISD_fSG_Li384ELb1ELb0EEENS1_25SingleTileBwdLPTSchedulerILb1ELi96ELb0EEEEEEEEEvNT_6ParamsE)
        /*035c*/ 	.short	0x0210
        /*035e*/ 	.short	0x0770


	//----- nvinfo : EIATTR_SW_WAR
	.align		4
.L_812:
        /*0360*/ 	.byte	0x04, 0x36
        /*0362*/ 	.short	(.L_814 - .L_813)
.L_813:
        /*0364*/ 	.word	0x00000008
.L_814:


//--------------------- .nv.info._ZN7cutlass13device_kernelIN5flash32FlashAttnBwdPostprocessConvertdQIN4cute5tupleIJNS3_1CILi96EEENS5_ILi192EEEEEENS_10bfloat16_tEfNS_4arch4Sm90ELi384ENS3_8TiledMMAINS3_8MMA_AtomIJNS3_4SM904GMMA27MMA_64x96x16_F32BF16BF16_SSILNSF_5MajorE1ELSH_1ELNSF_7ScaleInE1ELSI_1EEEEEENS3_6LayoutINS4_IJNS5_ILi3EEENS5_ILi1EEESN_EEENS4_IJSN_NS5_ILi0EEESP_EEEEENS4_IJNS3_10UnderscoreESS_SS_EEEEELb1EEEEEvNT_6ParamsE --------------------------
	.section	.nv.info._ZN7cutlass13device_kernelIN5flash32FlashAttnBwdPostprocessConvertdQIN4cute5tupleIJNS3_1CILi96EEENS5_ILi192EEEEEENS_10bfloat16_tEfNS_4arch4Sm90ELi384ENS3_8TiledMMAINS3_8MMA_AtomIJNS3_4SM904GMMA27MMA_64x96x16_F32BF16BF16_SSILNSF_5MajorE1ELSH_1ELNSF_7ScaleInE1ELSI_1EEEEEENS3_6LayoutINS4_IJNS5_ILi3EEENS5_ILi1EEESN_EEENS4_IJSN_NS5_ILi0EEESP_EEEEENS4_IJNS3_10UnderscoreESS_SS_EEEEELb1EEEEEvNT_6ParamsE,"",@"SHT_CUDA_INFO"
	.sectionflags	@""
	.align	4


	//----- nvinfo : EIATTR_CUDA_API_VERSION
	.align		4
        /*0000*/ 	.byte	0x04, 0x37
        /*0002*/ 	.short	(.L_816 - .L_815)
.L_815:
        /*0004*/ 	.word	0x00000082


	//----- nvinfo : EIATTR_KPARAM_INFO
	.align		4
.L_816:
        /*0008*/ 	.byte	0x04, 0x17
        /*000a*/ 	.short	(.L_818 - .L_817)
.L_817:
        /*000c*/ 	.word	0x00000000
        /*0010*/ 	.short	0x0000
        /*0012*/ 	.short	0x0000
        /*0014*/ 	.byte	0x00, 0xf0, 0xc1, 0x01


	//----- nvinfo : EIATTR_SPARSE_MMA_MASK
	.align		4
.L_818:
        /*0018*/ 	.byte	0x03, 0x50
        /*001a*/ 	.short	0x0000


	//----- nvinfo : EIATTR_MAXREG_COUNT
	.align		4
        /*001c*/ 	.byte	0x03, 0x1b
        /*001e*/ 	.short	0x0050


	//----- nvinfo : EIATTR_NUM_BARRIERS
	.align		4
        /*0020*/ 	.byte	0x02, 0x4c
        /*0022*/ 	.byte	0x01
	.zero		1


	//----- nvinfo : EIATTR_MERCURY_ISA_VERSION
	.align		4
        /*0024*/ 	.byte	0x03, 0x5f
        /*0026*/ 	.short	0x0101


	//----- nvinfo : EIATTR_MBARRIER_INSTR_OFFSETS
	.align		4
        /*0028*/ 	.byte	0x04, 0x39
        /*002a*/ 	.short	(.L_820 - .L_819)


	//   ....[0]....
.L_819:
        /*002c*/ 	.word	0x00000490
        /*0030*/ 	.word	0x000000ff
        /*0034*/ 	.word	0x0001b000
        /*0038*/ 	.short	0x0100
        /*003a*/ 	.byte	0x06
	.zero		1


	//   ....[1]....
        /*003c*/ 	.word	0x000005a0
        /*0040*/ 	.word	0x00000002
        /*0044*/ 	.word	0x0001b000
        /*0048*/ 	.short	0x010a
        /*004a*/ 	.byte	0x3f
	.zero		1


	//----- nvinfo : EIATTR_NUM_MBARRIERS
	.align		4
.L_820:
        /*004c*/ 	.byte	0x03, 0x38
        /*004e*/ 	.short	0x0001


	//----- nvinfo : EIATTR_EXIT_INSTR_OFFSETS
	.align		4
        /*0050*/ 	.byte	0x04, 0x1c
        /*0052*/ 	.short	(.L_822 - .L_821)


	//   ....[0]....
.L_821:
        /*0054*/ 	.word	0x000001a0


	//   ....[1]....
        /*0058*/ 	.word	0x00001630


	//   ....[2]....
        /*005c*/ 	.word	0x00001710


	//----- nvinfo : EIATTR_MAX_THREADS
	.align		4
.L_822:
        /*0060*/ 	.byte	0x04, 0x05
        /*0062*/ 	.short	(.L_824 - .L_823)
.L_823:
        /*0064*/ 	.word	0x00000180
        /*0068*/ 	.word	0x00000001
        /*006c*/ 	.word	0x00000001


	//----- nvinfo : EIATTR_CRS_STACK_SIZE
	.align		4
.L_824:
        /*0070*/ 	.byte	0x04, 0x1e
        /*0072*/ 	.short	(.L_826 - .L_825)
.L_825:
        /*0074*/ 	.word	0x00000000


	//----- nvinfo : EIATTR_CBANK_PARAM_SIZE
	.align		4
.L_826:
        /*0078*/ 	.byte	0x03, 0x19
        /*007a*/ 	.short	0x0070


	//----- nvinfo : EIATTR_PARAM_CBANK
	.align		4
        /*007c*/ 	.byte	0x04, 0x0a
        /*007e*/ 	.short	(.L_828 - .L_827)
	.align		4
.L_827:
        /*0080*/ 	.word	index@(.nv.constant0._ZN7cutlass13device_kernelIN5flash32FlashAttnBwdPostprocessConvertdQIN4cute5tupleIJNS3_1CILi96EEENS5_ILi192EEEEEENS_10bfloat16_tEfNS_4arch4Sm90ELi384ENS3_8TiledMMAINS3_8MMA_AtomIJNS3_4SM904GMMA27MMA_64x96x16_F32BF16BF16_SSILNSF_5MajorE1ELSH_1ELNSF_7ScaleInE1ELSI_1EEEEEENS3_6LayoutINS4_IJNS5_ILi3EEENS5_ILi1EEESN_EEENS4_IJSN_NS5_ILi0EEESP_EEEEENS4_IJNS3_10UnderscoreESS_SS_EEEEELb1EEEEEvNT_6ParamsE)
        /*0084*/ 	.short	0x0210
        /*0086*/ 	.short	0x0070


	//----- nvinfo : EIATTR_SW_WAR
	.align		4
.L_828:
        /*0088*/ 	.byte	0x04, 0x36
        /*008a*/ 	.short	(.L_830 - .L_829)
.L_829:
        /*008c*/ 	.word	0x00000008
.L_830:


//--------------------- .nv.info._ZN7cutlass13device_kernelIN5flash32FlashAttnBwdPostprocessConvertdQIN4cute5tupleIJNS3_1CILi64EEENS5_ILi192EEEEEENS_10bfloat16_tEfNS_4arch4Sm90ELi384ENS3_8TiledMMAINS3_8MMA_AtomIJNS3_4SM904GMMA27MMA_64x64x16_F32BF16BF16_SSILNSF_5MajorE0ELSH_1ELNSF_7ScaleInE1ELSI_1EEEEEENS3_6LayoutINS4_IJNS5_ILi1EEENS5_ILi3EEESM_EEENS4_IJNS5_ILi0EEESM_SP_EEEEENS4_IJNS3_10UnderscoreESS_SS_EEEEELb0EEEEEvNT_6ParamsE --------------------------
	.section	.nv.info._ZN7cutlass13device_kernelIN5flash32FlashAttnBwdPostprocessConvertdQIN4cute5tupleIJNS3_1CILi64EEENS5_ILi192EEEEEENS_10bfloat16_tEfNS_4arch4Sm90ELi384ENS3_8TiledMMAINS3_8MMA_AtomIJNS3_4SM904GMMA27MMA_64x64x16_F32BF16BF16_SSILNSF_5MajorE0ELSH_1ELNSF_7ScaleInE1ELSI_1EEEEEENS3_6LayoutINS4_IJNS5_ILi1EEENS5_ILi3EEESM_EEENS4_IJNS5_ILi0EEESM_SP_EEEEENS4_IJNS3_10UnderscoreESS_SS_EEEEELb0EEEEEvNT_6ParamsE,"",@"SHT_CUDA_INFO"
	.sectionflags	@""
	.align	4


	//----- nvinfo : EIATTR_CUDA_API_VERSION
	.align		4
        /*0000*/ 	.byte	0x04, 0x37
        /*0002*/ 	.short	(.L_832 - .L_831)
.L_831:
        /*0004*/ 	.word	0x00000082


	//----- nvinfo : EIATTR_KPARAM_INFO
	.align		4
.L_832:
        /*0008*/ 	.byte	0x04, 0x17
        /*000a*/ 	.short	(.L_834 - .L_833)
.L_833:
        /*000c*/ 	.word	0x00000000
        /*0010*/ 	.short	0x0000
        /*0012*/ 	.short	0x0000
        /*0014*/ 	.byte	0x00, 0xf0, 0xc1, 0x01


	//----- nvinfo : EIATTR_SPARSE_MMA_MASK
	.align		4
.L_834:
        /*0018*/ 	.byte	0x03, 0x50
        /*001a*/ 	.short	0x0000


	//----- nvinfo : EIATTR_MAXREG_COUNT
	.align		4
        /*001c*/ 	.byte	0x03, 0x1b
        /*001e*/ 	.short	0x0050


	//----- nvinfo : EIATTR_NUM_BARRIERS
	.align		4
        /*0020*/ 	.byte	0x02, 0x4c
        /*0022*/ 	.byte	0x01
	.zero		1


	//----- nvinfo : EIATTR_MERCURY_ISA_VERSION
	.align		4
        /*0024*/ 	.byte	0x03, 0x5f
        /*0026*/ 	.short	0x0101


	//----- nvinfo : EIATTR_MBARRIER_INSTR_OFFSETS
	.align		4
        /*0028*/ 	.byte	0x04, 0x39
        /*002a*/ 	.short	(.L_836 - .L_835)


	//   ....[0]....
.L_835:
        /*002c*/ 	.word	0x000004a0
        /*0030*/ 	.word	0x000000ff
        /*0034*/ 	.word	0x00012000
        /*0038*/ 	.short	0x0100
        /*003a*/ 	.byte	0x06
	.zero		1


	//   ....[1]....
        /*003c*/ 	.word	0x000005b0
        /*0040*/ 	.word	0x00000029
        /*0044*/ 	.word	0x00012000
        /*0048*/ 	.short	0x010a
        /*004a*/ 	.byte	0x3f
	.zero		1


	//----- nvinfo : EIATTR_NUM_MBARRIERS
	.align		4
.L_836:
        /*004c*/ 	.byte	0x03, 0x38
        /*004e*/ 	.short	0x0001


	//----- nvinfo : EIATTR_EXIT_INSTR_OFFSETS
	.align		4
        /*0050*/ 	.byte	0x04, 0x1c
        /*0052*/ 	.short	(.L_838 - .L_837)


	//   ....[0]....
.L_837:
        /*0054*/ 	.word	0x000001b0


	//   ....[1]....
        /*0058*/ 	.word	0x00001220


	//   ....[2]....
        /*005c*/ 	.word	0x000012f0


	//----- nvinfo : EIATTR_MAX_THREADS
	.align		4
.L_838:
        /*0060*/ 	.byte	0x04, 0x05
        /*0062*/ 	.short	(.L_840 - .L_839)
.L_839:
        /*0064*/ 	.word	0x00000180
        /*0068*/ 	.word	0x00000001
        /*006c*/ 	.word	0x00000001


	//----- nvinfo : EIATTR_CRS_STACK_SIZE
	.align		4
.L_840:
        /*0070*/ 	.byte	0x04, 0x1e
        /*0072*/ 	.short	(.L_842 - .L_841)
.L_841:
        /*0074*/ 	.word	0x00000000


	//----- nvinfo : EIATTR_CBANK_PARAM_SIZE
	.align		4
.L_842:
        /*0078*/ 	.byte	0x03, 0x19
        /*007a*/ 	.short	0x0070


	//----- nvinfo : EIATTR_PARAM_CBANK
	.align		4
        /*007c*/ 	.byte	0x04, 0x0a
        /*007e*/ 	.short	(.L_844 - .L_843)
	.align		4
.L_843:
        /*0080*/ 	.word	index@(.nv.constant0._ZN7cutlass13device_kernelIN5flash32FlashAttnBwdPostprocessConvertdQIN4cute5tupleIJNS3_1CILi64EEENS5_ILi192EEEEEENS_10bfloat16_tEfNS_4arch4Sm90ELi384ENS3_8TiledMMAINS3_8MMA_AtomIJNS3_4SM904GMMA27MMA_64x64x16_F32BF16BF16_SSILNSF_5MajorE0ELSH_1ELNSF_7ScaleInE1ELSI_1EEEEEENS3_6LayoutINS4_IJNS5_ILi1EEENS5_ILi3EEESM_EEENS4_IJNS5_ILi0EEESM_SP_EEEEENS4_IJNS3_10UnderscoreESS_SS_EEEEELb0EEEEEvNT_6ParamsE)
        /*0084*/ 	.short	0x0210
        /*0086*/ 	.short	0x0070


	//----- nvinfo : EIATTR_SW_WAR
	.align		4
.L_844:
        /*0088*/ 	.byte	0x04, 0x36
        /*008a*/ 	.short	(.L_846 - .L_845)
.L_845:
        /*008c*/ 	.word	0x00000008
.L_846:


//--------------------- .nv.info._ZN7cutlass13device_kernelIN5flash11enable_sm90INS1_16FlashAttnBwdSm90INS1_25CollectiveMainloopBwdSm90ILi2ELi1ELi1EN4cute5tupleIJNS5_1CILi1EEES8_S8_EEENS6_IJNS7_ILi64EEENS7_ILi96EEENS7_ILi192EEEEEENS_10bfloat16_tEfNS_4arch4Sm90ELb1ELb0ELb0ELb1ELb1ELb0ELb1ELb0ELi3ELi1ELi1ELi1ELb0EEENS1_24CollectiveEpilogueBwdGQAISD_fSG_Li384ELb1ELb1EEENS1_25SingleTileBwdLPTSchedulerILb1ELi96ELb1EEEEEEEEEvNT_6ParamsE --------------------------
	.section	.nv.info._ZN7cutlass13device_kernelIN5flash11enable_sm90INS1_16FlashAttnBwdSm90INS1_25CollectiveMainloopBwdSm90ILi2ELi1ELi1EN4cute5tupleIJNS5_1CILi1EEES8_S8_EEENS6_IJNS7_ILi64EEENS7_ILi96EEENS7_ILi192EEEEEENS_10bfloat16_tEfNS_4arch4Sm90ELb1ELb0ELb0ELb1ELb1ELb0ELb1ELb0ELi3ELi1ELi1ELi1ELb0EEENS1_24CollectiveEpilogueBwdGQAISD_fSG_Li384ELb1ELb1EEENS1_25SingleTileBwdLPTSchedulerILb1ELi96ELb1EEEEEEEEEvNT_6ParamsE,"",@"SHT_CUDA_INFO"
	.sectionflags	@""
	.align	4


	//----- nvinfo : EIATTR_CUDA_API_VERSION
	.align		4
        /*0000*/ 	.byte	0x04, 0x37
        /*0002*/ 	.short	(.L_848 - .L_847)
.L_847:
        /*0004*/ 	.word	0x00000082


	//----- nvinfo : EIATTR_KPARAM_INFO
	.align		4
.L_848:
        /*0008*/ 	.byte	0x04, 0x17
        /*000a*/ 	.short	(.L_850 - .L_849)
.L_849:
        /*000c*/ 	.word	0x00000000
        /*0010*/ 	.short	0x0000
        /*0012*/ 	.short	0x0070
        /*0014*/ 	.byte	0x00, 0xf0, 0x01, 0x1c


	//----- nvinfo : EIATTR_SPARSE_MMA_MASK
	.align		4
.L_850:
        /*0018*/ 	.byte	0x03, 0x50
        /*001a*/ 	.short	0x0000


	//----- nvinfo : EIATTR_MAXREG_COUNT
	.align		4
        /*001c*/ 	.byte	0x03, 0x1b
        /*001e*/ 	.short	0x0080


	//----- nvinfo : EIATTR_NUM_BARRIERS
	.align		4
        /*0020*/ 	.byte	0x02, 0x4c
        /*0022*/ 	.byte	0x10
	.zero		1


	//----- nvinfo : EIATTR_EXTERNS
	.align		4
        /*0024*/ 	.byte	0x04, 0x0f
        /*0026*/ 	.short	(.L_852 - .L_851)


	//   ....[0]....
	.align		4
.L_851:
        /*0028*/ 	.word	index@(__assertfail)


	//----- nvinfo : EIATTR_ANNOTATIONS
	.align		4
.L_852:
        /*002c*/ 	.byte	0x04, 0x55
        /*002e*/ 	.short	(.L_854 - .L_853)


	//   ....[0]....
.L_853:
        /*0030*/ 	.word	0x00000001
        /*0034*/ 	.byte	0x40, 0x05, 0x00, 0x00, 0x01, 0x00, 0x00, 0x00, 0x10, 0x17, 0x00, 0x00, 0x01, 0x00, 0x00, 0x00
        /*0044*/ 	.byte	0x60, 0x9b, 0x00, 0x00


	//----- nvinfo : EIATTR_MERCURY_ISA_VERSION
	.align		4
.L_854:
        /*0048*/ 	.byte	0x03, 0x5f
        /*004a*/ 	.short	0x0101


	//----- nvinfo : EIATTR_INT_WARP_WIDE_INSTR_OFFSETS
	.align		4
        /*004c*/ 	.byte	0x04, 0x31
        /*004e*/ 	.short	(.L_856 - .L_855)


	//   ....[0]....
.L_855:
        /*0050*/ 	.word	0x00000180


	//   ....[1]....
        /*0054*/ 	.word	0x00000240


	//   ....[2]....
        /*0058*/ 	.word	0x00006120


	//   ....[3]....
        /*005c*/ 	.word	0x00006910


	//   ....[4]....
        /*0060*/ 	.word	0x00006f70


	//----- nvinfo : EIATTR_COOP_GROUP_MASK_REGIDS
	.align		4
.L_856:
        /*0064*/ 	.byte	0x04, 0x29
        /*0066*/ 	.short	(.L_858 - .L_857)


	//   ....[0]....
.L_857:
        /*0068*/ 	.word	0xffffffff


	//   ....[1]....
        /*006c*/ 	.word	0xffffffff


	//   ....[2]....
        /*0070*/ 	.word	0xffffffff


	//   ....[3]....
        /*0074*/ 	.word	0xffffffff


	//   ....[4]....
        /*0078*/ 	.word	0xffffffff


	//   ....[5]....
        /*007c*/ 	.word	0xffffffff


	//   ....[6]....
        /*0080*/ 	.word	0xffffffff


	//   ....[7]....
        /*0084*/ 	.word	0xffffffff


	//   ....[8]....
        /*0088*/ 	.word	0xffffffff


	//   ....[9]....
        /*008c*/ 	.word	0xffffffff


	//   ....[10]....
        /*0090*/ 	.word	0xffffffff


	//   ....[11]....
        /*0094*/ 	.word	0xffffffff


	//   ....[12]....
        /*0098*/ 	.word	0xffffffff


	//   ....[13]....
        /*009c*/ 	.word	0xffffffff


	//   ....[14]....
        /*00a0*/ 	.word	0xffffffff


	//   ....[15]....
        /*00a4*/ 	.word	0xffffffff


	//   ....[16]....
        /*00a8*/ 	.word	0xffffffff


	//   ....[17]....
        /*00ac*/ 	.word	0x0500000f


	//   ....[18]....
        /*00b0*/ 	.word	0x0500000f


	//   ....[19]....
        /*00b4*/ 	.word	0x0500000f


	//   ....[20]....
        /*00b8*/ 	.word	0x0500000f


	//   ....[21]....
        /*00bc*/ 	.word	0x0500000f


	//   ....[22]....
        /*00c0*/ 	.word	0x0500000f


	//----- nvinfo : EIATTR_COOP_GROUP_INSTR_OFFSETS
	.align		4
.L_858:
        /*00c4*/ 	.byte	0x04, 0x28
        /*00c6*/ 	.short	(.L_860 - .L_859)


	//   ....[0]....
.L_859:
        /*00c8*/ 	.word	0x00000060


	//   ....[1]....
        /*00cc*/ 	.word	0x00000190


	//   ....[2]....
        /*00d0*/ 	.word	0x00000220


	//   ....[3]....
        /*00d4*/ 	.word	0x000003a0


	//   ....[4]....
        /*00d8*/ 	.word	0x00000600


	//   ....[5]....
        /*00dc*/ 	.word	0x000015b0


	//   ....[6]....
        /*00e0*/ 	.word	0x00004720


	//   ....[7]....
        /*00e4*/ 	.word	0x000048b0


	//   ....[8]....
        /*00e8*/ 	.word	0x00004b40


	//   ....[9]....
        /*00ec*/ 	.word	0x00004cd0


	//   ....[10]....
        /*00f0*/ 	.word	0x00004de0


	//   ....[11]....
        /*00f4*/ 	.word	0x00005b90


	//   ....[12]....
        /*00f8*/ 	.word	0x00006050


	//   ....[13]....
        /*00fc*/ 	.word	0x00006450


	//   ....[14]....
        /*0100*/ 	.word	0x00006840


	//   ....[15]....
        /*0104*/ 	.word	0x00006af0


	//   ....[16]....
        /*0108*/ 	.word	0x00006ea0


	//   ....[17]....
        /*010c*/ 	.word	0x00009d90


	//   ....[18]....
        /*0110*/ 	.word	0x00009ee0


	//   ....[19]....
        /*0114*/ 	.word	0x00009f50


	//   ....[20]....
        /*0118*/ 	.word	0x00009fc0


	//   ....[21]....
        /*011c*/ 	.word	0x0000a030


	//   ....[22]....
        /*0120*/ 	.word	0x0000a0a0


	//----- nvinfo : EIATTR_REG_RECONFIG
	.align		4
.L_860:
        /*0124*/ 	.byte	0x01, 0x54
	.zero		2


	//----- nvinfo : EIATTR_SYSCALL_OFFSETS
	.align		4
        /*0128*/ 	.byte	0x04, 0x46
        /*012a*/ 	.short	(.L_862 - .L_861)


	//   ....[0]....
.L_861:
        /*012c*/ 	.word	0x00001210


	//   ....[1]....
        /*0130*/ 	.word	0x00001300


	//   ....[2]....
        /*0134*/ 	.word	0x00001440


	//   ....[3]....
        /*0138*/ 	.word	0x00001530


	//----- nvinfo : EIATTR_MBARRIER_INSTR_OFFSETS
	.align		4
.L_862:
        /*013c*/ 	.byte	0x04, 0x39
        /*013e*/ 	.short	(.L_864 - .L_863)


	//   ....[0]....
.L_863:
        /*0140*/ 	.word	0x00000260
        /*0144*/ 	.word	0x000000ff
        /*0148*/ 	.word	0x00036400
        /*014c*/ 	.short	0x0100
        /*014e*/ 	.byte	0x06
	.zero		1


	//   ....[1]....
        /*0150*/ 	.word	0x00000350
        /*0154*/ 	.word	0x000000ff
        /*0158*/ 	.word	0x00036410
        /*015c*/ 	.short	0x0100
        /*015e*/ 	.byte	0x08
	.zero		1


	//   ....[2]....
        /*0160*/ 	.word	0x00000360
        /*0164*/ 	.word	0x000000ff
        /*0168*/ 	.word	0x00036420
        /*016c*/ 	.short	0x0100
        /*016e*/ 	.byte	0x08
	.zero		1


	//   ....[3]....
        /*0170*/ 	.word	0x00000370
        /*0174*/ 	.word	0x000000ff
        /*0178*/ 	.word	0x00036418
        /*017c*/ 	.short	0x0100
        /*017e*/ 	.byte	0x08
	.zero		1


	//   ....[4]....
        /*0180*/ 	.word	0x00000380
        /*0184*/ 	.word	0x000000ff
        /*0188*/ 	.word	0x00036428
        /*018c*/ 	.short	0x0100
        /*018e*/ 	.byte	0x08
	.zero		1


	//   ....[5]....
        /*0190*/ 	.word	0x000004b0
        /*0194*/ 	.word	0x000000ff
        /*0198*/ 	.word	0x00036430
        /*019c*/ 	.short	0x0100
        /*019e*/ 	.byte	0x08
	.zero		1


	//   ....[6]....
        /*01a0*/ 	.word	0x000004c0
        /*01a4*/ 	.word	0x000000ff
        /*01a8*/ 	.word	0x00036438
        /*01ac*/ 	.short	0x0100
        /*01ae*/ 	.byte	0x08
	.zero		1


	//   ....[7]....
        /*01b0*/ 	.word	0x000015f0
        /*01b4*/ 	.word	0x000000ff
        /*01b8*/ 	.word	0x00036400
        /*01bc*/ 	.short	0x010a
        /*01be*/ 	.byte	0x24
	.zero		1


	//   ....[8]....
        /*01c0*/ 	.word	0x000016f0
        /*01c4*/ 	.word	0x000000ff
        /*01c8*/ 	.word	0x00036400
        /*01cc*/ 	.short	0x010a
        /*01ce*/ 	.byte	0x24
	.zero		1


	//   ....[9]....
        /*01d0*/ 	.word	0x00001dd0
        /*01d4*/ 	.word	0x00000003
        /*01d8*/ 	.word	0x00036410
        /*01dc*/ 	.short	0x010a
        /*01de*/ 	.byte	0x3f
	.zero		1


	//   ....[10]....
        /*01e0*/ 	.word	0x00001e10
        /*01e4*/ 	.word	0x00000003
        /*01e8*/ 	.word	0x00036410
        /*01ec*/ 	.short	0x010a
        /*01ee*/ 	.byte	0x3f
	.zero		1


	//   ....[11]....
        /*01f0*/ 	.word	0x000024b0
        /*01f4*/ 	.word	0x000000ff
        /*01f8*/ 	.word	0x00036430
        /*01fc*/ 	.short	0x010a
        /*01fe*/ 	.byte	0x24
	.zero		1


	//   ....[12]....
        /*0200*/ 	.word	0x000024f0
        /*0204*/ 	.word	0x000000ff
        /*0208*/ 	.word	0x00036430
        /*020c*/ 	.short	0x010a
        /*020e*/ 	.byte	0x24
	.zero		1


	//   ....[13]....
        /*0210*/ 	.word	0x00003970
        /*0214*/ 	.word	0x000000ff
        /*0218*/ 	.word	0x00000000
        /*021c*/ 	.short	0x0101
        /*021e*/ 	.byte	0x04
	.zero		1


	//   ....[14]....
        /*0220*/ 	.word	0x00003d00
        /*0224*/ 	.word	0x00000003
        /*0228*/ 	.word	0x00000000
        /*022c*/ 	.short	0x0101
        /*022e*/ 	.byte	0x3f
	.zero		1


	//   ....[15]....
        /*0230*/ 	.word	0x00007c90
        /*0234*/ 	.word	0x00000000
        /*0238*/ 	.word	0x00036420
        /*023c*/ 	.short	0x010a
        /*023e*/ 	.byte	0x3f
	.zero		1


	//   ....[16]....
        /*0240*/ 	.word	0x00008480
        /*0244*/ 	.word	0x00000000
        /*0248*/ 	.word	0x00036438
        /*024c*/ 	.short	0x010a
        /*024e*/ 	.byte	0x3f
	.zero		1


	//   ....[17]....
        /*0250*/ 	.word	0x000087e0
        /*0254*/ 	.word	0x00000000
        /*0258*/ 	.word	0x00036428
        /*025c*/ 	.short	0x010a
        /*025e*/ 	.byte	0x3f
	.zero		1


	//   ....[18]....
        /*0260*/ 	.word	0x00008b10
        /*0264*/ 	.word	0x00000000
        /*0268*/ 	.word	0x00036438
        /*026c*/ 	.short	0x010a
        /*026e*/ 	.byte	0x3f
	.zero		1


	//   ....[19]....
        /*0270*/ 	.word	0x00008e00
        /*0274*/ 	.word	0x00000000
        /*0278*/ 	.word	0x00036420
        /*027c*/ 	.short	0x010a
        /*027e*/ 	.byte	0x3f
	.zero		1


	//   ....[20]....
        /*0280*/ 	.word	0x00009180
        /*0284*/ 	.word	0x00000000
        /*0288*/ 	.word	0x00036438
        /*028c*/ 	.short	0x010a
        /*028e*/ 	.byte	0x3f
	.zero		1


	//   ....[21]....
        /*0290*/ 	.word	0x00009480
        /*0294*/ 	.word	0x00000000
        /*0298*/ 	.word	0x00036428
        /*029c*/ 	.short	0x010a
        /*029e*/ 	.byte	0x3f
	.zero		1


	//   ....[22]....
        /*02a0*/ 	.word	0x000097c0
        /*02a4*/ 	.word	0x00000000
        /*02a8*/ 	.word	0x00036438
        /*02ac*/ 	.short	0x010a
        /*02ae*/ 	.byte	0x3f
	.zero		1


	//   ....[23]....
        /*02b0*/ 	.word	0x00009c20
        /*02b4*/ 	.word	0x00000007
        /*02b8*/ 	.word	0x00000000
        /*02bc*/ 	.short	0x010a
        /*02be*/ 	.byte	0x3f
	.zero		1


	//   ....[24]....
        /*02c0*/ 	.word	0x00009ca0
        /*02c4*/ 	.word	0x00000003
        /*02c8*/ 	.word	0x00000000
        /*02cc*/ 	.short	0x010a
        /*02ce*/ 	.byte	0x3f
	.zero		1


	//   ....[25]....
        /*02d0*/ 	.word	0x00009cf0
        /*02d4*/ 	.word	0x00000009
        /*02d8*/ 	.word	0x00036438
        /*02dc*/ 	.short	0x010a
        /*02de*/ 	.byte	0x3f
	.zero		1


	//   ....[26]....
        /*02e0*/ 	.word	0x00009dc0
        /*02e4*/ 	.word	0x0000009b
        /*02e8*/ 	.word	0x00036400
        /*02ec*/ 	.short	0x010a
        /*02ee*/ 	.byte	0x3f
	.zero		1


	//   ....[27]....
        /*02f0*/ 	.word	0x00009e10
        /*02f4*/ 	.word	0x00000003
        /*02f8*/ 	.word	0x00036410
        /*02fc*/ 	.short	0x010a
        /*02fe*/ 	.byte	0x3f
	.zero		1


	//   ....[28]....
        /*0300*/ 	.word	0x00009e60
        /*0304*/ 	.word	0x0000009b
        /*0308*/ 	.word	0x00036430
        /*030c*/ 	.short	0x010a
        /*030e*/ 	.byte	0x3f
	.zero		1


	//   ....[29]....
        /*0310*/ 	.word	0x0000a0e0
        /*0314*/ 	.word	0x00000000
        /*0318*/ 	.word	0x00036420
        /*031c*/ 	.short	0x010a
        /*031e*/ 	.byte	0x3f
	.zero		1


	//   ....[30]....
        /*0320*/ 	.word	0x0000a130
        /*0324*/ 	.word	0x00000000
        /*0328*/ 	.word	0x00036438
        /*032c*/ 	.short	0x010a
        /*032e*/ 	.byte	0x3f
	.zero		1


	//   ....[31]....
        /*0330*/ 	.word	0x0000a180
        /*0334*/ 	.word	0x00000000
        /*0338*/ 	.word	0x00036428
        /*033c*/ 	.short	0x010a
        /*033e*/ 	.byte	0x3f
	.zero		1


	//   ....[32]....
        /*0340*/ 	.word	0x0000a1e0
        /*0344*/ 	.word	0x00000000
        /*0348*/ 	.word	0x00036438
        /*034c*/ 	.short	0x010a
        /*034e*/ 	.byte	0x3f
	.zero		1


	//   ....[33]....
        /*0350*/ 	.word	0x0000a260
        /*0354*/ 	.word	0x00000000
        /*0358*/ 	.word	0x00036420
        /*035c*/ 	.short	0x010a
        /*035e*/ 	.byte	0x3f
	.zero		1


	//   ....[34]....
        /*0360*/ 	.word	0x0000a2b0
        /*0364*/ 	.word	0x00000000
        /*0368*/ 	.word	0x00036438
        /*036c*/ 	.short	0x010a
        /*036e*/ 	.byte	0x3f
	.zero		1


	//   ....[35]....
        /*0370*/ 	.word	0x0000a300
        /*0374*/ 	.word	0x00000000
        /*0378*/ 	.word	0x00036428
        /*037c*/ 	.short	0x010a
        /*037e*/ 	.byte	0x3f
	.zero		1


	//   ....[36]....
        /*0380*/ 	.word	0x0000a350
        /*0384*/ 	.word	0x00000000
        /*0388*/ 	.word	0x00036438
        /*038c*/ 	.short	0x010a
        /*038e*/ 	.byte	0x3f
	.zero		1


	//   ....[37]....
        /*0390*/ 	.word	0x0000a420
        /*0394*/ 	.word	0x00000007
        /*0398*/ 	.word	0x00000000
        /*039c*/ 	.short	0x010a
        /*039e*/ 	.byte	0x3f
	.zero		1


	//   ....[38]....
        /*03a0*/ 	.word	0x0000a470
        /*03a4*/ 	.word	0x00000003
        /*03a8*/ 	.word	0x00000000
        /*03ac*/ 	.short	0x010a
        /*03ae*/ 	.byte	0x3f
	.zero		1


	//----- nvinfo : EIATTR_NUM_MBARRIERS
	.align		4
.L_864:
        /*03b0*/ 	.byte	0x03, 0x38
        /*03b2*/ 	.short	0x0007


	//----- nvinfo : EIATTR_EXIT_INSTR_OFFSETS
	.align		4
        /*03b4*/ 	.byte	0x04, 0x1c
        /*03b6*/ 	.short	(.L_866 - .L_865)


	//   ....[0]....
.L_865:
        /*03b8*/ 	.word	0x00009d40


	//----- nvinfo : EIATTR_MAX_THREADS
	.align		4
.L_866:
        /*03bc*/ 	.byte	0x04, 0x05
        /*03be*/ 	.short	(.L_868 - .L_867)
.L_867:
        /*03c0*/ 	.word	0x00000200
        /*03c4*/ 	.word	0x00000001
        /*03c8*/ 	.word	0x00000001


	//----- nvinfo : EIATTR_CRS_STACK_SIZE
	.align		4
.L_868:
        /*03cc*/ 	.byte	0x04, 0x1e
        /*03ce*/ 	.short	(.L_870 - .L_869)
.L_869:
        /*03d0*/ 	.word	0x00000000


	//----- nvinfo : EIATTR_CBANK_PARAM_SIZE
	.align		4
.L_870:
        /*03d4*/ 	.byte	0x03, 0x19
        /*03d6*/ 	.short	0x0770


	//----- nvinfo : EIATTR_PARAM_CBANK
	.align		4
        /*03d8*/ 	.byte	0x04, 0x0a
        /*03da*/ 	.short	(.L_872 - .L_871)
	.align		4
.L_871:
        /*03dc*/ 	.word	index@(.nv.constant0._ZN7cutlass13device_kernelIN5flash11enable_sm90INS1_16FlashAttnBwdSm90INS1_25CollectiveMainloopBwdSm90ILi2ELi1ELi1EN4cute5tupleIJNS5_1CILi1EEES8_S8_EEENS6_IJNS7_ILi64EEENS7_ILi96EEENS7_ILi192EEEEEENS_10bfloat16_tEfNS_4arch4Sm90ELb1ELb0ELb0ELb1ELb1ELb0ELb1ELb0ELi3ELi1ELi1ELi1ELb0EEENS1_24CollectiveEpilogueBwdGQAISD_fSG_Li384ELb1ELb1EEENS1_25SingleTileBwdLPTSchedulerILb1ELi96ELb1EEEEEEEEEvNT_6ParamsE)
        /*03e0*/ 	.short	0x0210
        /*03e2*/ 	.short	0x0770


	//----- nvinfo : EIATTR_SW_WAR
	.align		4
.L_872:
        /*03e4*/ 	.byte	0x04, 0x36
        /*03e6*/ 	.short	(.L_874 - .L_873)
.L_873:
        /*03e8*/ 	.word	0x00000008
.L_874:


//--------------------- .nv.info._ZN7cutlass13device_kernelIN5flash22FlashAttnBwdPreprocessIN4cute5tupleIJNS3_1CILi64EEENS5_ILi192EEEEEENS_10bfloat16_tEfNS_4arch4Sm90ELb1ELb1EEEEEvNT_6ParamsE --------------------------
	.section	.nv.info._ZN7cutlass13device_kernelIN5flash22FlashAttnBwdPreprocessIN4cute5tupleIJNS3_1CILi64EEENS5_ILi192EEEEEENS_10bfloat16_tEfNS_4arch4Sm90ELb1ELb1EEEEEvNT_6ParamsE,"",@"SHT_CUDA_INFO"
	.sectionflags	@""
	.align	4


	//----- nvinfo : EIATTR_CUDA_API_VERSION
	.align		4
        /*0000*/ 	.byte	0x04, 0x37
        /*0002*/ 	.short	(.L_876 - .L_875)
.L_875:
        /*0004*/ 	.word	0x00000082


	//----- nvinfo : EIATTR_KPARAM_INFO
	.align		4
.L_876:
        /*0008*/ 	.byte	0x04, 0x17
        /*000a*/ 	.short	(.L_878 - .L_877)
.L_877:
        /*000c*/ 	.word	0x00000000
        /*0010*/ 	.short	0x0000
        /*0012*/ 	.short	0x0000
        /*0014*/ 	.byte	0x00, 0xf0, 0xc1, 0x03


	//----- nvinfo : EIATTR_SPARSE_MMA_MASK
	.align		4
.L_878:
        /*0018*/ 	.byte	0x03, 0x50
        /*001a*/ 	.short	0x0000


	//----- nvinfo : EIATTR_MAXREG_COUNT
	.align		4
        /*001c*/ 	.byte	0x03, 0x1b
        /*001e*/ 	.short	0x0080


	//----- nvinfo : EIATTR_MERCURY_ISA_VERSION
	.align		4
        /*0020*/ 	.byte	0x03, 0x5f
        /*0022*/ 	.short	0x0101


	//----- nvinfo : EIATTR_COOP_GROUP_MASK_REGIDS
	.align		4
        /*0024*/ 	.byte	0x04, 0x29
        /*0026*/ 	.short	(.L_880 - .L_879)


	//   ....[0]....
.L_879:
        /*0028*/ 	.word	0xffffffff


	//   ....[1]....
        /*002c*/ 	.word	0xffffffff


	//   ....[2]....
        /*0030*/ 	.word	0xffffffff


	//   ....[3]....
        /*0034*/ 	.word	0xffffffff


	//   ....[4]....
        /*0038*/ 	.word	0xffffffff


	//   ....[5]....
        /*003c*/ 	.word	0xffffffff


	//----- nvinfo : EIATTR_COOP_GROUP_INSTR_OFFSETS
	.align		4
.L_880:
        /*0040*/ 	.byte	0x04, 0x28
        /*0042*/ 	.short	(.L_882 - .L_881)


	//   ....[0]....
.L_881:
        /*0044*/ 	.word	0x00001b30


	//   ....[1]....
        /*0048*/ 	.word	0x00001b50


	//   ....[2]....
        /*004c*/ 	.word	0x00001ba0


	//   ....[3]....
        /*0050*/ 	.word	0x00001bd0


	//   ....[4]....
        /*0054*/ 	.word	0x00001c10


	//   ....[5]....
        /*0058*/ 	.word	0x00001c40


	//----- nvinfo : EIATTR_EXIT_INSTR_OFFSETS
	.align		4
.L_882:
        /*005c*/ 	.byte	0x04, 0x1c
        /*005e*/ 	.short	(.L_884 - .L_883)


	//   ....[0]....
.L_883:
        /*0060*/ 	.word	0x000001c0


	//   ....[1]....
        /*0064*/ 	.word	0x000021b0


	//   ....[2]....
        /*0068*/ 	.word	0x00002230


	//----- nvinfo : EIATTR_MAX_THREADS
	.align		4
.L_884:
        /*006c*/ 	.byte	0x04, 0x05
        /*006e*/ 	.short	(.L_886 - .L_885)
.L_885:
        /*0070*/ 	.word	0x00000100
        /*0074*/ 	.word	0x00000001
        /*0078*/ 	.word	0x00000001


	//----- nvinfo : EIATTR_CRS_STACK_SIZE
	.align		4
.L_886:
        /*007c*/ 	.byte	0x04, 0x1e
        /*007e*/ 	.short	(.L_888 - .L_887)
.L_887:
        /*0080*/ 	.word	0x00000000


	//----- nvinfo : EIATTR_CBANK_PARAM_SIZE
	.align		4
.L_888:
        /*0084*/ 	.byte	0x03, 0x19
        /*0086*/ 	.short	0x00f0


	//----- nvinfo : EIATTR_PARAM_CBANK
	.align		4
        /*0088*/ 	.byte	0x04, 0x0a
        /*008a*/ 	.short	(.L_890 - .L_889)
	.align		4
.L_889:
        /*008c*/ 	.word	index@(.nv.constant0._ZN7cutlass13device_kernelIN5flash22FlashAttnBwdPreprocessIN4cute5tupleIJNS3_1CILi64EEENS5_ILi192EEEEEENS_10bfloat16_tEfNS_4arch4Sm90ELb1ELb1EEEEEvNT_6ParamsE)
        /*0090*/ 	.short	0x0210
        /*0092*/ 	.short	0x00f0


	//----- nvinfo : EIATTR_SW_WAR
	.align		4
.L_890:
        /*0094*/ 	.byte	0x04, 0x36
        /*0096*/ 	.short	(.L_892 - .L_891)
.L_891:
        /*0098*/ 	.word	0x00000008
.L_892:


//--------------------- .nv.callgraph             --------------------------
	.section	.nv.callgraph,"",@"SHT_CUDA_CALLGRAPH"
	.align	4
	.sectionentsize	8
	.align		4
        /*0000*/ 	.word	0x00000000
	.align		4
        /*0004*/ 	.word	0xffffffff
	.align		4
        /*0008*/ 	.word	index@(_ZN7cutlass13device_kernelIN5flash11enable_sm90INS1_16FlashAttnBwdSm90INS1_25CollectiveMainloopBwdSm90ILi2ELi1ELi1EN4cute5tupleIJNS5_1CILi1EEES8_S8_EEENS6_IJNS7_ILi64EEENS7_ILi96EEENS7_ILi192EEEEEENS_10bfloat16_tEfNS_4arch4Sm90ELb0ELb0ELb0ELb0ELb0ELb0ELb1ELb0ELi3ELi1ELi1ELi1ELb0EEENS1_21CollectiveEpilogueBwdISD_SE_SG_Li384ELb0ELb1ELi3EEENS1_19SingleTileSchedulerILb0ELb0ELb0ELi96EEEEEEEEEvNT_6ParamsE)
	.align		4
        /*000c*/ 	.word	index@(__assertfail)
	.align		4
        /*0010*/ 	.word	index@(_ZN7cutlass13device_kernelIN5flash11enable_sm90INS1_16FlashAttnBwdSm90INS1_25CollectiveMainloopBwdSm90ILi2ELi1ELi1EN4cute5tupleIJNS5_1CILi1EEES8_S8_EEENS6_IJNS7_ILi64EEENS7_ILi96EEENS7_ILi192EEEEEENS_10bfloat16_tEfNS_4arch4Sm90ELb0ELb0ELb0ELb0ELb1ELb0ELb1ELb0ELi3ELi1ELi1ELi1ELb0EEENS1_21CollectiveEpilogueBwdISD_SE_SG_Li384ELb0ELb1ELi3EEENS1_19SingleTileSchedulerILb0ELb0ELb0ELi96EEEEEEEEEvNT_6ParamsE)
	.align		4
        /*0014*/ 	.word	index@(__assertfail)
	.align		4
        /*0018*/ 	.word	index@(_ZN7cutlass13device_kernelIN5flash11enable_sm90INS1_16FlashAttnBwdSm90INS1_25CollectiveMainloopBwdSm90ILi2ELi1ELi1EN4cute5tupleIJNS5_1CILi1EEES8_S8_EEENS6_IJNS7_ILi64EEENS7_ILi96EEENS7_ILi192EEEEEENS_10bfloat16_tEfNS_4arch4Sm90ELb0ELb0ELb0ELb0ELb0ELb0ELb1ELb0ELi3ELi1ELi1ELi1ELb0EEENS1_24CollectiveEpilogueBwdGQAISD_fSG_Li384ELb0ELb0EEENS1_19SingleTileSchedulerILb0ELb0ELb0ELi96EEEEEEEEEvNT_6ParamsE)
	.align		4
        /*001c*/ 	.word	index@(__assertfail)
	.align		4
        /*0020*/ 	.word	index@(_ZN7cutlass13device_kernelIN5flash11enable_sm90INS1_16FlashAttnBwdSm90INS1_25CollectiveMainloopBwdSm90ILi2ELi1ELi1EN4cute5tupleIJNS5_1CILi1EEES8_S8_EEENS6_IJNS7_ILi64EEENS7_ILi96EEENS7_ILi192EEEEEENS_10bfloat16_tEfNS_4arch4Sm90ELb0ELb0ELb0ELb0ELb1ELb0ELb1ELb0ELi3ELi1ELi1ELi1ELb0EEENS1_24CollectiveEpilogueBwdGQAISD_fSG_Li384ELb0ELb1EEENS1_19SingleTileSchedulerILb0ELb0ELb0ELi96EEEEEEEEEvNT_6ParamsE)
	.align		4
        /*0024*/ 	.word	index@(__assertfail)
	.align		4
        /*0028*/ 	.word	index@(_ZN7cutlass13device_kernelIN5flash11enable_sm90INS1_16FlashAttnBwdSm90INS1_25CollectiveMainloopBwdSm90ILi2ELi1ELi1EN4cute5tupleIJNS5_1CILi1EEES8_S8_EEENS6_IJNS7_ILi64EEENS7_ILi96EEENS7_ILi192EEEEEENS_10bfloat16_tEfNS_4arch4Sm90ELb0ELb0ELb0ELb1ELb0ELb0ELb1ELb0ELi3ELi1ELi1ELi1ELb0EEENS1_21CollectiveEpilogueBwdISD_SE_SG_Li384ELb1ELb1ELi3EEENS1_19SingleTileSchedulerILb1ELb0ELb0ELi96EEEEEEEEEvNT_6ParamsE)
	.align		4
        /*002c*/ 	.word	index@(__assertfail)
	.align		4
        /*0030*/ 	.word	index@(_ZN7cutlass13device_kernelIN5flash11enable_sm90INS1_16FlashAttnBwdSm90INS1_25CollectiveMainloopBwdSm90ILi2ELi1ELi1EN4cute5tupleIJNS5_1CILi1EEES8_S8_EEENS6_IJNS7_ILi64EEENS7_ILi96EEENS7_ILi192EEEEEENS_10bfloat16_tEfNS_4arch4Sm90ELb0ELb0ELb0ELb1ELb1ELb0ELb1ELb0ELi3ELi1ELi1ELi1ELb0EEENS1_21CollectiveEpilogueBwdISD_SE_SG_Li384ELb1ELb1ELi3EEENS1_19SingleTileSchedulerILb1ELb0ELb0ELi96EEEEEEEEEvNT_6ParamsE)
	.align		4
        /*0034*/ 	.word	index@(__assertfail)
	.align		4
        /*0038*/ 	.word	index@(_ZN7cutlass13device_kernelIN5flash11enable_sm90INS1_16FlashAttnBwdSm90INS1_25CollectiveMainloopBwdSm90ILi2ELi1ELi1EN4cute5tupleIJNS5_1CILi1EEES8_S8_EEENS6_IJNS7_ILi64EEENS7_ILi96EEENS7_ILi192EEEEEENS_10bfloat16_tEfNS_4arch4Sm90ELb0ELb0ELb0ELb1ELb0ELb0ELb1ELb0ELi3ELi1ELi1ELi1ELb0EEENS1_24CollectiveEpilogueBwdGQAISD_fSG_Li384ELb1ELb0EEENS1_19SingleTileSchedulerILb1ELb0ELb0ELi96EEEEEEEEEvNT_6ParamsE)
	.align		4
        /*003c*/ 	.word	index@(__assertfail)
	.align		4
        /*0040*/ 	.word	index@(_ZN7cutlass13device_kernelIN5flash11enable_sm90INS1_16FlashAttnBwdSm90INS1_25CollectiveMainloopBwdSm90ILi2ELi1ELi1EN4cute5tupleIJNS5_1CILi1EEES8_S8_EEENS6_IJNS7_ILi64EEENS7_ILi96EEENS7_ILi192EEEEEENS_10bfloat16_tEfNS_4arch4Sm90ELb0ELb0ELb0ELb1ELb1ELb0ELb1ELb0ELi3ELi1ELi1ELi1ELb0EEENS1_24CollectiveEpilogueBwdGQAISD_fSG_Li384ELb1ELb1EEENS1_19SingleTileSchedulerILb1ELb0ELb0ELi96EEEEEEEEEvNT_6ParamsE)
	.align		4
        /*0044*/ 	.word	index@(__assertfail)
	.align		4
        /*0048*/ 	.word	index@(_ZN7cutlass13device_kernelIN5flash11enable_sm90INS1_16FlashAttnBwdSm90INS1_25CollectiveMainloopBwdSm90ILi2ELi1ELi1EN4cute5tupleIJNS5_1CILi1EEES8_S8_EEENS6_IJNS7_ILi64EEENS7_ILi96EEENS7_ILi192EEEEEENS_10bfloat16_tEfNS_4arch4Sm90ELb0ELb1ELb0ELb0ELb0ELb0ELb1ELb0ELi3ELi1ELi1ELi1ELb0EEENS1_21CollectiveEpilogueBwdISD_SE_SG_Li384ELb0ELb1ELi3EEENS1_19SingleTileSchedulerILb0ELb0ELb0ELi96EEEEEEEEEvNT_6ParamsE)
	.align		4
        /*004c*/ 	.word	index@(__assertfail)
	.align		4
        /*0050*/ 	.word	index@(_ZN7cutlass13device_kernelIN5flash11enable_sm90INS1_16FlashAttnBwdSm90INS1_25CollectiveMainloopBwdSm90ILi2ELi1ELi1EN4cute5tupleIJNS5_1CILi1EEES8_S8_EEENS6_IJNS7_ILi64EEENS7_ILi96EEENS7_ILi192EEEEEENS_10bfloat16_tEfNS_4arch4Sm90ELb0ELb1ELb0ELb0ELb1ELb0ELb1ELb0ELi3ELi1ELi1ELi1ELb0EEENS1_21CollectiveEpilogueBwdISD_SE_SG_Li384ELb0ELb1ELi3EEENS1_19SingleTileSchedulerILb0ELb0ELb0ELi96EEEEEEEEEvNT_6ParamsE)
	.align		4
        /*0054*/ 	.word	index@(__assertfail)
	.align		4
        /*0058*/ 	.word	index@(_ZN7cutlass13device_kernelIN5flash11enable_sm90INS1_16FlashAttnBwdSm90INS1_25CollectiveMainloopBwdSm90ILi2ELi1ELi1EN4cute5tupleIJNS5_1CILi1EEES8_S8_EEENS6_IJNS7_ILi64EEENS7_ILi96EEENS7_ILi192EEEEEENS_10bfloat16_tEfNS_4arch4Sm90ELb0ELb1ELb0ELb0ELb0ELb0ELb1ELb0ELi3ELi1ELi1ELi1ELb0EEENS1_24CollectiveEpilogueBwdGQAISD_fSG_Li384ELb0ELb0EEENS1_19SingleTileSchedulerILb0ELb0ELb0ELi96EEEEEEEEEvNT_6ParamsE)
	.align		4
        /*005c*/ 	.word	index@(__assertfail)
	.align		4
        /*0060*/ 	.word	index@(_ZN7cutlass13device_kernelIN5flash11enable_sm90INS1_16FlashAttnBwdSm90INS1_25CollectiveMainloopBwdSm90ILi2ELi1ELi1EN4cute5tupleIJNS5_1CILi1EEES8_S8_EEENS6_IJNS7_ILi64EEENS7_ILi96EEENS7_ILi192EEEEEENS_10bfloat16_tEfNS_4arch4Sm90ELb0ELb1ELb0ELb0ELb1ELb0ELb1ELb0ELi3ELi1ELi1ELi1ELb0EEENS1_24CollectiveEpilogueBwdGQAISD_fSG_Li384ELb0ELb1EEENS1_19SingleTileSchedulerILb0ELb0ELb0ELi96EEEEEEEEEvNT_6ParamsE)
	.align		4
        /*0064*/ 	.word	index@(__assertfail)
	.align		4
        /*0068*/ 	.word	index@(_ZN7cutlass13device_kernelIN5flash11enable_sm90INS1_16FlashAttnBwdSm90INS1_25CollectiveMainloopBwdSm90ILi2ELi1ELi1EN4cute5tupleIJNS5_1CILi1EEES8_S8_EEENS6_IJNS7_ILi64EEENS7_ILi96EEENS7_ILi192EEEEEENS_10bfloat16_tEfNS_4arch4Sm90ELb0ELb1ELb0ELb1ELb0ELb0ELb1ELb0ELi3ELi1ELi1ELi1ELb0EEENS1_21CollectiveEpilogueBwdISD_SE_SG_Li384ELb1ELb1ELi3EEENS1_19SingleTileSchedulerILb1ELb0ELb0ELi96EEEEEEEEEvNT_6ParamsE)
	.align		4
        /*006c*/ 	.word	index@(__assertfail)
	.align		4
        /*0070*/ 	.word	index@(_ZN7cutlass13device_kernelIN5flash11enable_sm90INS1_16FlashAttnBwdSm90INS1_25CollectiveMainloopBwdSm90ILi2ELi1ELi1EN4cute5tupleIJNS5_1CILi1EEES8_S8_EEENS6_IJNS7_ILi64EEENS7_ILi96EEENS7_ILi192EEEEEENS_10bfloat16_tEfNS_4arch4Sm90ELb0ELb1ELb0ELb1ELb1ELb0ELb1ELb0ELi3ELi1ELi1ELi1ELb0EEENS1_21CollectiveEpilogueBwdISD_SE_SG_Li384ELb1ELb1ELi3EEENS1_19SingleTileSchedulerILb1ELb0ELb0ELi96EEEEEEEEEvNT_6ParamsE)
	.align		4
        /*0074*/ 	.word	index@(__assertfail)
	.align		4
        /*0078*/ 	.word	index@(_ZN7cutlass13device_kernelIN5flash11enable_sm90INS1_16FlashAttnBwdSm90INS1_25CollectiveMainloopBwdSm90ILi2ELi1ELi1EN4cute5tupleIJNS5_1CILi1EEES8_S8_EEENS6_IJNS7_ILi64EEENS7_ILi96EEENS7_ILi192EEEEEENS_10bfloat16_tEfNS_4arch4Sm90ELb0ELb1ELb0ELb1ELb0ELb0ELb1ELb0ELi3ELi1ELi1ELi1ELb0EEENS1_24CollectiveEpilogueBwdGQAISD_fSG_Li384ELb1ELb0EEENS1_19SingleTileSchedulerILb1ELb0ELb0ELi96EEEEEEEEEvNT_6ParamsE)
	.align		4
        /*007c*/ 	.word	index@(__assertfail)
	.align		4
        /*0080*/ 	.word	index@(_ZN7cutlass13device_kernelIN5flash11enable_sm90INS1_16FlashAttnBwdSm90INS1_25CollectiveMainloopBwdSm90ILi2ELi1ELi1EN4cute5tupleIJNS5_1CILi1EEES8_S8_EEENS6_IJNS7_ILi64EEENS7_ILi96EEENS7_ILi192EEEEEENS_10bfloat16_tEfNS_4arch4Sm90ELb0ELb1ELb0ELb1ELb1ELb0ELb1ELb0ELi3ELi1ELi1ELi1ELb0EEENS1_24CollectiveEpilogueBwdGQAISD_fSG_Li384ELb1ELb1EEENS1_19SingleTileSchedulerILb1ELb0ELb0ELi96EEEEEEEEEvNT_6ParamsE)
	.align		4
        /*0084*/ 	.word	index@(__assertfail)
	.align		4
        /*0088*/ 	.word	index@(_ZN7cutlass13device_kernelIN5flash11enable_sm90INS1_16FlashAttnBwdSm90INS1_25CollectiveMainloopBwdSm90ILi2ELi1ELi1EN4cute5tupleIJNS5_1CILi1EEES8_S8_EEENS6_IJNS7_ILi64EEENS7_ILi96EEENS7_ILi192EEEEEENS_10bfloat16_tEfNS_4arch4Sm90ELb1ELb0ELb0ELb0ELb0ELb0ELb1ELb0ELi3ELi1ELi1ELi1ELb0EEENS1_21CollectiveEpilogueBwdISD_SE_SG_Li384ELb0ELb1ELi3EEENS1_25SingleTileBwdLPTSchedulerILb0ELi96ELb0EEEEEEEEEvNT_6ParamsE)
	.align		4
        /*008c*/ 	.word	index@(__assertfail)
	.align		4
        /*0090*/ 	.word	index@(_ZN7cutlass13device_kernelIN5flash11enable_sm90INS1_16FlashAttnBwdSm90INS1_25CollectiveMainloopBwdSm90ILi2ELi1ELi1EN4cute5tupleIJNS5_1CILi1EEES8_S8_EEENS6_IJNS7_ILi64EEENS7_ILi96EEENS7_ILi192EEEEEENS_10bfloat16_tEfNS_4arch4Sm90ELb1ELb0ELb0ELb0ELb1ELb0ELb1ELb0ELi3ELi1ELi1ELi1ELb0EEENS1_21CollectiveEpilogueBwdISD_SE_SG_Li384ELb0ELb1ELi3EEENS1_25SingleTileBwdLPTSchedulerILb0ELi96ELb1EEEEEEEEEvNT_6ParamsE)
	.align		4
        /*0094*/ 	.word	index@(__assertfail)
	.align		4
        /*0098*/ 	.word	index@(_ZN7cutlass13device_kernelIN5flash11enable_sm90INS1_16FlashAttnBwdSm90INS1_25CollectiveMainloopBwdSm90ILi2ELi1ELi1EN4cute5tupleIJNS5_1CILi1EEES8_S8_EEENS6_IJNS7_ILi64EEENS7_ILi96EEENS7_ILi192EEEEEENS_10bfloat16_tEfNS_4arch4Sm90ELb1ELb0ELb0ELb0ELb0ELb0ELb1ELb0ELi3ELi1ELi1ELi1ELb0EEENS1_24CollectiveEpilogueBwdGQAISD_fSG_Li384ELb0ELb0EEENS1_25SingleTileBwdLPTSchedulerILb0ELi96ELb0EEEEEEEEEvNT_6ParamsE)
	.align		4
        /*009c*/ 	.word	index@(__assertfail)
	.align		4
        /*00a0*/ 	.word	index@(_ZN7cutlass13device_kernelIN5flash11enable_sm90INS1_16FlashAttnBwdSm90INS1_25CollectiveMainloopBwdSm90ILi2ELi1ELi1EN4cute5tupleIJNS5_1CILi1EEES8_S8_EEENS6_IJNS7_ILi64EEENS7_ILi96EEENS7_ILi192EEEEEENS_10bfloat16_tEfNS_4arch4Sm90ELb1ELb0ELb0ELb0ELb1ELb0ELb1ELb0ELi3ELi1ELi1ELi1ELb0EEENS1_24CollectiveEpilogueBwdGQAISD_fSG_Li384ELb0ELb1EEENS1_25SingleTileBwdLPTSchedulerILb0ELi96ELb1EEEEEEEEEvNT_6ParamsE)
	.align		4
        /*00a4*/ 	.word	index@(__assertfail)
	.align		4
        /*00a8*/ 	.word	index@(_ZN7cutlass13device_kernelIN5flash11enable_sm90INS1_16FlashAttnBwdSm90INS1_25CollectiveMainloopBwdSm90ILi2ELi1ELi1EN4cute5tupleIJNS5_1CILi1EEES8_S8_EEENS6_IJNS7_ILi64EEENS7_ILi96EEENS7_ILi192EEEEEENS_10bfloat16_tEfNS_4arch4Sm90ELb1ELb0ELb0ELb1ELb0ELb0ELb1ELb0ELi3ELi1ELi1ELi1ELb0EEENS1_21CollectiveEpilogueBwdISD_SE_SG_Li384ELb1ELb1ELi3EEENS1_25SingleTileBwdLPTSchedulerILb1ELi96ELb0EEEEEEEEEvNT_6ParamsE)
	.align		4
        /*00ac*/ 	.word	index@(__assertfail)
	.align		4
        /*00b0*/ 	.word	index@(_ZN7cutlass13device_kernelIN5flash11enable_sm90INS1_16FlashAttnBwdSm90INS1_25CollectiveMainloopBwdSm90ILi2ELi1ELi1EN4cute5tupleIJNS5_1CILi1EEES8_S8_EEENS6_IJNS7_ILi64EEENS7_ILi96EEENS7_ILi192EEEEEENS_10bfloat16_tEfNS_4arch4Sm90ELb1ELb0ELb0ELb1ELb1ELb0ELb1ELb0ELi3ELi1ELi1ELi1ELb0EEENS1_21CollectiveEpilogueBwdISD_SE_SG_Li384ELb1ELb1ELi3EEENS1_25SingleTileBwdLPTSchedulerILb1ELi96ELb1EEEEEEEEEvNT_6ParamsE)
	.align		4
        /*00b4*/ 	.word	index@(__assertfail)
	.align		4
        /*00b8*/ 	.word	index@(_ZN7cutlass13device_kernelIN5flash11enable_sm90INS1_16FlashAttnBwdSm90INS1_25CollectiveMainloopBwdSm90ILi2ELi1ELi1EN4cute5tupleIJNS5_1CILi1EEES8_S8_EEENS6_IJNS7_ILi64EEENS7_ILi96EEENS7_ILi192EEEEEENS_10bfloat16_tEfNS_4arch4Sm90ELb1ELb0ELb0ELb1ELb0ELb0ELb1ELb0ELi3ELi1ELi1ELi1ELb0EEENS1_24CollectiveEpilogueBwdGQAISD_fSG_Li384ELb1ELb0EEENS1_25SingleTileBwdLPTSchedulerILb1ELi96ELb0EEEEEEEEEvNT_6ParamsE)
	.align		4
        /*00bc*/ 	.word	index@(__assertfail)
	.align		4
        /*00c0*/ 	.word	index@(_ZN7cutlass13device_kernelIN5flash11enable_sm90INS1_16FlashAttnBwdSm90INS1_25CollectiveMainloopBwdSm90ILi2ELi1ELi1EN4cute5tupleIJNS5_1CILi1EEES8_S8_EEENS6_IJNS7_ILi64EEENS7_ILi96EEENS7_ILi192EEEEEENS_10bfloat16_tEfNS_4arch4Sm90ELb1ELb0ELb0ELb1ELb1ELb0ELb1ELb0ELi3ELi1ELi1ELi1ELb0EEENS1_24CollectiveEpilogueBwdGQAISD_fSG_Li384ELb1ELb1EEENS1_25SingleTileBwdLPTSchedulerILb1ELi96ELb1EEEEEEEEEvNT_6ParamsE)
	.align		4
        /*00c4*/ 	.word	index@(__assertfail)
	.align		4
        /*00c8*/ 	.word	0x00000000
	.align		4
        /*00cc*/ 	.word	0xfffffffe
	.align		4
        /*00d0*/ 	.word	0x00000000
	.align		4
        /*00d4*/ 	.word	0xfffffffd
	.align		4
        /*00d8*/ 	.word	0x00000000
	.align		4
        /*00dc*/ 	.word	0xfffffffc


//--------------------- .nv.constant4             --------------------------
	.section	.nv.constant4,"a",@progbits
	.align	8
	.align		8
.nv.constant4:
        /*0000*/ 	.dword	__assertfail
	.align		8
        /*0008*/ 	.dword	__unnamed_1
	.align		8
        /*0010*/ 	.dword	__unnamed_2
	.align		8
        /*0018*/ 	.dword	__unnamed_3
	.align		8
        /*0020*/ 	.dword	__unnamed_4
	.align		8
        /*0028*/ 	.dword	_ZN66_INTERNAL_1b5186a0_30_flash_bwd_hdim192_bf16_sm90_cu_1f2e7571_28164cuda3std3__45__cpo5beginE
	.align		8
        /*0030*/ 	.dword	_ZN66_INTERNAL_1b5186a0_30_flash_bwd_hdim192_bf16_sm90_cu_1f2e7571_28164cuda3std3__45__cpo3endE
	.align		8
        /*0038*/ 	.dword	_ZN66_INTERNAL_1b5186a0_30_flash_bwd_hdim192_bf16_sm90_cu_1f2e7571_28164cuda3std3__45__cpo6cbeginE
	.align		8
        /*0040*/ 	.dword	_ZN66_INTERNAL_1b5186a0_30_flash_bwd_hdim192_bf16_sm90_cu_1f2e7571_28164cuda3std3__45__cpo4cendE
	.align		8
        /*0048*/ 	.dword	_ZN66_INTERNAL_1b5186a0_30_flash_bwd_hdim192_bf16_sm90_cu_1f2e7571_28164cuda3std3__468_GLOBAL__N__1b5186a0_30_flash_bwd_hdim192_bf16_sm90_cu_1f2e7571_28166ignoreE
	.align		8
        /*0050*/ 	.dword	_ZN66_INTERNAL_1b5186a0_30_flash_bwd_hdim192_bf16_sm90_cu_1f2e7571_28164cuda3std3__419piecewise_constructE
	.align		8
        /*0058*/ 	.dword	_ZN66_INTERNAL_1b5186a0_30_flash_bwd_hdim192_bf16_sm90_cu_1f2e7571_28164cuda3std3__48in_placeE
	.align		8
        /*0060*/ 	.dword	_ZN66_INTERNAL_1b5186a0_30_flash_bwd_hdim192_bf16_sm90_cu_1f2e7571_28164cuda3std6ranges3__45__cpo4swapE
	.align		8
        /*0068*/ 	.dword	_ZN66_INTERNAL_1b5186a0_30_flash_bwd_hdim192_bf16_sm90_cu_1f2e7571_28164cuda3std6ranges3__45__cpo9iter_moveE
	.align		8
        /*0070*/ 	.dword	_ZN66_INTERNAL_1b5186a0_30_flash_bwd_hdim192_bf16_sm90_cu_1f2e7571_28164cute7productE
	.align		8
        /*0078*/ 	.dword	_ZN66_INTERNAL_1b5186a0_30_flash_bwd_hdim192_bf16_sm90_cu_1f2e7571_28164cute1_E
	.align		8
        /*0080*/ 	.dword	$str$23
	.align		8
        /*0088*/ 	.dword	$str$24


//--------------------- .text._ZN7cutlass13device_kernelIN5flash11enable_sm90INS1_16FlashAttnBwdSm90INS1_25CollectiveMainloopBwdSm90ILi2ELi1ELi1EN4cute5tupleIJNS5_1CILi1EEES8_S8_EEENS6_IJNS7_ILi64EEENS7_ILi96EEENS7_ILi192EEEEEENS_10bfloat16_tEfNS_4arch4Sm90ELb0ELb0ELb0ELb0ELb0ELb0ELb1ELb0ELi3ELi1ELi1ELi1ELb0EEENS1_21CollectiveEpilogueBwdISD_SE_SG_Li384ELb0ELb1ELi3EEENS1_19SingleTileSchedulerILb0ELb0ELb0ELi96EEEEEEEEEvNT_6ParamsE --------------------------
	.section	.text._ZN7cutlass13device_kernelIN5flash11enable_sm90INS1_16FlashAttnBwdSm90INS1_25CollectiveMainloopBwdSm90ILi2ELi1ELi1EN4cute5tupleIJNS5_1CILi1EEES8_S8_EEENS6_IJNS7_ILi64EEENS7_ILi96EEENS7_ILi192EEEEEENS_10bfloat16_tEfNS_4arch4Sm90ELb0ELb0ELb0ELb0ELb0ELb0ELb1ELb0ELi3ELi1ELi1ELi1ELb0EEENS1_21CollectiveEpilogueBwdISD_SE_SG_Li384ELb0ELb1ELi3EEENS1_19SingleTileSchedulerILb0ELb0ELb0ELi96EEEEEEEEEvNT_6ParamsE,"ax",@progbits
	.align	128
.text._ZN7cutlass13device_kernelIN5flash11enable_sm90INS1_16FlashAttnBwdSm90INS1_25CollectiveMainloopBwdSm90ILi2ELi1ELi1EN4cute5tupleIJNS5_1CILi1EEES8_S8_EEENS6_IJNS7_ILi64EEENS7_ILi96EEENS7_ILi192EEEEEENS_10bfloat16_tEfNS_4arch4Sm90ELb0ELb0ELb0ELb0ELb0ELb0ELb1ELb0ELi3ELi1ELi1ELi1ELb0EEENS1_21CollectiveEpilogueBwdISD_SE_SG_Li384ELb0ELb1ELi3EEENS1_19SingleTileSchedulerILb0ELb0ELb0ELi96EEEEEEEEEvNT_6ParamsE:
        .type           _ZN7cutlass13device_kernelIN5flash11enable_sm90INS1_16FlashAttnBwdSm90INS1_25CollectiveMainloopBwdSm90ILi2ELi1ELi1EN4cute5tupleIJNS5_1CILi1EEES8_S8_EEENS6_IJNS7_ILi64EEENS7_ILi96EEENS7_ILi192EEEEEENS_10bfloat16_tEfNS_4arch4Sm90ELb0ELb0ELb0ELb0ELb0ELb0ELb1ELb0ELi3ELi1ELi1ELi1ELb0EEENS1_21CollectiveEpilogueBwdISD_SE_SG_Li384ELb0ELb1ELi3EEENS1_19SingleTileSchedulerILb0ELb0ELb0ELi96EEEEEEEEEvNT_6ParamsE,@function
        .size           _ZN7cutlass13device_kernelIN5flash11enable_sm90INS1_16FlashAttnBwdSm90INS1_25CollectiveMainloopBwdSm90ILi2ELi1ELi1EN4cute5tupleIJNS5_1CILi1EEES8_S8_EEENS6_IJNS7_ILi64EEENS7_ILi96EEENS7_ILi192EEEEEENS_10bfloat16_tEfNS_4arch4Sm90ELb0ELb0ELb0ELb0ELb0ELb0ELb1ELb0ELi3ELi1ELi1ELi1ELb0EEENS1_21CollectiveEpilogueBwdISD_SE_SG_Li384ELb0ELb1ELi3EEENS1_19SingleTileSchedulerILb0ELb0ELb0ELi96EEEEEEEEEvNT_6ParamsE,(.L_x_3855 - _ZN7cutlass13device_kernelIN5flash11enable_sm90INS1_16FlashAttnBwdSm90INS1_25CollectiveMainloopBwdSm90ILi2ELi1ELi1EN4cute5tupleIJNS5_1CILi1EEES8_S8_EEENS6_IJNS7_ILi64EEENS7_ILi96EEENS7_ILi192EEEEEENS_10bfloat16_tEfNS_4arch4Sm90ELb0ELb0ELb0ELb0ELb0ELb0ELb1ELb0ELi3ELi1ELi1ELi1ELb0EEENS1_21CollectiveEpilogueBwdISD_SE_SG_Li384ELb0ELb1ELi3EEENS1_19SingleTileSchedulerILb0ELb0ELb0ELi96EEEEEEEEEvNT_6ParamsE)
        .other          _ZN7cutlass13device_kernelIN5flash11enable_sm90INS1_16FlashAttnBwdSm90INS1_25CollectiveMainloopBwdSm90ILi2ELi1ELi1EN4cute5tupleIJNS5_1CILi1EEES8_S8_EEENS6_IJNS7_ILi64EEENS7_ILi96EEENS7_ILi192EEEEEENS_10bfloat16_tEfNS_4arch4Sm90ELb0ELb0ELb0ELb0ELb0ELb0ELb1ELb0ELi3ELi1ELi1ELi1ELb0EEENS1_21CollectiveEpilogueBwdISD_SE_SG_Li384ELb0ELb1ELi3EEENS1_19SingleTileSchedulerILb0ELb0ELb0ELi96EEEEEEEEEvNT_6ParamsE,@"STO_CUDA_ENTRY STV_DEFAULT"
_ZN7cutlass13device_kernelIN5flash11enable_sm90INS1_16FlashAttnBwdSm90INS1_25CollectiveMainloopBwdSm90ILi2ELi1ELi1EN4cute5tupleIJNS5_1CILi1EEES8_S8_EEENS6_IJNS7_ILi64EEENS7_ILi96EEENS7_ILi192EEEEEENS_10bfloat16_tEfNS_4arch4Sm90ELb0ELb0ELb0ELb0ELb0ELb0ELb1ELb0ELi3ELi1ELi1ELi1ELb0EEENS1_21CollectiveEpilogueBwdISD_SE_SG_Li384ELb0ELb1ELi3EEENS1_19SingleTileSchedulerILb0ELb0ELb0ELi96EEEEEEEEEvNT_6ParamsE:
[----:B------:R-:W1:Y:S01]  /*0000*/  LDC R1, c[0x0][0x28] ;  /* 0x00000a00ff017b82 */ /* 0x000e620000000800 */
[----:B------:R-:W2:Y:S01]  /*0010*/  S2R R3, SR_TID.X ;  /* 0x0000000000037919 */ /* 0x000ea20000002100 */
[----:B------:R-:W-:Y:S01]  /*0020*/  ELECT P0, URZ, PT ;  /* 0x00000000003f782f */ /* 0x000fe20003800000 */
[----:B------:R-:W-:Y:S01]  /*0030*/  BSSY B0, `(.L_x_0) ;  /* 0x0000019000007945 */ /* 0x000fe20003800000 */
[----:B--2---:R-:W-:-:S05]  /*0040*/  SHF.R.U32.HI R0, RZ, 0x5, R3 ;  /* 0x00000005ff007819 */ /* 0x004fca0000011603 */
[----:B------:R-:W2:Y:S02]  /*0050*/  SHFL.IDX PT, R2, R0, RZ, 0x1f ;  /* 0x00001fff00027589 */ /* 0x000ea400000e0000 */
[----:B--2---:R-:W-:-:S13]  /*0060*/  ISETP.EQ.AND P0, PT, R2, RZ, P0 ;  /* 0x000000ff0200720c */ /* 0x004fda0000702270 */
[----:B-1----:R-:W-:Y:S05]  /*0070*/  @!P0 BRA `(.L_x_1) ;  /* 0x0000000000508947 */ /* 0x002fea0003800000 */
[----:B------:R-:W-:Y:S02]  /*0080*/  ULDC.64 UR4, c[0x0][0x198] ;  /* 0x0000660000047ab9 */ /* 0x000fe40000000a00 */
[----:B------:R-:W-:Y:S02]  /*0090*/  UIADD3 UR6, UP0, UR4, 0xf0, URZ ;  /* 0x000000f004067890 */ /* 0x000fe4000ff1e03f */
[----:B------:R-:W-:Y:S02]  /*00a0*/  UIADD3 UR8, UP1, UR4, 0x1f0, URZ ;  /* 0x000001f004087890 */ /* 0x000fe4000ff3e03f */
[----:B------:R-:W-:Y:S02]  /*00b0*/  UIADD3 UR10, UP2, UR4, 0x2f0, URZ ;  /* 0x000002f0040a7890 */ /* 0x000fe4000ff5e03f */
[----:B------:R-:W-:Y:S02]  /*00c0*/  UIADD3 UR12, UP3, UR4, 0x3f0, URZ ;  /* 0x000003f0040c7890 */ /* 0x000fe4000ff7e03f */
[----:B------:R-:W-:-:S02]  /*00d0*/  UIADD3 UR14, UP4, UR4, 0x670, URZ ;  /* 0x00000670040e7890 */ /* 0x000fc4000ff9e03f */
[----:B------:R-:W-:Y:S02]  /*00e0*/  UIADD3.X UR7, URZ, UR5, URZ, UP0, !UPT ;  /* 0x000000053f077290 */ /* 0x000fe400087fe43f */
[----:B------:R-:W-:Y:S02]  /*00f0*/  UIADD3 UR4, UP5, UR4, 0x770, URZ ;  /* 0x0000077004047890 */ /* 0x000fe4000ffbe03f */
[----:B------:R-:W-:Y:S02]  /*0100*/  UIADD3.X UR9, URZ, UR5, URZ, UP1, !UPT ;  /* 0x000000053f097290 */ /* 0x000fe40008ffe43f */
[----:B------:R-:W-:Y:S02]  /*0110*/  UIADD3.X UR11, URZ, UR5, URZ, UP2, !UPT ;  /* 0x000000053f0b7290 */ /* 0x000fe400097fe43f */
[----:B------:R-:W-:Y:S01]  /*0120*/  UIADD3.X UR13, URZ, UR5, URZ, UP3, !UPT ;  /* 0x000000053f0d7290 */ /* 0x000fe20009ffe43f */
[----:B------:R1:W-:Y:S01]  /*0130*/  UTMACCTL.PF [UR6] ;  /* 0x00000000060079b9 */ /* 0x0003e20008040000 */
[----:B------:R-:W-:-:S03]  /*0140*/  UIADD3.X UR15, URZ, UR5, URZ, UP4, !UPT ;  /* 0x000000053f0f7290 */ /* 0x000fc6000a7fe43f */
[----:B------:R1:W-:Y:S01]  /*0150*/  UTMACCTL.PF [UR8] ;  /* 0x00000000080079b9 */ /* 0x0003e20008040000 */
[----:B------:R-:W-:Y:S01]  /*0160*/  UIADD3.X UR5, URZ, UR5, URZ, UP5, !UPT ;  /* 0x000000053f057290 */ /* 0x000fe2000affe43f */
[----:B------:R1:W-:Y:S02]  /*0170*/  UTMACCTL.PF [UR10] ;  /* 0x000000000a0079b9 */ /* 0x0003e40008040000 */
[----:B------:R1:W-:Y:S02]  /*0180*/  UTMACCTL.PF [UR12] ;  /* 0x000000000c0079b9 */ /* 0x0003e40008040000 */
[----:B------:R1:W-:Y:S04]  /*0190*/  UTMACCTL.PF [UR14] ;  /* 0x000000000e0079b9 */ /* 0x0003e80008040000 */
[----:B------:R1:W-:Y:S02]  /*01a0*/  UTMACCTL.PF [UR4] ;  /* 0x00000000040079b9 */ /* 0x0003e40008040000 */
[----:B-1----:R-:W-:Y:S01]  /*01b0*/  NOP ;  /* 0x0000000000007918 */ /* 0x002fe20000000000 */
.L_x_1:
[----:B------:R-:W-:Y:S05]  /*01c0*/  BSYNC B0 ;  /* 0x0000000000007941 */ /* 0x000fea0003800000 */
.L_x_0:
[----:B------:R-:W-:Y:S01]  /*01d0*/  VOTEU.ANY UP0, P0 ;  /* 0x00000000003f7886 */ /* 0x000fe20000000100 */
[----:B------:R-:W1:Y:S01]  /*01e0*/  SHFL.IDX PT, R2, R0, RZ, 0x1f ;  /* 0x00001fff00027589 */ /* 0x000e6200000e0000 */
[----:B------:R-:W-:Y:S01]  /*01f0*/  UMOV UR4, 0x1 ;  /* 0x0000000100047882 */ /* 0x000fe20000000000 */
[----:B------:R-:W-:Y:S02]  /*0200*/  SHF.R.U32.HI R3, RZ, 0x7, R3 ;  /* 0x00000007ff037819 */ /* 0x000fe40000011603 */
[----:B------:R-:W2:Y:S01]  /*0210*/  @UP0 S2UR UR7, SR_CgaCtaId ;  /* 0x00000000000709c3 */ /* 0x000ea20000008800 */
[----:B------:R-:W-:Y:S01]  /*0220*/  @UP0 UMOV UR6, 0x400 ;  /* 0x0000040000060882 */ /* 0x000fe20000000000 */
[----:B------:R-:W-:-:S04]  /*0230*/  @UP0 UIADD3 UR4, -UR4, 0x100000, URZ ;  /* 0x0010000004040890 */ /* 0x000fc8000fffe13f */
[----:B------:R-:W-:Y:S02]  /*0240*/  @UP0 USHF.L.U32 UR5, UR4, 0xb, URZ ;  /* 0x0000000b04050899 */ /* 0x000fe4000800063f */
[----:B------:R-:W-:Y:S01]  /*0250*/  @UP0 USHF.L.U32 UR4, UR4, 0x1, URZ ;  /* 0x0000000104040899 */ /* 0x000fe2000800063f */
[----:B-1----:R-:W-:Y:S02]  /*0260*/  ISETP.NE.AND P1, PT, R2, RZ, PT ;  /* 0x000000ff0200720c */ /* 0x002fe40003f25270 */
[----:B------:R1:W3:Y:S01]  /*0270*/  SHFL.IDX PT, R2, R3, RZ, 0x1f ;  /* 0x00001fff03027589 */ /* 0x0002e200000e0000 */
[----:B--2---:R-:W-:Y:S01]  /*0280*/  @UP0 ULEA UR6, UR7, UR6, 0x18 ;  /* 0x0000000607060291 */ /* 0x004fe2000f8ec03f */
[----:B------:R-:W-:Y:S02]  /*0290*/  VOTEU.ANY UP0, P0 ;  /* 0x00000000003f7886 */ /* 0x000fe40000000100 */
[----:B------:R-:W2:Y:S09]  /*02a0*/  FENCE.VIEW.ASYNC.S ;  /* 0x00000000000073c6 */ /* 0x000eb20000000000 */
[----:B--2---:R1:W2:Y:S02]  /*02b0*/  @UP0 SYNCS.EXCH.64 URZ, [UR6+0x36400], UR4 ;  /* 0x03640004063f05b2 */ /* 0x0042a40008000100 */
[----:B-1----:R-:W-:Y:S05]  /*02c0*/  @P1 BRA `(.L_x_2) ;  /* 0x0000000000481947 */ /* 0x002fea0003800000 */
[----:B------:R-:W1:Y:S01]  /*02d0*/  S2UR UR5, SR_CgaCtaId ;  /* 0x00000000000579c3 */ /* 0x000e620000008800 */
[----:B------:R-:W-:Y:S01]  /*02e0*/  UMOV UR4, 0x400 ;  /* 0x0000040000047882 */ /* 0x000fe20000000000 */
[----:B------:R-:W-:Y:S01]  /*02f0*/  UMOV UR6, 0x1 ;  /* 0x0000000100067882 */ /* 0x000fe20000000000 */
[----:B------:R-:W-:Y:S01]  /*0300*/  UMOV UR9, 0x180 ;  /* 0x0000018000097882 */ /* 0x000fe20000000000 */
[----:B------:R-:W-:-:S04]  /*0310*/  UIADD3 UR6, -UR6, 0x100000, URZ ;  /* 0x0010000006067890 */ /* 0x000fc8000fffe13f */
[----:B------:R-:W-:Y:S02]  /*0320*/  USHF.L.U32 UR7, UR6, 0xb, URZ ;  /* 0x0000000b06077899 */ /* 0x000fe4000800063f */
[----:B------:R-:W-:Y:S01]  /*0330*/  USHF.L.U32 UR6, UR6, 0x1, URZ ;  /* 0x0000000106067899 */ /* 0x000fe2000800063f */
[----:B------:R-:W-:Y:S01]  /*0340*/  ELECT P0, URZ, PT ;  /* 0x00000000003f782f */ /* 0x000fe20003800000 */
[----:B-1----:R-:W-:Y:S02]  /*0350*/  ULEA UR8, UR5, UR4, 0x18 ;  /* 0x0000000405087291 */ /* 0x002fe4000f8ec03f */
[----:B------:R-:W-:-:S04]  /*0360*/  UIADD3 UR4, -UR9, 0x100000, URZ ;  /* 0x0010000009047890 */ /* 0x000fc8000fffe13f */
[----:B------:R-:W-:Y:S02]  /*0370*/  USHF.L.U32 UR5, UR4, 0xb, URZ ;  /* 0x0000000b04057899 */ /* 0x000fe4000800063f */
[----:B------:R-:W-:Y:S01]  /*0380*/  USHF.L.U32 UR4, UR4, 0x1, URZ ;  /* 0x0000000104047899 */ /* 0x000fe2000800063f */
[----:B------:R-:W1:Y:S03]  /*0390*/  FENCE.VIEW.ASYNC.S ;  /* 0x00000000000073c6 */ /* 0x000e660000000000 */
[----:B-1----:R1:W4:Y:S08]  /*03a0*/  SYNCS.EXCH.64 URZ, [UR8+0x36410], UR6 ;  /* 0x03641006083f75b2 */ /* 0x0023300008000100 */
[----:B------:R1:W5:Y:S01]  /*03b0*/  SYNCS.EXCH.64 URZ, [UR8+0x36420], UR4 ;  /* 0x03642004083f75b2 */ /* 0x0003620008000100 */
[----:B------:R1:W1:Y:S01]  /*03c0*/  SYNCS.EXCH.64 URZ, [UR8+0x36418], UR6 ;  /* 0x03641806083f75b2 */ /* 0x0002620008000100 */
[----:B------:R1:W1:Y:S01]  /*03d0*/  SYNCS.EXCH.64 URZ, [UR8+0x36428], UR4 ;  /* 0x03642804083f75b2 */ /* 0x0002620008000100 */
[----:B------:R-:W-:Y:S01]  /*03e0*/  NOP ;  /* 0x0000000000007918 */ /* 0x000fe20000000000 */
.L_x_2:
[----:B------:R-:W3:Y:S01]  /*03f0*/  SHFL.IDX PT, R3, R0, RZ, 0x1f ;  /* 0x00001fff00037589 */ /* 0x000ee200000e0000 */
[----:B------:R-:W-:Y:S01]  /*0400*/  NOP ;  /* 0x0000000000007918 */ /* 0x000fe20000000000 */
[----:B---3--:R-:W-:-:S13]  /*0410*/  ISETP.NE.AND P0, PT, R3, RZ, PT ;  /* 0x000000ff0300720c */ /* 0x008fda0003f05270 */
[----:B------:R-:W-:Y:S05]  /*0420*/  @P0 BRA `(.L_x_3) ;  /* 0x0000000000400947 */ /* 0x000fea0003800000 */
[----:B-1----:R-:W1:Y:S01]  /*0430*/  S2UR UR5, SR_CgaCtaId ;  /* 0x00000000000579c3 */ /* 0x002e620000008800 */
[----:B------:R-:W-:Y:S01]  /*0440*/  UMOV UR4, 0x400 ;  /* 0x0000040000047882 */ /* 0x000fe20000000000 */
[----:B------:R-:W-:Y:S01]  /*0450*/  UMOV UR6, 0x1 ;  /* 0x0000000100067882 */ /* 0x000fe20000000000 */
[----:B------:R-:W-:Y:S01]  /*0460*/  UMOV UR7, 0x180 ;  /* 0x0000018000077882 */ /* 0x000fe20000000000 */
[----:B------:R-:W-:Y:S01]  /*0470*/  ELECT P0, URZ, PT ;  /* 0x00000000003f782f */ /* 0x000fe20003800000 */
[----:B-1----:R-:W-:Y:S02]  /*0480*/  ULEA UR8, UR5, UR4, 0x18 ;  /* 0x0000000405087291 */ /* 0x002fe4000f8ec03f */
[----:B------:R-:W-:-:S04]  /*0490*/  UIADD3 UR4, -UR6, 0x100000, URZ ;  /* 0x0010000006047890 */ /* 0x000fc8000fffe13f */
[----:B------:R-:W-:Y:S02]  /*04a0*/  USHF.L.U32 UR5, UR4, 0xb, URZ ;  /* 0x0000000b04057899 */ /* 0x000fe4000800063f */
[----:B------:R-:W-:Y:S02]  /*04b0*/  USHF.L.U32 UR4, UR4, 0x1, URZ ;  /* 0x0000000104047899 */ /* 0x000fe4000800063f */
[----:B------:R-:W-:-:S04]  /*04c0*/  UIADD3 UR6, -UR7, 0x100000, URZ ;  /* 0x0010000007067890 */ /* 0x000fc8000fffe13f */
[----:B------:R-:W-:Y:S02]  /*04d0*/  USHF.L.U32 UR7, UR6, 0xb, URZ ;  /* 0x0000000b06077899 */ /* 0x000fe4000800063f */
[----:B------:R-:W-:Y:S01]  /*04e0*/  USHF.L.U32 UR6, UR6, 0x1, URZ ;  /* 0x0000000106067899 */ /* 0x000fe2000800063f */
[----:B------:R-:W1:Y:S03]  /*04f0*/  FENCE.VIEW.ASYNC.S ;  /* 0x00000000000073c6 */ /* 0x000e660000000000 */
[----:B-1----:R3:W1:Y:S08]  /*0500*/  SYNCS.EXCH.64 URZ, [UR8+0x36430], UR4 ;  /* 0x03643004083f75b2 */ /* 0x0026700008000100 */
[----:B------:R3:W1:Y:S02]  /*0510*/  SYNCS.EXCH.64 URZ, [UR8+0x36438], UR6 ;  /* 0x03643806083f75b2 */ /* 0x0006640008000100 */
[----:B---3--:R-:W-:Y:S01]  /*0520*/  NOP ;  /* 0x0000000000007918 */ /* 0x008fe20000000000 */
.L_x_3:
[----:B------:R-:W-:Y:S01]  /*0530*/  ISETP.NE.AND P0, PT, R2, RZ, PT ;  /* 0x000000ff0200720c */ /* 0x000fe20003f05270 */
[----:B------:R-:W-:Y:S01]  /*0540*/  IMAD.MOV.U32 R17, RZ, RZ, 0x1 ;  /* 0x00000001ff117424 */ /* 0x000fe200078e00ff */
[----:B------:R-:W-:-:S04]  /*0550*/  NOP ;  /* 0x0000000000007918 */ /* 0x000fc80000000000 */
[----:B------:R-:W-:Y:S01]  /*0560*/  SEL R17, R17, 0x2, !P0 ;  /* 0x0000000211117807 */ /* 0x000fe20004000000 */
[----:B-12-45:R-:W-:Y:S06]  /*0570*/  BAR.SYNC.DEFER_BLOCKING 0x0 ;  /* 0x0000000000007b1d */ /* 0x036fec0000010000 */
[----:B------:R-:W-:Y:S05]  /*0580*/  @!P0 BRA `(.L_x_4) ;  /* 0x0000003c00648947 */ /* 0x000fea0003800000 */
.L_x_5:
[----:B------:R-:W-:-:S08]  /*0590*/  NOP ;  /* 0x0000000000007918 */ /* 0x000fd00000000000 */
[----:B------:R-:W1:Y:S02]  /*05a0*/  USETMAXREG.TRY_ALLOC.CTAPOOL UP0, 0xa0 ;  /* 0x000000a0000079c8 */ /* 0x000e640008000600 */
[----:B-1----:R-:W-:-:S13]  /*05b0*/  PLOP3.LUT P0, PT, PT, PT, UP0, 0x80, 0x0 ;  /* 0x000000000000781c */ /* 0x002fda0003f0f008 */
[----:B------:R-:W-:Y:S05]  /*05c0*/  @!P0 BRA `(.L_x_5) ;  /* 0xfffffffc00f08947 */ /* 0x000fea000383ffff */
[----:B------:R-:W-:Y:S01]  /*05d0*/  LOP3.LUT R0, R0, 0x3, RZ, 0xc0, !PT ;  /* 0x0000000300007812 */ /* 0x000fe200078ec0ff */
[----:B------:R-:W1:Y:S01]  /*05e0*/  S2R R2, SR_TID.X ;  /* 0x0000000000027919 */ /* 0x000e620000002100 */
[----:B------:R-:W2:Y:S04]  /*05f0*/  S2UR UR4, SR_CTAID.Z ;  /* 0x00000000000479c3 */ /* 0x000ea80000002700 */
[----:B------:R-:W3:Y:S02]  /*0600*/  SHFL.IDX PT, R0, R0, RZ, 0x1f ;  /* 0x00001fff00007589 */ /* 0x000ee400000e0000 */
[----:B---3--:R-:W-:Y:S02]  /*0610*/  ISETP.NE.AND P0, PT, R0, RZ, PT ;  /* 0x000000ff0000720c */ /* 0x008fe40003f05270 */
[----:B-1----:R-:W-:-:S11]  /*0620*/  SHF.R.U32.HI R2, RZ, 0x7, R2 ;  /* 0x00000007ff027819 */ /* 0x002fd60000011602 */
[----:B------:R-:W-:-:S05]  /*0630*/  @!P0 VIADD R2, R2, 0x9 ;  /* 0x0000000902028836 */ /* 0x000fca0000000000 */
[----:B------:R1:W-:Y:S06]  /*0640*/  @!P0 BAR.ARV R2, 0xa0 ;  /* 0x000280020000851d */ /* 0x0003ec0000002000 */
[----:B--2---:R-:W-:-:S13]  /*0650*/  ISETP.LE.AND P0, PT, RZ, UR4, PT ;  /* 0x00000004ff007c0c */ /* 0x004fda000bf03270 */
[----:B-1----:R-:W-:Y:S05]  /*0660*/  @!P0 EXIT ;  /* 0x000000000000894d */ /* 0x002fea0003800000 */
[----:B------:R-:W1:Y:S01]  /*0670*/  S2UR UR4, SR_CgaCtaId ;  /* 0x00000000000479c3 */ /* 0x000e620000008800 */
[----:B------:R-:W-:Y:S02]  /*0680*/  UMOV UR37, 0x400 ;  /* 0x0000040000257882 */ /* 0x000fe40000000000 */
[----:B-1----:R-:W-:-:S04]  /*0690*/  ULEA UR37, UR4, UR37, 0x18 ;  /* 0x0000002504257291 */ /* 0x002fc8000f8ec03f */
[----:B------:R-:W-:-:S04]  /*06a0*/  UIADD3 UR36, UR37, 0x30400, URZ ;  /* 0x0003040025247890 */ /* 0x000fc8000fffe03f */
[----:B------:R-:W-:-:S06]  /*06b0*/  ULOP3.LUT UP0, URZ, UR36, 0x1bf, URZ, 0xc0, !UPT ;  /* 0x000001bf243f7892 */ /* 0x000fcc000f80c03f */
[----:B------:R-:W-:-:S13]  /*06c0*/  PLOP3.LUT P0, PT, PT, PT, UP0, 0x80, 0x0 ;  /* 0x000000000000781c */ /* 0x000fda0003f0f008 */
[----:B------:R-:W-:Y:S05]  /*06d0*/  @!P0 BRA `(.L_x_6) ;  /* 0x00000000007c8947 */ /* 0x000fea0003800000 */
[----:B------:R-:W-:Y:S01]  /*06e0*/  MOV R2, 0x0 ;  /* 0x0000000000027802 */ /* 0x000fe20000000f00 */
[----:B------:R-:W-:Y:S01]  /*06f0*/  ULDC.64 UR4, c[0x4][0x80] ;  /* 0x0100200000047ab9 */ /* 0x000fe20000000a00 */
[----:B------:R-:W-:Y:S01]  /*0700*/  ULDC.64 UR6, c[0x4][0x8] ;  /* 0x0100020000067ab9 */ /* 0x000fe20000000a00 */
[----:B------:R-:W-:Y:S01]  /*0710*/  IMAD.U32 R4, RZ, RZ, UR4 ;  /* 0x00000004ff047e24 */ /* 0x000fe2000f8e00ff */
[----:B------:R1:W2:Y:S01]  /*0720*/  LDC.64 R14, c[0x4][R2] ;  /* 0x01000000020e7b82 */ /* 0x0002a20000000a00 */
[----:B------:R-:W-:Y:S01]  /*0730*/  IMAD.U32 R5, RZ, RZ, UR5 ;  /* 0x00000005ff057e24 */ /* 0x000fe2000f8e00ff */
[----:B------:R-:W-:Y:S01]  /*0740*/  ULDC.64 UR4, c[0x4][0x88] ;  /* 0x0100220000047ab9 */ /* 0x000fe20000000a00 */
[----:B------:R-:W-:Y:S02]  /*0750*/  IMAD.U32 R10, RZ, RZ, UR6 ;  /* 0x00000006ff0a7e24 */ /* 0x000fe4000f8e00ff */
[----:B------:R-:W-:Y:S02]  /*0760*/  IMAD.U32 R6, RZ, RZ, UR4 ;  /* 0x00000004ff067e24 */ /* 0x000fe4000f8e00ff */
[----:B------:R-:W-:-:S02]  /*0770*/  IMAD.U32 R7, RZ, RZ, UR5 ;  /* 0x00000005ff077e24 */ /* 0x000fc4000f8e00ff */
[----:B------:R-:W-:Y:S02]  /*0780*/  IMAD.U32 R11, RZ, RZ, UR7 ;  /* 0x00000007ff0b7e24 */ /* 0x000fe4000f8e00ff */
[----:B------:R-:W-:Y:S02]  /*0790*/  IMAD.MOV.U32 R8, RZ, RZ, 0x70 ;  /* 0x00000070ff087424 */ /* 0x000fe400078e00ff */
[----:B------:R-:W-:Y:S02]  /*07a0*/  IMAD.MOV.U32 R12, RZ, RZ, 0x1 ;  /* 0x00000001ff0c7424 */ /* 0x000fe400078e00ff */
[----:B-1----:R-:W-:-:S07]  /*07b0*/  IMAD.MOV.U32 R13, RZ, RZ, RZ ;  /* 0x000000ffff0d7224 */ /* 0x002fce00078e00ff */
[----:B------:R-:W-:-:S07]  /*07c0*/  LEPC R20, `(.L_x_7) ;  /* 0x000000001014794e */ /* 0x000fce0000000000 */
[----:B--2---:R-:W-:Y:S05]  /*07d0*/  CALL.ABS.NOINC R14 ;  /* 0x000000000e007343 */ /* 0x004fea0003c00000 */
.L_x_7:
[----:B------:R-:W1:Y:S01]  /*07e0*/  LDC.64 R2, c[0x4][R2] ;  /* 0x0100000002027b82 */ /* 0x000e620000000a00 */
[----:B------:R-:W-:Y:S01]  /*07f0*/  ULDC.64 UR4, c[0x4][0x80] ;  /* 0x0100200000047ab9 */ /* 0x000fe20000000a00 */
[----:B------:R-:W-:Y:S01]  /*0800*/  ULDC.64 UR6, c[0x4][0x88] ;  /* 0x0100220000067ab9 */ /* 0x000fe20000000a00 */
[----:B------:R-:W-:Y:S02]  /*0810*/  IMAD.U32 R4, RZ, RZ, UR4 ;  /* 0x00000004ff047e24 */ /* 0x000fe4000f8e00ff */
        /* <DEDUP_REMOVED lines=8> */
[----:B------:R-:W-:-:S07]  /*08a0*/  IMAD.MOV.U32 R13, RZ, RZ, RZ ;  /* 0x000000ffff0d7224 */ /* 0x000fce00078e00ff */
[----:B------:R-:W-:-:S07]  /*08b0*/  LEPC R20, `(.L_x_6) ;  /* 0x000000001014794e */ /* 0x000fce0000000000 */
[----:B-1----:R-:W-:Y:S05]  /*08c0*/  CALL.ABS.NOINC R2 ;  /* 0x0000000002007343 */ /* 0x002fea0003c00000 */
.L_x_6:
[----:B------:R-:W-:-:S04]  /*08d0*/  IMAD.U32 R19, RZ, RZ, UR37 ;  /* 0x00000025ff137e24 */ /* 0x000fc8000f8e00ff */
[----:B------:R-:W-:-:S05]  /*08e0*/  VIADD R18, R19, 0x33400 ;  /* 0x0003340013127836 */ /* 0x000fca0000000000 */
[----:B------:R-:W-:-:S13]  /*08f0*/  LOP3.LUT P0, RZ, R18, 0x1bf, RZ, 0xc0, !PT ;  /* 0x000001bf12ff7812 */ /* 0x000fda000780c0ff */
        /* <DEDUP_REMOVED lines=17> */
.L_x_9:
        /* <DEDUP_REMOVED lines=15> */
.L_x_8:
[----:B------:R-:W1:Y:S01]  /*0b00*/  S2R R2, SR_TID.X ;  /* 0x0000000000027919 */ /* 0x000e620000002100 */
[----:B------:R-:W-:Y:S01]  /*0b10*/  UMOV UR4, 0xffffffff ;  /* 0xffffffff00047882 */ /* 0x000fe20000000000 */
[----:B-1----:R-:W-:-:S05]  /*0b20*/  VIADD R0, R2, 0xffffff80 ;  /* 0xffffff8002007836 */ /* 0x002fca0000000000 */
[----:B------:R-:W-:-:S04]  /*0b30*/  SHF.R.S32.HI R3, RZ, 0x1f, R0 ;  /* 0x0000001fff037819 */ /* 0x000fc80000011400 */
[----:B------:R-:W-:-:S04]  /*0b40*/  LEA.HI R2, R3, R0, RZ, 0x7 ;  /* 0x0000000003027211 */ /* 0x000fc800078f38ff */
[----:B------:R-:W-:Y:S01]  /*0b50*/  SHF.R.S32.HI R13, RZ, 0x7, R2 ;  /* 0x00000007ff0d7819 */ /* 0x000fe20000011402 */
[----:B------:R-:W-:Y:S06]  /*0b60*/  BRA.DIV UR4, `(.L_x_10) ;  /* 0x0000006a041c7947 */ /* 0x000fec000b800000 */
[----:B------:R1:W2:Y:S02]  /*0b70*/  SHFL.IDX PT, R14, R13, RZ, 0x1f ;  /* 0x00001fff0d0e7589 */ /* 0x0002a400000e0000 */
.L_x_94:
[----:B------:R-:W-:Y:S02]  /*0b80*/  SHF.L.U32 R12, RZ, 0x1f, RZ ;  /* 0x0000001fff0c7819 */ /* 0x000fe400000006ff */
[----:B------:R-:W-:Y:S01]  /*0b90*/  LOP3.LUT R5, R2, 0xffffff80, RZ, 0xc0, !PT ;  /* 0xffffff8002057812 */ /* 0x000fe200078ec0ff */
[----:B--2---:R-:W-:Y:S01]  /*0ba0*/  IMAD.HI R2, R14, 0x55555556, RZ ;  /* 0x555555560e027827 */ /* 0x004fe200078e02ff */
[----:B------:R-:W2:Y:S01]  /*0bb0*/  SYNCS.PHASECHK.TRANS64.TRYWAIT P0, [UR37+0x36400], R12 ;  /* 0x0364000cff0075a7 */ /* 0x000ea20008000165 */
[CC--:B------:R-:W-:Y:S02]  /*0bc0*/  LEA.HI R6, R3.reuse, R0.reuse, RZ, 0x5 ;  /* 0x0000000003067211 */ /* 0x0c0fe400078f28ff */
[----:B------:R-:W-:Y:S01]  /*0bd0*/  IMAD.IADD R4, R0, 0x1, -R5 ;  /* 0x0000000100047824 */ /* 0x000fe200078e0a05 */
[----:B------:R-:W-:Y:S02]  /*0be0*/  LEA.HI R3, R3, R0, RZ, 0x4 ;  /* 0x0000000003037211 */ /* 0x000fe400078f20ff */
[----:B------:R-:W-:-:S02]  /*0bf0*/  LEA.HI R5, R2, R2, RZ, 0x1 ;  /* 0x0000000202057211 */ /* 0x000fc400078f08ff */
[----:B------:R-:W-:Y:S02]  /*0c00*/  SHF.R.S32.HI R9, RZ, 0x1f, R4 ;  /* 0x0000001fff097819 */ /* 0x000fe40000011404 */
[----:B------:R-:W-:Y:S01]  /*0c10*/  SHF.R.S32.HI R152, RZ, 0x5, R6 ;  /* 0x00000005ff987819 */ /* 0x000fe20000011406 */
[----:B------:R-:W-:Y:S01]  /*0c20*/  IMAD R5, R5, -0x3, R14 ;  /* 0xfffffffd05057824 */ /* 0x000fe200078e020e */
[----:B------:R-:W-:Y:S02]  /*0c30*/  LEA.HI R8, R9, R4, RZ, 0x2 ;  /* 0x0000000409087211 */ /* 0x000fe400078f10ff */
[----:B------:R-:W-:Y:S02]  /*0c40*/  SHF.R.S32.HI R7, RZ, 0x1f, R6 ;  /* 0x0000001fff077819 */ /* 0x000fe40000011406 */
[----:B------:R-:W-:Y:S02]  /*0c50*/  SHF.R.S32.HI R2, RZ, 0x4, R3 ;  /* 0x00000004ff027819 */ /* 0x000fe40000011403 */
[----:B------:R-:W-:-:S02]  /*0c60*/  SHF.R.S32.HI R10, RZ, 0x2, R8 ;  /* 0x00000002ff0a7819 */ /* 0x000fc40000011408 */
[----:B------:R-:W-:Y:S02]  /*0c70*/  SHF.R.S32.HI R11, RZ, 0x1f, R8 ;  /* 0x0000001fff0b7819 */ /* 0x000fe40000011408 */
[----:B------:R-:W-:Y:S02]  /*0c80*/  LEA.HI R6, R3, R2, RZ, 0x1 ;  /* 0x0000000203067211 */ /* 0x000fe400078f08ff */
[----:B------:R-:W-:Y:S02]  /*0c90*/  LEA.HI R7, R7, R152, RZ, 0x2 ;  /* 0x0000009807077211 */ /* 0x000fe400078f10ff */
[----:B------:R-:W-:Y:S02]  /*0ca0*/  LEA.HI R11, R11, R10, RZ, 0x3 ;  /* 0x0000000a0b0b7211 */ /* 0x000fe400078f18ff */
[----:B------:R-:W-:Y:S02]  /*0cb0*/  LOP3.LUT R153, R6, 0xfffffffe, RZ, 0xc0, !PT ;  /* 0xfffffffe06997812 */ /* 0x000fe400078ec0ff */
[----:B------:R-:W-:-:S02]  /*0cc0*/  LOP3.LUT R7, R7, 0xfffffffc, RZ, 0xc0, !PT ;  /* 0xfffffffc07077812 */ /* 0x000fc400078ec0ff */
[----:B------:R-:W-:Y:S01]  /*0cd0*/  LOP3.LUT R11, R11, 0xfffffff8, RZ, 0xc0, !PT ;  /* 0xfffffff80b0b7812 */ /* 0x000fe200078ec0ff */
[----:B------:R-:W-:Y:S01]  /*0ce0*/  IMAD.IADD R153, R2, 0x1, -R153 ;  /* 0x0000000102997824 */ /* 0x000fe200078e0a99 */
[----:B------:R-:W-:Y:S01]  /*0cf0*/  LEA.HI R9, R9, R4, RZ, 0x5 ;  /* 0x0000000409097211 */ /* 0x000fe200078f28ff */
[----:B------:R-:W-:Y:S02]  /*0d00*/  IMAD.IADD R152, R152, 0x1, -R7 ;  /* 0x0000000198987824 */ /* 0x000fe400078e0a07 */
[----:B------:R-:W-:Y:S01]  /*0d10*/  IMAD.IADD R16, R10, 0x1, -R11 ;  /* 0x000000010a107824 */ /* 0x000fe200078e0a0b */
[----:B------:R-:W-:Y:S01]  /*0d20*/  SHF.R.S32.HI R9, RZ, 0x5, R9 ;  /* 0x00000005ff097819 */ /* 0x000fe20000011409 */
[----:B--2---:R-:W-:Y:S06]  /*0d30*/  @P0 BRA `(.L_x_11) ;  /* 0x0000000000080947 */ /* 0x004fec0003800000 */
[----:B------:R-:W2:Y:S02]  /*0d40*/  SYNCS.PHASECHK.TRANS64.TRYWAIT P0, [UR37+0x36400], R12 ;  /* 0x0364000cff0075a7 */ /* 0x000ea40008000165 */
[----:B--2---:R-:W-:Y:S05]  /*0d50*/  @!P0 BRA `(.L_x_12) ;  /* 0x0000006400bc8947 */ /* 0x004fea0003800000 */
.L_x_11:
[----:B--2---:R-:W2:Y:S01]  /*0d60*/  LDC R12, c[0x0][0x280] ;  /* 0x0000a000ff0c7b82 */ /* 0x004ea20000000800 */
[----:B------:R-:W-:Y:S01]  /*0d70*/  IMAD R16, R9, 0x10, R16 ;  /* 0x0000001009107824 */ /* 0x000fe200078e0210 */
[----:B------:R-:W-:Y:S02]  /*0d80*/  CS2R R118, SRZ ;  /* 0x0000000000767805 */ /* 0x000fe4000001ff00 */
[----:B------:R-:W-:Y:S02]  /*0d90*/  CS2R R116, SRZ ;  /* 0x0000000000747805 */ /* 0x000fe4000001ff00 */
[----:B------:R-:W-:Y:S02]  /*0da0*/  CS2R R114, SRZ ;  /* 0x0000000000727805 */ /* 0x000fe4000001ff00 */
[----:B------:R-:W-:Y:S02]  /*0db0*/  CS2R R112, SRZ ;  /* 0x0000000000707805 */ /* 0x000fe4000001ff00 */
[----:B------:R-:W-:-:S02]  /*0dc0*/  CS2R R110, SRZ ;  /* 0x00000000006e7805 */ /* 0x000fc4000001ff00 */
[----:B------:R-:W-:Y:S02]  /*0dd0*/  CS2R R108, SRZ ;  /* 0x00000000006c7805 */ /* 0x000fe4000001ff00 */
        /* <DEDUP_REMOVED lines=16> */
[----:B--2---:R-:W-:-:S02]  /*0ee0*/  ISETP.GE.AND P0, PT, R12, 0x1, PT ;  /* 0x000000010c00780c */ /* 0x004fc40003f06270 */
        /* <DEDUP_REMOVED lines=25> */
[----:B------:R-:W-:Y:S01]  /*1080*/  CS2R R24, SRZ ;  /* 0x0000000000187805 */ /* 0x000fe2000001ff00 */
[----:B------:R-:W-:Y:S06]  /*1090*/  @!P0 BRA `(.L_x_13) ;  /* 0x0000002000948947 */ /* 0x000fec0003800000 */
[----:B------:R-:W-:Y:S01]  /*10a0*/  LOP3.LUT R3, R3, 0xfffffff0, RZ, 0xc0, !PT ;  /* 0xfffffff003037812 */ /* 0x000fe200078ec0ff */
[----:B------:R-:W2:Y:S01]  /*10b0*/  S2R R11, SR_CTAID.X ;  /* 0x00000000000b7919 */ /* 0x000ea20000002500 */
[----:B------:R-:W-:Y:S01]  /*10c0*/  LOP3.LUT R9, R8, 0xfffffffc, RZ, 0xc0, !PT ;  /* 0xfffffffc08097812 */ /* 0x000fe200078ec0ff */
[----:B------:R-:W2:Y:S01]  /*10d0*/  LDC R20, c[0x0][0x290] ;  /* 0x0000a400ff147b82 */ /* 0x000ea20000000800 */
[----:B------:R-:W-:-:S04]  /*10e0*/  IMAD.HI R10, R13, 0x55555556, RZ ;  /* 0x555555560d0a7827 */ /* 0x000fc800078e02ff */
[----:B------:R-:W-:Y:S01]  /*10f0*/  IMAD.IADD R3, R0, 0x1, -R3 ;  /* 0x0000000100037824 */ /* 0x000fe200078e0a03 */
[----:B------:R-:W-:Y:S01]  /*1100*/  LEA.HI R10, R10, R10, RZ, 0x1 ;  /* 0x0000000a0a0a7211 */ /* 0x000fe200078f08ff */
[----:B------:R-:W-:Y:S02]  /*1110*/  IMAD R14, R13, 0x400, R4 ;  /* 0x000004000d0e7824 */ /* 0x000fe400078e0204 */
[----:B------:R-:W-:Y:S01]  /*1120*/  IMAD.MOV.U32 R15, RZ, RZ, 0x20 ;  /* 0x00000020ff0f7424 */ /* 0x000fe200078e00ff */
[----:B------:R-:W-:Y:S01]  /*1130*/  LEA.HI R0, R3, R3, RZ, 0x1 ;  /* 0x0000000303007211 */ /* 0x000fe200078f08ff */
[----:B------:R-:W-:Y:S01]  /*1140*/  IMAD R10, R10, -0x3, R13 ;  /* 0xfffffffd0a0a7824 */ /* 0x000fe200078e020d */
[----:B------:R-:W-:Y:S01]  /*1150*/  SHF.R.S32.HI R6, RZ, 0x1f, R3 ;  /* 0x0000001fff067819 */ /* 0x000fe20000011403 */
[----:B------:R-:W-:Y:S01]  /*1160*/  IMAD.MOV.U32 R119, RZ, RZ, RZ ;  /* 0x000000ffff777224 */ /* 0x000fe200078e00ff */
[--C-:B------:R-:W-:Y:S02]  /*1170*/  SHF.R.S32.HI R2, RZ, 0x1, R0.reuse ;  /* 0x00000001ff027819 */ /* 0x100fe40000011400 */
[----:B------:R-:W-:-:S02]  /*1180*/  SHF.R.S32.HI R7, RZ, 0x1f, R0 ;  /* 0x0000001fff077819 */ /* 0x000fc40000011400 */
[----:B------:R-:W-:Y:S02]  /*1190*/  LEA.HI R8, R6, R3, RZ, 0x3 ;  /* 0x0000000306087211 */ /* 0x000fe400078f18ff */
[----:B------:R-:W-:Y:S02]  /*11a0*/  LEA.HI R7, R7, R2, RZ, 0x2 ;  /* 0x0000000207077211 */ /* 0x000fe400078f10ff */
[----:B------:R-:W-:Y:S01]  /*11b0*/  LOP3.LUT R0, R0, 0x7fffffe, RZ, 0xc0, !PT ;  /* 0x07fffffe00007812 */ /* 0x000fe200078ec0ff */
[----:B------:R-:W-:Y:S01]  /*11c0*/  IMAD.SHL.U32 R8, R8, 0x20, RZ ;  /* 0x0000002008087824 */ /* 0x000fe200078e00ff */
[----:B------:R-:W-:-:S03]  /*11d0*/  LOP3.LUT R7, R7, 0xfffffffc, RZ, 0xc0, !PT ;  /* 0xfffffffc07077812 */ /* 0x000fc600078ec0ff */
[----:B------:R-:W-:Y:S01]  /*11e0*/  IMAD.IADD R6, R3, 0x1, -R0 ;  /* 0x0000000103067824 */ /* 0x000fe200078e0a00 */
[----:B------:R-:W-:Y:S01]  /*11f0*/  LOP3.LUT R8, R8, 0x7fffff00, RZ, 0xc0, !PT ;  /* 0x7fffff0008087812 */ /* 0x000fe200078ec0ff */
[----:B------:R-:W-:Y:S02]  /*1200*/  IMAD.IADD R7, R2, 0x1, -R7 ;  /* 0x0000000102077824 */ /* 0x000fe400078e0a07 */
[----:B------:R-:W-:Y:S02]  /*1210*/  IMAD.SHL.U32 R3, R153, 0x8, RZ ;  /* 0x0000000899037824 */ /* 0x000fe400078e00ff */
[C---:B------:R-:W-:Y:S01]  /*1220*/  IMAD.SHL.U32 R0, R7.reuse, 0x40, RZ ;  /* 0x0000004007007824 */ /* 0x040fe200078e00ff */
[----:B------:R-:W-:Y:S01]  /*1230*/  LOP3.LUT P0, RZ, R7, 0x2, RZ, 0xc0, !PT ;  /* 0x0000000207ff7812 */ /* 0x000fe2000780c0ff */
[----:B-1----:R-:W-:Y:S02]  /*1240*/  IMAD R13, R13, 0x800, R8 ;  /* 0x000008000d0d7824 */ /* 0x002fe400078e0208 */
[----:B------:R-:W-:Y:S01]  /*1250*/  IMAD.IADD R2, R4, 0x1, -R9 ;  /* 0x0000000104027824 */ /* 0x000fe200078e0a09 */
[----:B------:R-:W-:Y:S01]  /*1260*/  LOP3.LUT R0, R0, 0xc0, RZ, 0xc0, !PT ;  /* 0x000000c000007812 */ /* 0x000fe200078ec0ff */
[----:B------:R-:W-:Y:S01]  /*1270*/  IMAD R13, R6, 0x20, R13 ;  /* 0x00000020060d7824 */ /* 0x000fe200078e020d */
[----:B------:R-:W-:Y:S01]  /*1280*/  SEL R15, R15, 0xffffffe0, !P0 ;  /* 0xffffffe00f0f7807 */ /* 0x000fe20004000000 */
[----:B------:R-:W-:Y:S01]  /*1290*/  VIADD R4, R12, 0x3f ;  /* 0x0000003f0c047836 */ /* 0x000fe20000000000 */
[----:B------:R-:W-:Y:S01]  /*12a0*/  LOP3.LUT R3, R0, 0x8, R3, 0xf8, !PT ;  /* 0x0000000800037812 */ /* 0x000fe200078ef803 */
[----:B------:R-:W-:Y:S01]  /*12b0*/  IMAD R13, R152, 0x200, R13 ;  /* 0x00000200980d7824 */ /* 0x000fe200078e020d */
[----:B------:R-:W-:Y:S01]  /*12c0*/  SHF.R.U32.HI R0, RZ, 0x3, R0 ;  /* 0x00000003ff007819 */ /* 0x000fe20000011600 */
[----:B--2---:R-:W-:Y:S01]  /*12d0*/  IMAD R9, R11, -0x60, R20 ;  /* 0xffffffa00b097824 */ /* 0x004fe200078e0214 */
[----:B------:R-:W-:-:S02]  /*12e0*/  SHF.R.S32.HI R11, RZ, 0x1f, R4 ;  /* 0x0000001fff0b7819 */ /* 0x000fc40000011404 */
[----:B------:R-:W-:Y:S02]  /*12f0*/  CS2R R6, SRZ ;  /* 0x0000000000067805 */ /* 0x000fe4000001ff00 */
[----:B------:R-:W-:Y:S01]  /*1300*/  LOP3.LUT R0, R3, R0, RZ, 0x3c, !PT ;  /* 0x0000000003007212 */ /* 0x000fe200078e3cff */
[----:B------:R-:W-:Y:S01]  /*1310*/  IMAD R9, R10, -0x20, R9 ;  /* 0xffffffe00a097824 */ /* 0x000fe200078e0209 */
[----:B------:R-:W-:Y:S01]  /*1320*/  LEA.HI R11, R11, R4, RZ, 0x6 ;  /* 0x000000040b0b7211 */ /* 0x000fe200078f30ff */
[----:B------:R-:W-:Y:S02]  /*1330*/  IMAD.SHL.U32 R4, R14, 0x4, RZ ;  /* 0x000000040e047824 */ /* 0x000fe400078e00ff */
[----:B------:R-:W-:Y:S01]  /*1340*/  IMAD.IADD R0, R0, 0x1, R13 ;  /* 0x0000000100007824 */ /* 0x000fe200078e020d */
[----:B------:R-:W-:Y:S01]  /*1350*/  LOP3.LUT R13, R17, 0x1, RZ, 0xfc, !PT ;  /* 0x00000001110d7812 */ /* 0x000fe200078efcff */
[----:B------:R-:W-:Y:S01]  /*1360*/  IMAD R2, R2, -0x2, R9 ;  /* 0xfffffffe02027824 */ /* 0x000fe200078e0209 */
[----:B------:R-:W-:Y:S01]  /*1370*/  SHF.R.S32.HI R17, RZ, 0x6, R11 ;  /* 0x00000006ff117819 */ /* 0x000fe2000001140b */
[----:B------:R-:W-:Y:S01]  /*1380*/  IMAD.MOV.U32 R12, RZ, RZ, RZ ;  /* 0x000000ffff0c7224 */ /* 0x000fe200078e00ff */
[----:B------:R-:W-:Y:S01]  /*1390*/  LEA R14, R0, UR37, 0x1 ;  /* 0x00000025000e7c11 */ /* 0x000fe2000f8e08ff */
[----:B------:R-:W-:Y:S01]  /*13a0*/  IMAD.MOV.U32 R3, RZ, RZ, RZ ;  /* 0x000000ffff037224 */ /* 0x000fe200078e00ff */
[----:B------:R-:W-:-:S02]  /*13b0*/  LEA R0, R4, UR37, 0x2 ;  /* 0x0000002504007c11 */ /* 0x000fc4000f8e10ff */
[----:B------:R-:W-:-:S07]  /*13c0*/  IADD3 R15, R15, 0x30400, R14 ;  /* 0x000304000f0f7810 */ /* 0x000fce0007ffe00e */
.L_x_24:
[----:B------:R-:W-:Y:S01]  /*13d0*/  ISETP.NE.AND P0, PT, R13, 0x3, PT ;  /* 0x000000030d00780c */ /* 0x000fe20003f05270 */
[----:B------:R-:W-:-:S12]  /*13e0*/  YIELD ;  /* 0x0000000000007946 */ /* 0x000fd80003800000 */
[----:B--2---:R-:W-:Y:S05]  /*13f0*/  @!P0 BRA `(.L_x_14) ;  /* 0x0000000000048947 */ /* 0x004fea0003800000 */
[----:B------:R-:W-:Y:S01]  /*1400*/  BPT.TRAP 0x1 ;  /* 0x000000040000795c */ /* 0x000fe20000300000 */
.L_x_14:
[----:B------:R-:W-:Y:S02]  /*1410*/  LEA R4, R3, UR37, 0x3 ;  /* 0x0000002503047c11 */ /* 0x000fe4000f8e18ff */
[----:B------:R-:W-:-:S04]  /*1420*/  SHF.L.U32 R9, R12, 0x1f, RZ ;  /* 0x0000001f0c097819 */ /* 0x000fc800000006ff */
[----:B------:R1:W2:Y:S01]  /*1430*/  SYNCS.PHASECHK.TRANS64.TRYWAIT P1, [R4+URZ+0x36410], R9 ;  /* 0x03641009040075a7 */ /* 0x0002a2000802017f */
[----:B------:R-:W-:Y:S05]  /*1440*/  @!P0 BRA `(.L_x_15) ;  /* 0x0000000000048947 */ /* 0x000fea0003800000 */
[----:B------:R-:W-:Y:S01]  /*1450*/  BPT.TRAP 0x1 ;  /* 0x000000040000795c */ /* 0x000fe20000300000 */
.L_x_15:
[----:B--2---:R-:W-:Y:S05]  /*1460*/  @P1 BRA `(.L_x_16) ;  /* 0x0000000000081947 */ /* 0x004fea0003800000 */
[----:B------:R-:W2:Y:S02]  /*1470*/  SYNCS.PHASECHK.TRANS64.TRYWAIT P1, [R4+URZ+0x36410], R9 ;  /* 0x03641009040075a7 */ /* 0x000ea4000802017f */
[----:B--2---:R-:W-:Y:S05]  /*1480*/  @!P1 BRA `(.L_x_17) ;  /* 0x0000006000049947 */ /* 0x004fea0003800000 */
.L_x_16:
[----:B------:R-:W-:Y:S05]  /*1490*/  WARPSYNC.ALL ;  /* 0x0000000000007948 */ /* 0x000fea0003800000 */
[----:B------:R-:W-:Y:S01]  /*14a0*/  R2UR UR6, R5 ;  /* 0x00000000050672ca */ /* 0x000fe200000e0000 */
[----:B------:R-:W-:Y:S01]  /*14b0*/  UIADD3 UR4, UR37, 0x1e000, URZ ;  /* 0x0001e00025047890 */ /* 0x000fe2000fffe03f */
[C---:B------:R-:W-:Y:S01]  /*14c0*/  R2UR UR7, R3.reuse ;  /* 0x00000000030772ca */ /* 0x040fe200000e0000 */
[----:B------:R-:W-:Y:S01]  /*14d0*/  WARPGROUP.ARRIVE ;  /* 0x00000000000079c5 */ /* 0x000fe20000000000 */
[----:B------:R-:W-:Y:S01]  /*14e0*/  UMOV UR13, 0x40000040 ;  /* 0x40000040000d7882 */ /* 0x000fe20000000000 */
[----:B------:R-:W-:Y:S01]  /*14f0*/  USHF.R.U32.HI UR5, URZ, 0x4, UR4 ;  /* 0x000000043f057899 */ /* 0x000fe20008011604 */
[----:B------:R-:W-:Y:S01]  /*1500*/  IMAD R8, R3, 0x40, R16 ;  /* 0x0000004003087824 */ /* 0x000fe200078e0210 */
[----:B------:R-:W-:Y:S01]  /*1510*/  UMOV UR15, 0x40000040 ;  /* 0x40000040000f7882 */ /* 0x000fe20000000000 */
[----:B------:R-:W-:Y:S01]  /*1520*/  UMOV UR9, 0x40000040 ;  /* 0x4000004000097882 */ /* 0x000fe20000000000 */
[----:B------:R-:W-:Y:S01]  /*1530*/  ULOP3.LUT UR5, UR5, 0x3fff, URZ, 0xc0, !UPT ;  /* 0x00003fff05057892 */ /* 0x000fe2000f8ec03f */
[----:B------:R-:W-:Y:S01]  /*1540*/  UMOV UR11, 0x40000040 ;  /* 0x40000040000b7882 */ /* 0x000fe20000000000 */
[----:B------:R-:W-:-:S02]  /*1550*/  LEA R8, R8, UR37, 0x2 ;  /* 0x0000002508087c11 */ /* 0x000fc4000f8e10ff */
[----:B------:R-:W-:Y:S02]  /*1560*/  ULEA UR4, UR6, UR37, 0xc ;  /* 0x0000002506047291 */ /* 0x000fe4000f8e603f */
[----:B------:R-:W-:Y:S02]  /*1570*/  ULOP3.LUT UR5, UR5, 0x10000, URZ, 0xfc, !UPT ;  /* 0x0001000005057892 */ /* 0x000fe4000f8efc3f */
[----:B------:R-:W-:-:S04]  /*1580*/  USHF.R.U32.HI UR6, URZ, 0x4, UR4 ;  /* 0x000000043f067899 */ /* 0x000fc80008011604 */
[----:B------:R-:W-:Y:S02]  /*1590*/  ULOP3.LUT UR8, UR6, 0x3fff, URZ, 0xc0, !UPT ;  /* 0x00003fff06087892 */ /* 0x000fe4000f8ec03f */
[----:B------:R-:W-:Y:S02]  /*15a0*/  UIMAD UR6, UR7, 0x600, UR5 ;  /* 0x00000600070678a4 */ /* 0x000fe4000f8e0205 */
[----:B------:R-:W-:-:S04]  /*15b0*/  ULOP3.LUT UR8, UR8, 0x10000, URZ, 0xfc, !UPT ;  /* 0x0001000008087892 */ /* 0x000fc8000f8efc3f */
[----:B------:R-:W-:Y:S01]  /*15c0*/  UIADD3 UR10, UR8, 0x606, URZ ;  /* 0x00000606080a7890 */ /* 0x000fe2000fffe03f */
[----:B------:R-:W-:Y:S02]  /*15d0*/  UMOV UR12, UR6 ;  /* 0x00000006000c7c82 */ /* 0x000fe40008000000 */
[----:B------:R-:W-:Y:S02]  /*15e0*/  UMOV UR14, UR8 ;  /* 0x00000008000e7c82 */ /* 0x000fe40008000000 */
[----:B------:R-:W-:Y:S01]  /*15f0*/  HGMMA.64x32x16.F32.BF16 R136, gdesc[UR12], RZ, !UPT, gsb0 ;  /* 0x006000000c8879f0 */ /* 0x000fe2000c0018ff */
[----:B------:R-:W-:Y:S02]  /*1600*/  UIADD3 UR12, UR6, 0x2, URZ ;  /* 0x00000002060c7890 */ /* 0x000fe4000fffe03f */
[----:B------:R-:W-:Y:S01]  /*1610*/  UIADD3 UR14, UR8, 0x2, URZ ;  /* 0x00000002080e7890 */ /* 0x000fe2000fffe03f */
[----:B------:R-:W-:Y:S01]  /*1620*/  UMOV UR13, 0x40000040 ;  /* 0x40000040000d7882 */ /* 0x000fe20000000000 */
[----:B------:R-:W-:Y:S01]  /*1630*/  UMOV UR15, 0x40000040 ;  /* 0x40000040000f7882 */ /* 0x000fe20000000000 */
[----:B------:R-:W-:-:S02]  /*1640*/  WARPGROUP.DEPBAR.LE gsb0, 0x0 ;  /* 0x00008000000079c5 */ /* 0x000fc40000010000 */
[----:B------:R-:W-:-:S06]  /*1650*/  WARPGROUP.ARRIVE ;  /* 0x00000000000079c5 */ /* 0x000fcc0000000000 */
[----:B------:R-:W-:Y:S01]  /*1660*/  HGMMA.64x32x16.F32.BF16 R136, gdesc[UR12], R136, gsb0 ;  /* 0x006000000c8879f0 */ /* 0x000fe20008001888 */
[----:B------:R-:W-:Y:S02]  /*1670*/  UIADD3 UR12, UR6, 0x4, URZ ;  /* 0x00000004060c7890 */ /* 0x000fe4000fffe03f */
[----:B------:R-:W-:Y:S01]  /*1680*/  UIADD3 UR14, UR8, 0x4, URZ ;  /* 0x00000004080e7890 */ /* 0x000fe2000fffe03f */
[----:B------:R-:W-:Y:S01]  /*1690*/  UMOV UR13, 0x40000040 ;  /* 0x40000040000d7882 */ /* 0x000fe20000000000 */
[----:B------:R-:W-:Y:S01]  /*16a0*/  UMOV UR15, 0x40000040 ;  /* 0x40000040000f7882 */ /* 0x000fe20000000000 */
[----:B------:R-:W-:Y:S02]  /*16b0*/  WARPGROUP.DEPBAR.LE gsb0, 0x0 ;  /* 0x00008000000079c5 */ /* 0x000fe40000010000 */
        /* <DEDUP_REMOVED lines=55> */
[----:B------:R-:W-:-:S07]  /*1a30*/  UIADD3 UR6, UR6, 0x406, URZ ;  /* 0x0000040606067890 */ /* 0x000fce000fffe03f */
[----:B------:R-:W-:Y:S01]  /*1a40*/  UMOV UR8, UR6 ;  /* 0x0000000600087c82 */ /* 0x000fe20008000000 */
[----:B------:R-:W-:Y:S02]  /*1a50*/  WARPGROUP.DEPBAR.LE gsb0, 0x0 ;  /* 0x00008000000079c5 */ /* 0x000fe40000010000 */
[----:B------:R-:W-:-:S06]  /*1a60*/  WARPGROUP.ARRIVE ;  /* 0x00000000000079c5 */ /* 0x000fcc0000000000 */
[----:B------:R-:W-:Y:S03]  /*1a70*/  HGMMA.64x32x16.F32.BF16 R136, gdesc[UR12], R136, gsb0 ;  /* 0x006000000c8879f0 */ /* 0x000fe60008001888 */
[----:B------:R-:W-:Y:S02]  /*1a80*/  WARPGROUP.DEPBAR.LE gsb0, 0x0 ;  /* 0x00008000000079c5 */ /* 0x000fe40000010000 */
[----:B------:R-:W-:-:S06]  /*1a90*/  WARPGROUP.ARRIVE ;  /* 0x00000000000079c5 */ /* 0x000fcc0000000000 */
[----:B------:R-:W-:Y:S03]  /*1aa0*/  HGMMA.64x32x16.F32.BF16 R136, gdesc[UR8], R136, gsb0 ;  /* 0x00600000088879f0 */ /* 0x000fe60008001888 */
[----:B------:R-:W-:Y:S02]  /*1ab0*/  WARPGROUP.DEPBAR.LE gsb0, 0x0 ;  /* 0x00008000000079c5 */ /* 0x000fe40000010000 */
[----:B------:R3:W4:Y:S04]  /*1ac0*/  LDS R21, [R8+0x30000] ;  /* 0x0300000008157984 */ /* 0x0007280000000800 */
[----:B------:R3:W5:Y:S01]  /*1ad0*/  LDS R20, [R8+0x30020] ;  /* 0x0300200008147984 */ /* 0x0007620000000800 */
[----:B------:R-:W-:Y:S05]  /*1ae0*/  @!P0 BRA `(.L_x_18) ;  /* 0x0000000000048947 */ /* 0x000fea0003800000 */
[----:B------:R-:W-:Y:S01]  /*1af0*/  BPT.TRAP 0x1 ;  /* 0x000000040000795c */ /* 0x000fe20000300000 */
.L_x_18:
[----:B---3--:R-:W-:-:S04]  /*1b00*/  SHF.L.U32 R8, R7, 0x1f, RZ ;  /* 0x0000001f07087819 */ /* 0x008fc800000006ff */
[----:B------:R3:W1:Y:S01]  /*1b10*/  SYNCS.PHASECHK.TRANS64.TRYWAIT P1, [UR37+0x36430], R8 ;  /* 0x03643008ff0075a7 */ /* 0x0006620008020165 */
[----:B------:R-:W-:Y:S05]  /*1b20*/  @!P0 BRA `(.L_x_19) ;  /* 0x0000000000048947 */ /* 0x000fea0003800000 */
[----:B------:R-:W-:Y:S01]  /*1b30*/  BPT.TRAP 0x1 ;  /* 0x000000040000795c */ /* 0x000fe20000300000 */
.L_x_19:
[----:B-1----:R-:W-:Y:S05]  /*1b40*/  @P1 BRA `(.L_x_20) ;  /* 0x0000000000081947 */ /* 0x002fea0003800000 */
[----:B------:R-:W1:Y:S02]  /*1b50*/  SYNCS.PHASECHK.TRANS64.TRYWAIT P1, [UR37+0x36430], R8 ;  /* 0x03643008ff0075a7 */ /* 0x000e640008020165 */
[----:B-1----:R-:W-:Y:S05]  /*1b60*/  @!P1 BRA `(.L_x_21) ;  /* 0x0000005800609947 */ /* 0x002fea0003800000 */
.L_x_20:
[----:B------:R-:W-:Y:S01]  /*1b70*/  UIADD3 UR5, UR37, 0x2a000, URZ ;  /* 0x0002a00025057890 */ /* 0x000fe2000fffe03f */
[----:B------:R-:W-:Y:S01]  /*1b80*/  WARPGROUP.ARRIVE ;  /* 0x00000000000079c5 */ /* 0x000fe20000000000 */
[----:B------:R-:W-:Y:S01]  /*1b90*/  UIADD3 UR4, UR4, 0x9000, URZ ;  /* 0x0000900004047890 */ /* 0x000fe2000fffe03f */
[C---:B------:R-:W-:Y:S01]  /*1ba0*/  ISETP.GT.AND P1, PT, R2.reuse, RZ, PT ;  /* 0x000000ff0200720c */ /* 0x040fe20003f24270 */
[----:B------:R-:W-:Y:S01]  /*1bb0*/  USHF.R.U32.HI UR6, URZ, 0x4, UR5 ;  /* 0x000000043f067899 */ /* 0x000fe20008011605 */
[----:B------:R-:W-:Y:S01]  /*1bc0*/  ISETP.GT.AND P2, PT, R2, 0x1, PT ;  /* 0x000000010200780c */ /* 0x000fe20003f44270 */
[----:B------:R-:W-:Y:S01]  /*1bd0*/  USHF.R.U32.HI UR4, URZ, 0x4, UR4 ;  /* 0x000000043f047899 */ /* 0x000fe20008011604 */
[----:B--2---:R-:W-:Y:S01]  /*1be0*/  FSEL R9, R138, -INF , P1 ;  /* 0xff8000008a097808 */ /* 0x004fe20000800000 */
[----:B------:R-:W-:Y:S01]  /*1bf0*/  ULOP3.LUT UR7, UR6, 0x3fff, URZ, 0xc0, !UPT ;  /* 0x00003fff06077892 */ /* 0x000fe2000f8ec03f */
[----:B---3--:R-:W-:Y:S01]  /*1c00*/  FSEL R8, R137, -INF , P2 ;  /* 0xff80000089087808 */ /* 0x008fe20001000000 */
[----:B------:R-:W-:Y:S01]  /*1c10*/  ULOP3.LUT UR6, UR4, 0x3fff, URZ, 0xc0, !UPT ;  /* 0x00003fff04067892 */ /* 0x000fe2000f8ec03f */
[C---:B------:R-:W-:Y:S01]  /*1c20*/  ISETP.GT.AND P3, PT, R2.reuse, 0x8, PT ;  /* 0x000000080200780c */ /* 0x040fe20003f64270 */
[----:B------:R-:W-:Y:S01]  /*1c30*/  ULOP3.LUT UR4, UR7, 0x10000, URZ, 0xfc, !UPT ;  /* 0x0001000007047892 */ /* 0x000fe2000f8efc3f */
[----:B------:R-:W-:Y:S01]  /*1c40*/  ISETP.GT.AND P4, PT, R2, 0x9, PT ;  /* 0x000000090200780c */ /* 0x000fe20003f84270 */
[----:B------:R-:W-:Y:S01]  /*1c50*/  ULOP3.LUT UR6, UR6, 0x10000, URZ, 0xfc, !UPT ;  /* 0x0001000006067892 */ /* 0x000fe2000f8efc3f */
[----:B------:R-:W-:Y:S01]  /*1c60*/  FSEL R136, R136, -INF , P1 ;  /* 0xff80000088887808 */ /* 0x000fe20000800000 */
[----:B------:R-:W-:Y:S01]  /*1c70*/  UMOV UR9, 0x40000040 ;  /* 0x4000004000097882 */ /* 0x000fe20000000000 */
[----:B------:R-:W-:Y:S01]  /*1c80*/  UMOV UR11, 0x40000040 ;  /* 0x40000040000b7882 */ /* 0x000fe20000000000 */
[----:B------:R-:W-:Y:S01]  /*1c90*/  ULDC UR7, c[0x0][0x744] ;  /* 0x0001d10000077ab9 */ /* 0x000fe20000000800 */
[----:B------:R-:W-:Y:S01]  /*1ca0*/  UMOV UR8, UR4 ;  /* 0x0000000400087c82 */ /* 0x000fe20008000000 */
[--C-:B-----5:R-:W-:Y:S01]  /*1cb0*/  FFMA.FTZ R138, R9, UR7, -R20.reuse ;  /* 0x00000007098a7c23 */ /* 0x120fe20008010814 */
[----:B------:R-:W-:Y:S01]  /*1cc0*/  UMOV UR10, UR6 ;  /* 0x00000006000a7c82 */ /* 0x000fe20008000000 */
[----:B------:R-:W-:Y:S01]  /*1cd0*/  FSEL R140, R140, -INF , P3 ;  /* 0xff8000008c8c7808 */ /* 0x000fe20001800000 */
[----:B------:R-:W-:Y:S01]  /*1ce0*/  HGMMA.64x32x16.F32.BF16 R120, gdesc[UR8], RZ, !UPT, gsb0 ;  /* 0x00600000087879f0 */ /* 0x000fe2000c0018ff */
[----:B------:R-:W-:Y:S01]  /*1cf0*/  UIADD3 UR10, UR6, 0x2, URZ ;  /* 0x00000002060a7890 */ /* 0x000fe2000fffe03f */
[----:B------:R-:W-:Y:S01]  /*1d00*/  FSEL R139, R139, -INF , P2 ;  /* 0xff8000008b8b7808 */ /* 0x000fe20001000000 */
[----:B------:R-:W-:Y:S01]  /*1d10*/  UIADD3 UR8, UR4, 0x2, URZ ;  /* 0x0000000204087890 */ /* 0x000fe2000fffe03f */
[----:B------:R-:W-:Y:S01]  /*1d20*/  FSEL R9, R142, -INF , P3 ;  /* 0xff8000008e097808 */ /* 0x000fe20001800000 */
[----:B------:R-:W-:Y:S01]  /*1d30*/  UMOV UR11, 0x40000040 ;  /* 0x40000040000b7882 */ /* 0x000fe20000000000 */
[----:B------:R-:W-:Y:S01]  /*1d40*/  UMOV UR9, 0x40000040 ;  /* 0x4000004000097882 */ /* 0x000fe20000000000 */
[----:B------:R-:W-:Y:S01]  /*1d50*/  FSEL R11, R143, -INF , P4 ;  /* 0xff8000008f0b7808 */ /* 0x000fe20002000000 */
[--C-:B----4-:R-:W-:Y:S01]  /*1d60*/  FFMA.FTZ R23, R8, UR7, -R21.reuse ;  /* 0x0000000708177c23 */ /* 0x110fe20008010815 */
[----:B------:R-:W-:Y:S01]  /*1d70*/  FSEL R8, R141, -INF , P4 ;  /* 0xff8000008d087808 */ /* 0x000fe20002000000 */
[--C-:B------:R-:W-:Y:S01]  /*1d80*/  FFMA.FTZ R22, R136, UR7, -R21.reuse ;  /* 0x0000000788167c23 */ /* 0x100fe20008010815 */
[----:B------:R-:W-:Y:S01]  /*1d90*/  LEA R155, R16, UR37, 0x2 ;  /* 0x00000025109b7c11 */ /* 0x000fe2000f8e10ff */
[--C-:B------:R-:W-:Y:S01]  /*1da0*/  FFMA.FTZ R136, R140, UR7, -R21.reuse ;  /* 0x000000078c887c23 */ /* 0x100fe20008010815 */
[--C-:B------:R-:W-:Y:S01]  /*1db0*/  FFMA.FTZ R139, R139, UR7, -R20.reuse ;  /* 0x000000078b8b7c23 */ /* 0x100fe20008010814 */
[--C-:B------:R-:W-:Y:S01]  /*1dc0*/  FFMA.FTZ R143, R9, UR7, -R20.reuse ;  /* 0x00000007098f7c23 */ /* 0x100fe20008010814 */
[----:B------:R-:W-:Y:S01]  /*1dd0*/  FFMA.FTZ R142, R11, UR7, -R20 ;  /* 0x000000070b8e7c23 */ /* 0x000fe20008010814 */
[----:B------:R-:W-:Y:S01]  /*1de0*/  FFMA.FTZ R8, R8, UR7, -R21 ;  /* 0x0000000708087c23 */ /* 0x000fe20008010815 */
[----:B------:R-:W-:Y:S01]  /*1df0*/  MUFU.EX2 R22, R22 ;  /* 0x0000001600167308 */ /* 0x000fe20000000800 */
[----:B------:R-:W-:-:S02]  /*1e00*/  ISETP.GT.AND P1, PT, R2, 0x10, PT ;  /* 0x000000100200780c */ /* 0x000fc40003f24270 */
[C---:B------:R-:W-:Y:S02]  /*1e10*/  ISETP.GT.AND P2, PT, R2.reuse, 0x11, PT ;  /* 0x000000110200780c */ /* 0x040fe40003f44270 */
[C---:B------:R-:W-:Y:S02]  /*1e20*/  ISETP.GT.AND P3, PT, R2.reuse, 0x18, PT ;  /* 0x000000180200780c */ /* 0x040fe40003f64270 */
[----:B------:R-:W-:Y:S01]  /*1e30*/  ISETP.GT.AND P4, PT, R2, 0x19, PT ;  /* 0x000000190200780c */ /* 0x000fe20003f84270 */
[----:B------:R-:W1:Y:S01]  /*1e40*/  MUFU.EX2 R23, R23 ;  /* 0x0000001700177308 */ /* 0x000e620000000800 */
[----:B------:R-:W-:Y:S02]  /*1e50*/  FSEL R144, R144, -INF , P1 ;  /* 0xff80000090907808 */ /* 0x000fe40000800000 */
[----:B------:R-:W-:Y:S02]  /*1e60*/  FSEL R154, R145, -INF , P2 ;  /* 0xff800000919a7808 */ /* 0x000fe40001000000 */
[----:B------:R-:W-:Y:S01]  /*1e70*/  FSEL R148, R148, -INF , P3 ;  /* 0xff80000094947808 */ /* 0x000fe20001800000 */
[--C-:B------:R-:W-:Y:S01]  /*1e80*/  FFMA.FTZ R144, R144, UR7, -R21.reuse ;  /* 0x0000000790907c23 */ /* 0x100fe20008010815 */
[----:B------:R-:W-:Y:S01]  /*1e90*/  FSEL R145, R150, -INF , P3 ;  /* 0xff80000096917808 */ /* 0x000fe20001800000 */
[----:B------:R-:W-:Y:S01]  /*1ea0*/  MUFU.EX2 R136, R136 ;  /* 0x0000008800887308 */ /* 0x000fe20000000800 */
[----:B------:R-:W-:Y:S01]  /*1eb0*/  FSEL R147, R147, -INF , P2 ;  /* 0xff80000093937808 */ /* 0x000fe20001000000 */
[----:B------:R-:W-:Y:S01]  /*1ec0*/  FFMA.FTZ R154, R154, UR7, -R21 ;  /* 0x000000079a9a7c23 */ /* 0x000fe20008010815 */
[----:B------:R-:W-:-:S05]  /*1ed0*/  FSEL R151, R151, -INF , P4 ;  /* 0xff80000097977808 */ /* 0x000fca0002000000 */
[----:B------:R1:W2:Y:S08]  /*1ee0*/  MUFU.EX2 R137, R8 ;  /* 0x0000000800897308 */ /* 0x0002b00000000800 */
[----:B------:R-:W-:Y:S01]  /*1ef0*/  MUFU.EX2 R138, R138 ;  /* 0x0000008a008a7308 */ /* 0x000fe20000000800 */
[----:B-1----:R-:W-:-:S07]  /*1f00*/  F2FP.BF16.F32.PACK_AB R8, R23, R22 ;  /* 0x000000161708723e */ /* 0x002fce00000010ff */
[----:B------:R-:W1:Y:S01]  /*1f10*/  MUFU.EX2 R139, R139 ;  /* 0x0000008b008b7308 */ /* 0x000e620000000800 */
[----:B--2---:R-:W-:Y:S01]  /*1f20*/  F2FP.BF16.F32.PACK_AB R10, R137, R136 ;  /* 0x00000088890a723e */ /* 0x004fe200000010ff */
[----:B------:R-:W-:Y:S02]  /*1f30*/  WARPGROUP.DEPBAR.LE gsb0, 0x0 ;  /* 0x00008000000079c5 */ /* 0x000fe40000010000 */
[----:B------:R-:W-:-:S04]  /*1f40*/  WARPGROUP.ARRIVE ;  /* 0x00000000000079c5 */ /* 0x000fc80000000000 */
[----:B------:R-:W-:Y:S02]  /*1f50*/  MUFU.EX2 R143, R143 ;  /* 0x0000008f008f7308 */ /* 0x000fe40000000800 */
[----:B------:R-:W-:Y:S01]  /*1f60*/  HGMMA.64x32x16.F32.BF16 R120, gdesc[UR8], R120, gsb0 ;  /* 0x00600000087879f0 */ /* 0x000fe20008001878 */
[----:B------:R-:W-:Y:S02]  /*1f70*/  UIADD3 UR10, UR6, 0x4, URZ ;  /* 0x00000004060a7890 */ /* 0x000fe4000fffe03f */
[----:B------:R-:W-:Y:S01]  /*1f80*/  UIADD3 UR8, UR4, 0x4, URZ ;  /* 0x0000000404087890 */ /* 0x000fe2000fffe03f */
[----:B------:R-:W-:Y:S01]  /*1f90*/  UMOV UR11, 0x40000040 ;  /* 0x40000040000b7882 */ /* 0x000fe20000000000 */
[----:B------:R-:W-:Y:S01]  /*1fa0*/  UMOV UR9, 0x40000040 ;  /* 0x4000004000097882 */ /* 0x000fe20000000000 */
[----:B------:R-:W2:Y:S01]  /*1fb0*/  MUFU.EX2 R142, R142 ;  /* 0x0000008e008e7308 */ /* 0x000ea20000000800 */
[----:B-1----:R-:W-:-:S07]  /*1fc0*/  F2FP.BF16.F32.PACK_AB R9, R139, R138 ;  /* 0x0000008a8b09723e */ /* 0x002fce00000010ff */
[----:B------:R-:W1:Y:S01]  /*1fd0*/  MUFU.EX2 R144, R144 ;  /* 0x0000009000907308 */ /* 0x000e620000000800 */
[----:B--2---:R-:W-:Y:S01]  /*1fe0*/  F2FP.BF16.F32.PACK_AB R11, R142, R143 ;  /* 0x0000008f8e0b723e */ /* 0x004fe200000010ff */
        /* <DEDUP_REMOVED lines=63> */
[----:B------:R-:W-:-:S04]  /*23e0*/  USHF.R.U32.HI UR4, URZ, 0x4, UR36 ;  /* 0x000000043f047899 */ /* 0x000fc80008011624 */
[----:B------:R-:W-:Y:S01]  /*23f0*/  ULOP3.LUT UR4, UR4, 0x3fff, URZ, 0xc0, !UPT ;  /* 0x00003fff04047892 */ /* 0x000fe2000f8ec03f */
[----:B------:R-:W-:Y:S02]  /*2400*/  WARPGROUP.DEPBAR.LE gsb0, 0x0 ;  /* 0x00008000000079c5 */ /* 0x000fe40000010000 */
[----:B------:R-:W-:-:S06]  /*2410*/  WARPGROUP.ARRIVE ;  /* 0x00000000000079c5 */ /* 0x000fcc0000000000 */
[----:B------:R-:W-:Y:S01]  /*2420*/  HGMMA.64x32x16.F32.BF16 R120, gdesc[UR8], R120, gsb0 ;  /* 0x00600000087879f0 */ /* 0x000fe20008001878 */
[----:B------:R-:W-:Y:S01]  /*2430*/  R2UR UR10, R5 ;  /* 0x00000000050a72ca */ /* 0x000fe200000e0000 */
[----:B------:R-:W-:Y:S01]  /*2440*/  ULOP3.LUT UR9, UR4, 0x1000000, URZ, 0xfc, !UPT ;  /* 0x0100000004097892 */ /* 0x000fe2000f8efc3f */
[----:B------:R-:W-:-:S06]  /*2450*/  UMOV UR11, 0x40000040 ;  /* 0x40000040000b7882 */ /* 0x000fcc0000000000 */
[----:B------:R-:W-:-:S05]  /*2460*/  UMOV UR6, UR9 ;  /* 0x0000000900067c82 */ /* 0x000fca0008000000 */
[----:B------:R-:W-:-:S04]  /*2470*/  ULEA UR5, UR10, UR5, 0xd ;  /* 0x000000050a057291 */ /* 0x000fc8000f8e683f */
[----:B------:R-:W-:-:S04]  /*2480*/  USHF.R.U32.HI UR5, URZ, 0x4, UR5 ;  /* 0x000000043f057899 */ /* 0x000fc80008011605 */
[----:B------:R-:W-:-:S03]  /*2490*/  ULOP3.LUT UR8, UR5, 0x3fff, URZ, 0xc0, !UPT ;  /* 0x00003fff05087892 */ /* 0x000fc6000f8ec03f */
[----:B------:R-:W-:-:S04]  /*24a0*/  UMOV UR5, 0x40000040 ;  /* 0x4000004000057882 */ /* 0x000fc80000000000 */
[----:B------:R-:W-:Y:S01]  /*24b0*/  UMOV UR4, UR8 ;  /* 0x0000000800047c82 */ /* 0x000fe20008000000 */
[----:B------:R-:W-:Y:S02]  /*24c0*/  WARPGROUP.DEPBAR.LE gsb0, 0x0 ;  /* 0x00008000000079c5 */ /* 0x000fe40000010000 */
[----:B------:R-:W2:Y:S04]  /*24d0*/  LDS R141, [R155+0x30200] ;  /* 0x030200009b8d7984 */ /* 0x000ea80000000800 */
[----:B------:R-:W3:Y:S01]  /*24e0*/  LDS R140, [R155+0x30220] ;  /* 0x030220009b8c7984 */ /* 0x000ee20000000800 */
[----:B------:R-:W-:Y:S06]  /*24f0*/  BAR.SYNC.DEFER_BLOCKING 0x9, 0x180 ;  /* 0x0246000000007b1d */ /* 0x000fec0000010000 */
[----:B------:R4:W-:Y:S01]  /*2500*/  STSM.16.M88.4 [R14+0x30400], R8 ;  /* 0x030400080e007844 */ /* 0x0009e20000000200 */
[--C-:B--2---:R-:W-:Y:S01]  /*2510*/  FADD.FTZ R150, R125, -R141.reuse ;  /* 0x8000008d7d967221 */ /* 0x104fe20000010000 */
[----:B------:R-:W-:-:S03]  /*2520*/  FADD.FTZ R125, R132, -R141 ;  /* 0x8000008d847d7221 */ /* 0x000fc60000010000 */
[----:B------:R-:W-:Y:S01]  /*2530*/  FMUL.FTZ R137, R137, R150 ;  /* 0x0000009689897220 */ /* 0x000fe20000410000 */
[----:B----4-:R-:W-:Y:S01]  /*2540*/  FSEL R8, R149, -INF , P4 ;  /* 0xff80000095087808 */ /* 0x010fe20002000000 */
[--C-:B------:R-:W-:Y:S01]  /*2550*/  FFMA.FTZ R10, R148, UR7, -R21.reuse ;  /* 0x00000007940a7c23 */ /* 0x100fe20008010815 */
[----:B------:R-:W-:Y:S01]  /*2560*/  FSEL R11, R146, -INF , P1 ;  /* 0xff800000920b7808 */ /* 0x000fe20000800000 */
[--C-:B------:R-:W-:Y:S01]  /*2570*/  FFMA.FTZ R146, R145, UR7, -R20.reuse ;  /* 0x0000000791927c23 */ /* 0x100fe20008010814 */
[--C-:B------:R-:W-:Y:S01]  /*2580*/  FFMA.FTZ R145, R151, UR7, -R20.reuse ;  /* 0x0000000797917c23 */ /* 0x100fe20008010814 */
[----:B------:R-:W-:Y:S01]  /*2590*/  FFMA.FTZ R21, R8, UR7, -R21 ;  /* 0x0000000708157c23 */ /* 0x000fe20008010815 */
[----:B------:R-:W2:Y:S01]  /*25a0*/  MUFU.EX2 R9, R154 ;  /* 0x0000009a00097308 */ /* 0x000ea20000000800 */
[--C-:B------:R-:W-:Y:S01]  /*25b0*/  FFMA.FTZ R8, R11, UR7, -R20.reuse ;  /* 0x000000070b087c23 */ /* 0x100fe20008010814 */
[----:B------:R-:W-:Y:S01]  /*25c0*/  FFMA.FTZ R11, R147, UR7, -R20 ;  /* 0x00000007930b7c23 */ /* 0x000fe20008010814 */
[--C-:B------:R-:W-:Y:S01]  /*25d0*/  FADD.FTZ R149, R124, -R141.reuse ;  /* 0x8000008d7c957221 */ /* 0x100fe20000010000 */
[--C-:B------:R-:W-:Y:S01]  /*25e0*/  FADD.FTZ R148, R121, -R141.reuse ;  /* 0x8000008d79947221 */ /* 0x100fe20000010000 */
[--C-:B------:R-:W-:Y:S01]  /*25f0*/  FADD.FTZ R124, R133, -R141.reuse ;  /* 0x8000008d857c7221 */ /* 0x100fe20000010000 */
[--C-:B------:R-:W-:Y:S01]  /*2600*/  FADD.FTZ R121, R128, -R141.reuse ;  /* 0x8000008d80797221 */ /* 0x100fe20000010000 */
[--C-:B---3--:R-:W-:Y:S01]  /*2610*/  FADD.FTZ R133, R122, -R140.reuse ;  /* 0x8000008c7a857221 */ /* 0x108fe20000010000 */
[----:B------:R-:W3:Y:S01]  /*2620*/  MUFU.EX2 R10, R10 ;  /* 0x0000000a000a7308 */ /* 0x000ee20000000800 */
[--C-:B------:R-:W-:Y:S01]  /*2630*/  FADD.FTZ R147, R120, -R141.reuse ;  /* 0x8000008d78937221 */ /* 0x100fe20000010000 */
[--C-:B------:R-:W-:Y:S01]  /*2640*/  FADD.FTZ R122, R123, -R140.reuse ;  /* 0x8000008c7b7a7221 */ /* 0x100fe20000010000 */
[--C-:B------:R-:W-:Y:S01]  /*2650*/  FADD.FTZ R128, R126, -R140.reuse ;  /* 0x8000008c7e807221 */ /* 0x100fe20000010000 */
[----:B------:R-:W-:Y:S01]  /*2660*/  FADD.FTZ R120, R129, -R141 ;  /* 0x8000008d81787221 */ /* 0x000fe20000010000 */
[--C-:B------:R-:W-:Y:S01]  /*2670*/  FADD.FTZ R123, R127, -R140.reuse ;  /* 0x8000008c7f7b7221 */ /* 0x100fe20000010000 */
[--C-:B------:R-:W-:Y:S01]  /*2680*/  FADD.FTZ R126, R131, -R140.reuse ;  /* 0x8000008c837e7221 */ /* 0x100fe20000010000 */
[----:B------:R-:W-:Y:S01]  /*2690*/  FMUL.FTZ R143, R143, R128 ;  /* 0x000000808f8f7220 */ /* 0x000fe20000410000 */
[----:B------:R-:W4:Y:S01]  /*26a0*/  MUFU.EX2 R21, R21 ;  /* 0x0000001500157308 */ /* 0x000f220000000800 */
[----:B------:R-:W-:Y:S01]  /*26b0*/  FMUL.FTZ R139, R139, R122 ;  /* 0x0000007a8b8b7220 */ /* 0x000fe20000410000 */
[----:B------:R-:W-:Y:S01]  /*26c0*/  FMUL.FTZ R142, R142, R123 ;  /* 0x0000007b8e8e7220 */ /* 0x000fe20000410000 */
[----:B-1----:R-:W-:Y:S01]  /*26d0*/  FMUL.FTZ R128, R144, R121 ;  /* 0x0000007990807220 */ /* 0x002fe20000410000 */
[C---:B--2---:R-:W-:Y:S01]  /*26e0*/  FMUL.FTZ R131, R9.reuse, R120 ;  /* 0x0000007809837220 */ /* 0x044fe20000410000 */
[----:B------:R-:W-:Y:S01]  /*26f0*/  F2FP.BF16.F32.PACK_AB R120, R9, R144 ;  /* 0x000000900978723e */ /* 0x000fe200000010ff */
[--C-:B------:R-:W-:Y:S01]  /*2700*/  FADD.FTZ R127, R130, -R140.reuse ;  /* 0x8000008c827f7221 */ /* 0x100fe20000010000 */
[--C-:B------:R-:W-:Y:S01]  /*2710*/  FADD.FTZ R129, R134, -R140.reuse ;  /* 0x8000008c86817221 */ /* 0x100fe20000010000 */
[----:B------:R-:W1:Y:S01]  /*2720*/  MUFU.EX2 R8, R8 ;  /* 0x0000000800087308 */ /* 0x000e620000000800 */
[----:B------:R-:W-:Y:S01]  /*2730*/  FADD.FTZ R140, R135, -R140 ;  /* 0x8000008c878c7221 */ /* 0x000fe20000010000 */
[----:B------:R-:W-:Y:S01]  /*2740*/  FMUL.FTZ R22, R22, R147 ;  /* 0x0000009316167220 */ /* 0x000fe20000410000 */
[----:B------:R-:W-:Y:S01]  /*2750*/  FMUL.FTZ R23, R23, R148 ;  /* 0x0000009417177220 */ /* 0x000fe20000410000 */
[----:B------:R-:W-:Y:S01]  /*2760*/  FMUL.FTZ R136, R136, R149 ;  /* 0x0000009588887220 */ /* 0x000fe20000410000 */
[----:B------:R-:W-:Y:S01]  /*2770*/  FMUL.FTZ R138, R138, R133 ;  /* 0x000000858a8a7220 */ /* 0x000fe20000410000 */
[----:B---3--:R-:W-:Y:S01]  /*2780*/  FMUL.FTZ R125, R10, R125 ;  /* 0x0000007d0a7d7220 */ /* 0x008fe20000410000 */
[----:B------:R-:W-:Y:S01]  /*2790*/  UMOV UR7, 0x80000020 ;  /* 0x8000002000077882 */ /* 0x000fe20000000000 */
[----:B------:R-:W2:Y:S01]  /*27a0*/  MUFU.EX2 R11, R11 ;  /* 0x0000000b000b7308 */ /* 0x000ea20000000800 */
[C---:B----4-:R-:W-:Y:S01]  /*27b0*/  F2FP.BF16.F32.PACK_AB R122, R21.reuse, R10 ;  /* 0x0000000a157a723e */ /* 0x050fe200000010ff */
[----:B------:R-:W-:Y:S01]  /*27c0*/  FMUL.FTZ R124, R21, R124 ;  /* 0x0000007c157c7220 */ /* 0x000fe20000410000 */
[----:B------:R-:W-:-:S02]  /*27d0*/  F2FP.BF16.F32.PACK_AB R10, R137, R136 ;  /* 0x00000088890a723e */ /* 0x000fc400000010ff */
[----:B------:R-:W-:-:S03]  /*27e0*/  F2FP.BF16.F32.PACK_AB R9, R139, R138 ;  /* 0x0000008a8b09723e */ /* 0x000fc600000010ff */
[----:B------:R-:W3:Y:S01]  /*27f0*/  MUFU.EX2 R20, R146 ;  /* 0x0000009200147308 */ /* 0x000ee20000000800 */
[----:B-1----:R-:W-:-:S07]  /*2800*/  FMUL.FTZ R21, R8, R127 ;  /* 0x0000007f08157220 */ /* 0x002fce0000410000 */
[----:B------:R-:W1:Y:S01]  /*2810*/  MUFU.EX2 R145, R145 ;  /* 0x0000009100917308 */ /* 0x000e620000000800 */
[C---:B--2---:R-:W-:Y:S01]  /*2820*/  F2FP.BF16.F32.PACK_AB R121, R11.reuse, R8 ;  /* 0x000000080b79723e */ /* 0x044fe200000010ff */
[----:B------:R-:W-:Y:S01]  /*2830*/  FMUL.FTZ R126, R11, R126 ;  /* 0x0000007e0b7e7220 */ /* 0x000fe20000410000 */
[----:B------:R-:W-:Y:S02]  /*2840*/  F2FP.BF16.F32.PACK_AB R8, R23, R22 ;  /* 0x000000161708723e */ /* 0x000fe400000010ff */
[----:B------:R-:W-:Y:S02]  /*2850*/  F2FP.BF16.F32.PACK_AB R11, R142, R143 ;  /* 0x0000008f8e0b723e */ /* 0x000fe400000010ff */
[----:B------:R-:W-:Y:S01]  /*2860*/  F2FP.BF16.F32.PACK_AB R22, R124, R125 ;  /* 0x0000007d7c16723e */ /* 0x000fe200000010ff */
[----:B---3--:R-:W-:Y:S01]  /*2870*/  FMUL.FTZ R129, R20, R129 ;  /* 0x0000008114817220 */ /* 0x008fe20000410000 */
[----:B------:R-:W-:Y:S02]  /*2880*/  F2FP.BF16.F32.PACK_AB R21, R126, R21 ;  /* 0x000000157e15723e */ /* 0x000fe400000010ff */
[C---:B-1----:R-:W-:Y:S01]  /*2890*/  F2FP.BF16.F32.PACK_AB R123, R145.reuse, R20 ;  /* 0x00000014917b723e */ /* 0x042fe200000010ff */
[----:B------:R-:W-:Y:S01]  /*28a0*/  FMUL.FTZ R140, R145, R140 ;  /* 0x0000008c918c7220 */ /* 0x000fe20000410000 */
[----:B------:R-:W-:-:S03]  /*28b0*/  F2FP.BF16.F32.PACK_AB R20, R131, R128 ;  /* 0x000000808314723e */ /* 0x000fc600000010ff */
[----:B------:R1:W-:Y:S01]  /*28c0*/  STSM.16.M88.4 [R15], R120 ;  /* 0x000000780f007844 */ /* 0x0003e20000000200 */
[----:B------:R-:W-:Y:S01]  /*28d0*/  F2FP.BF16.F32.PACK_AB R23, R140, R129 ;  /* 0x000000818c17723e */ /* 0x000fe200000010ff */
[----:B------:R-:W-:Y:S01]  /*28e0*/  @!PT LDS RZ, [RZ] ;  /* 0x00000000fffff984 */ /* 0x000fe20000000800 */
[----:B------:R-:W-:Y:S01]  /*28f0*/  @!PT LDS RZ, [RZ] ;  /* 0x00000000fffff984 */ /* 0x000fe20000000800 */
[----:B------:R-:W-:Y:S01]  /*2900*/  @!PT LDS RZ, [RZ] ;  /* 0x00000000fffff984 */ /* 0x000fe20000000800 */
[----:B------:R-:W-:Y:S01]  /*2910*/  @!PT LDS RZ, [RZ] ;  /* 0x00000000fffff984 */ /* 0x000fe20000000800 */
[----:B------:R2:W-:Y:S06]  /*2920*/  MEMBAR.ALL.CTA ;  /* 0x0000000000007992 */ /* 0x0005ec0000008000 */
[----:B--2---:R-:W2:Y:S02]  /*2930*/  FENCE.VIEW.ASYNC.S ;  /* 0x00000000000073c6 */ /* 0x004ea40000000000 */
[----:B--2---:R-:W-:Y:S06]  /*2940*/  BAR.SYNC.DEFER_BLOCKING 0x9, 0x180 ;  /* 0x0246000000007b1d */ /* 0x004fec0000010000 */
[----:B------:R2:W-:Y:S04]  /*2950*/  STSM.16.M88.4 [R14+0x33400], R8 ;  /* 0x033400080e007844 */ /* 0x0005e80000000200 */
[----:B------:R2:W-:Y:S01]  /*2960*/  STSM.16.M88.4 [R15+0x3000], R20 ;  /* 0x003000140f007844 */ /* 0x0005e20000000200 */
[----:B------:R-:W-:-:S06]  /*2970*/  WARPGROUP.ARRIVE ;  /* 0x00000000000079c5 */ /* 0x000fcc0000000000 */
[----:B------:R-:W-:Y:S01]  /*2980*/  HGMMA.64x96x16.F32.BF16 R24, gdesc[UR4].tnspA.tnspB, R24, gsb0 ;  /* 0x61600000041879f0 */ /* 0x000fe20008001818 */
[----:B------:R-:W-:Y:S02]  /*2990*/  UIADD3 UR6, UR9, 0x40, URZ ;  /* 0x0000004009067890 */ /* 0x000fe4000fffe03f */
[----:B------:R-:W-:Y:S01]  /*29a0*/  UIADD3 UR4, UR8, 0x80, URZ ;  /* 0x0000008008047890 */ /* 0x000fe2000fffe03f */
[----:B------:R-:W-:Y:S01]  /*29b0*/  UMOV UR7, 0x80000020 ;  /* 0x8000002000077882 */ /* 0x000fe20000000000 */
[----:B------:R-:W-:Y:S01]  /*29c0*/  UMOV UR5, 0x40000040 ;  /* 0x4000004000057882 */ /* 0x000fe20000000000 */
[----:B------:R-:W-:Y:S02]  /*29d0*/  WARPGROUP.DEPBAR.LE gsb0, 0x0 ;  /* 0x00008000000079c5 */ /* 0x000fe40000010000 */
        /* <DEDUP_REMOVED lines=9> */
[----:B------:R-:W-:Y:S01]  /*2a70*/  R2UR UR5, R18 ;  /* 0x00000000120572ca */ /* 0x000fe200000e0000 */
[----:B------:R-:W-:Y:S02]  /*2a80*/  UIMAD UR4, UR10, 0x3000, UR37 ;  /* 0x000030000a0478a4 */ /* 0x000fe4000f8e0225 */
[----:B------:R-:W-:Y:S01]  /*2a90*/  UIADD3 UR6, UR9, 0xc0, URZ ;  /* 0x000000c009067890 */ /* 0x000fe2000fffe03f */
[----:B------:R-:W-:Y:S02]  /*2aa0*/  UMOV UR7, 0x80000020 ;  /* 0x8000002000077882 */ /* 0x000fe40000000000 */
[----:B------:R-:W-:-:S07]  /*2ab0*/  UMOV UR9, 0x80000020 ;  /* 0x8000002000097882 */ /* 0x000fce0000000000 */
[----:B------:R-:W-:-:S04]  /*2ac0*/  USHF.R.U32.HI UR5, URZ, 0x4, UR5 ;  /* 0x000000043f057899 */ /* 0x000fc80008011605 */
[----:B------:R-:W-:Y:S02]  /*2ad0*/  ULOP3.LUT UR12, UR5, 0x3fff, URZ, 0xc0, !UPT ;  /* 0x00003fff050c7892 */ /* 0x000fe4000f8ec03f */
[----:B------:R-:W-:Y:S02]  /*2ae0*/  USHF.R.U32.HI UR5, URZ, 0x4, UR4 ;  /* 0x000000043f057899 */ /* 0x000fe40008011604 */
[----:B------:R-:W-:Y:S02]  /*2af0*/  UIADD3 UR4, UR8, 0x180, URZ ;  /* 0x0000018008047890 */ /* 0x000fe4000fffe03f */
[----:B------:R-:W-:Y:S02]  /*2b00*/  ULOP3.LUT UR10, UR5, 0x3fff, URZ, 0xc0, !UPT ;  /* 0x00003fff050a7892 */ /* 0x000fe4000f8ec03f */
[----:B------:R-:W-:Y:S01]  /*2b10*/  ULOP3.LUT UR13, UR12, 0x10000, URZ, 0xfc, !UPT ;  /* 0x000100000c0d7892 */ /* 0x000fe2000f8efc3f */
[----:B------:R-:W-:-:S06]  /*2b20*/  UMOV UR5, 0x40000040 ;  /* 0x4000004000057882 */ /* 0x000fcc0000000000 */
[----:B------:R-:W-:Y:S01]  /*2b30*/  UMOV UR8, UR13 ;  /* 0x0000000d00087c82 */ /* 0x000fe20008000000 */
        /* <DEDUP_REMOVED lines=8> */
[----:B------:R-:W-:Y:S01]  /*2bc0*/  @!PT LDS RZ, [RZ] ;  /* 0x00000000fffff984 */ /* 0x000fe20000000800 */
[----:B------:R-:W-:Y:S01]  /*2bd0*/  @!PT LDS RZ, [RZ] ;  /* 0x00000000fffff984 */ /* 0x000fe20000000800 */
[----:B------:R-:W-:Y:S01]  /*2be0*/  @!PT LDS RZ, [RZ] ;  /* 0x00000000fffff984 */ /* 0x000fe20000000800 */
[----:B------:R-:W-:Y:S01]  /*2bf0*/  @!PT LDS RZ, [RZ] ;  /* 0x00000000fffff984 */ /* 0x000fe20000000800 */
[----:B------:R3:W-:Y:S06]  /*2c00*/  MEMBAR.ALL.CTA ;  /* 0x0000000000007992 */ /* 0x0007ec0000008000 */
[----:B---3--:R-:W3:Y:S02]  /*2c10*/  FENCE.VIEW.ASYNC.S ;  /* 0x00000000000073c6 */ /* 0x008ee40000000000 */
[----:B---3--:R-:W-:Y:S06]  /*2c20*/  BAR.SYNC.DEFER_BLOCKING 0x9, 0x180 ;  /* 0x0246000000007b1d */ /* 0x008fec0000010000 */
[----:B-1----:R-:W-:-:S06]  /*2c30*/  WARPGROUP.ARRIVE ;  /* 0x00000000000079c5 */ /* 0x002fcc0000000000 */
[----:B------:R-:W-:Y:S03]  /*2c40*/  HGMMA.64x64x16.F32.BF16 R120, gdesc[UR8].tnspB, RZ, !UPT, gsb0 ;  /* 0x40e00000087879f0 */ /* 0x000fe6000c0018ff */
[----:B------:R-:W-:Y:S02]  /*2c50*/  WARPGROUP.DEPBAR.LE gsb0, 0x0 ;  /* 0x00008000000079c5 */ /* 0x000fe40000010000 */
[----:B------:R-:W-:-:S06]  /*2c60*/  WARPGROUP.ARRIVE ;  /* 0x00000000000079c5 */ /* 0x000fcc0000000000 */
[----:B------:R-:W-:Y:S01]  /*2c70*/  HGMMA.64x64x16.F32.BF16 R120, gdesc[UR4].tnspB, R120, gsb0 ;  /* 0x40e00000047879f0 */ /* 0x000fe20008001878 */
[----:B------:R-:W-:Y:S02]  /*2c80*/  UIADD3 UR6, UR10, 0x100, URZ ;  /* 0x000001000a067890 */ /* 0x000fe4000fffe03f */
[----:B------:R-:W-:Y:S01]  /*2c90*/  UIADD3 UR4, UR13, 0x100, URZ ;  /* 0x000001000d047890 */ /* 0x000fe2000fffe03f */
[----:B------:R-:W-:Y:S01]  /*2ca0*/  UMOV UR7, 0x40000040 ;  /* 0x4000004000077882 */ /* 0x000fe20000000000 */
[----:B------:R-:W-:Y:S01]  /*2cb0*/  UMOV UR5, 0x80000020 ;  /* 0x8000002000057882 */ /* 0x000fe20000000000 */
        /* <DEDUP_REMOVED lines=23> */
[----:B------:R-:W-:Y:S03]  /*2e30*/  HGMMA.64x64x16.F32.BF16 R120, gdesc[UR4].tnspB, R120, gsb0 ;  /* 0x40e00000047879f0 */ /* 0x000fe60008001878 */
[----:B------:R-:W-:Y:S02]  /*2e40*/  WARPGROUP.DEPBAR.LE gsb0, 0x0 ;  /* 0x00008000000079c5 */ /* 0x000fe40000010000 */
[----:B--2---:R-:W-:Y:S05]  /*2e50*/  @!P0 BRA `(.L_x_22) ;  /* 0x0000000000048947 */ /* 0x004fea0003800000 */
[----:B------:R-:W-:Y:S01]  /*2e60*/  BPT.TRAP 0x1 ;  /* 0x000000040000795c */ /* 0x000fe20000300000 */
.L_x_22:
[----:B------:R-:W-:Y:S01]  /*2e70*/  LEA R8, R5, UR37, 0xd ;  /* 0x0000002505087c11 */ /* 0x000fe2000f8e68ff */
[----:B------:R-:W-:Y:S01]  /*2e80*/  UIADD3 UR4, UR37, 0x36438, URZ ;  /* 0x0003643825047890 */ /* 0x000fe2000fffe03f */
[----:B------:R-:W1:Y:S01]  /*2e90*/  S2R R9, SR_TID.X ;  /* 0x0000000000097919 */ /* 0x000e620000002100 */
[----:B------:R-:W-:Y:S02]  /*2ea0*/  ULOP3.LUT UR12, UR12, 0x1000000, URZ, 0xfc, !UPT ;  /* 0x010000000c0c7892 */ /* 0x000fe4000f8efc3f */
[----:B------:R-:W-:Y:S01]  /*2eb0*/  VIADD R8, R8, 0x1e000 ;  /* 0x0001e00008087836 */ /* 0x000fe20000000000 */
[----:B------:R-:W-:Y:S01]  /*2ec0*/  UPRMT UR4, URZ, 0x654, UR4 ;  /* 0x000006543f047896 */ /* 0x000fe20008000004 */
[----:B------:R-:W-:Y:S01]  /*2ed0*/  UMOV UR7, 0x80000020 ;  /* 0x8000002000077882 */ /* 0x000fe20000000000 */
[----:B------:R-:W-:Y:S02]  /*2ee0*/  UMOV UR5, 0x40000040 ;  /* 0x4000004000057882 */ /* 0x000fe40000000000 */
[----:B------:R-:W-:Y:S01]  /*2ef0*/  SHF.R.U32.HI R8, RZ, 0x4, R8 ;  /* 0x00000004ff087819 */ /* 0x000fe20000011608 */
[----:B------:R-:W-:-:S03]  /*2f00*/  UMOV UR6, UR12 ;  /* 0x0000000c00067c82 */ /* 0x000fc60008000000 */
[----:B------:R-:W-:Y:S01]  /*2f10*/  LOP3.LUT R8, R8, 0x3fff, RZ, 0xc0, !PT ;  /* 0x00003fff08087812 */ /* 0x000fe200078ec0ff */
[----:B------:R-:W-:Y:S01]  /*2f20*/  SYNCS.ARRIVE.TRANS64.RED.A1T0 RZ, [UR4], RZ ;  /* 0x000000ffffff79a7 */ /* 0x000fe20008100404 */
[----:B------:R-:W-:-:S03]  /*2f30*/  WARPGROUP.ARRIVE ;  /* 0x00000000000079c5 */ /* 0x000fc60000000000 */
[----:B------:R-:W-:-:S05]  /*2f40*/  IMAD R8, R3, 0x600, R8 ;  /* 0x0000060003087824 */ /* 0x000fca00078e0208 */
[----:B------:R-:W-:Y:S02]  /*2f50*/  R2UR UR8, R8 ;  /* 0x00000000080872ca */ /* 0x000fe400000e0000 */
[----:B-1----:R-:W-:-:S11]  /*2f60*/  SHF.R.U32.HI R10, RZ, 0x7, R9 ;  /* 0x00000007ff0a7819 */ /* 0x002fd60000011609 */
[----:B------:R-:W-:Y:S02]  /*2f70*/  UMOV UR4, UR8 ;  /* 0x0000000800047c82 */ /* 0x000fe40008000000 */
[----:B------:R-:W-:Y:S01]  /*2f80*/  HGMMA.64x96x16.F32.BF16 R72, gdesc[UR4].tnspA.tnspB, R72, gsb0 ;  /* 0x61600000044879f0 */ /* 0x000fe20008001848 */
[----:B------:R-:W-:Y:S01]  /*2f90*/  UIADD3 UR6, UR12, 0x40, URZ ;  /* 0x000000400c067890 */ /* 0x000fe2000fffe03f */
[C---:B------:R-:W-:Y:S01]  /*2fa0*/  VIADD R9, R10.reuse, 0x9 ;  /* 0x000000090a097836 */ /* 0x040fe20000000000 */
[----:B------:R-:W-:Y:S01]  /*2fb0*/  UIADD3 UR4, UR8, 0x80, URZ ;  /* 0x0000008008047890 */ /* 0x000fe2000fffe03f */
[----:B------:R-:W-:Y:S01]  /*2fc0*/  VIADD R8, R10, 0xc ;  /* 0x0000000c0a087836 */ /* 0x000fe20000000000 */
        /* <DEDUP_REMOVED lines=18> */
[----:B------:R-:W-:Y:S03]  /*30f0*/  HGMMA.64x96x16.F32.BF16 R72, gdesc[UR4].tnspA.tnspB, R72, gsb0 ;  /* 0x61600000044879f0 */ /* 0x000fe60008001848 */
[----:B------:R-:W-:Y:S02]  /*3100*/  WARPGROUP.DEPBAR.LE gsb0, 0x0 ;  /* 0x00008000000079c5 */ /* 0x000fe40000010000 */
[----:B------:R1:W-:Y:S06]  /*3110*/  BAR.SYNC.DEFER_BLOCKING R9, 0xa0 ;  /* 0x000280090000751d */ /* 0x0003ec0000010000 */
[----:B------:R1:W-:Y:S04]  /*3120*/  STS.128 [R0+0x12000], R120 ;  /* 0x0120007800007388 */ /* 0x0003e80000000c00 */
[----:B------:R1:W-:Y:S04]  /*3130*/  STS.128 [R0+0x12800], R124 ;  /* 0x0128007c00007388 */ /* 0x0003e80000000c00 */
[----:B------:R1:W-:Y:S04]  /*3140*/  STS.128 [R0+0x13000], R128 ;  /* 0x0130008000007388 */ /* 0x0003e80000000c00 */
[----:B------:R1:W-:Y:S04]  /*3150*/  STS.128 [R0+0x13800], R132 ;  /* 0x0138008400007388 */ /* 0x0003e80000000c00 */
[----:B------:R1:W-:Y:S04]  /*3160*/  STS.128 [R0+0x14000], R136 ;  /* 0x0140008800007388 */ /* 0x0003e80000000c00 */
[----:B------:R1:W-:Y:S04]  /*3170*/  STS.128 [R0+0x14800], R140 ;  /* 0x0148008c00007388 */ /* 0x0003e80000000c00 */
[----:B------:R1:W-:Y:S04]  /*3180*/  STS.128 [R0+0x15000], R144 ;  /* 0x0150009000007388 */ /* 0x0003e80000000c00 */
[----:B------:R1:W-:Y:S01]  /*3190*/  STS.128 [R0+0x15800], R148 ;  /* 0x0158009400007388 */ /* 0x0003e20000000c00 */
[----:B------:R-:W-:Y:S01]  /*31a0*/  @!PT LDS RZ, [RZ] ;  /* 0x00000000fffff984 */ /* 0x000fe20000000800 */
[----:B------:R-:W-:Y:S01]  /*31b0*/  @!PT LDS RZ, [RZ] ;  /* 0x00000000fffff984 */ /* 0x000fe20000000800 */
[----:B------:R-:W-:Y:S01]  /*31c0*/  @!PT LDS RZ, [RZ] ;  /* 0x00000000fffff984 */ /* 0x000fe20000000800 */
[----:B------:R-:W-:Y:S01]  /*31d0*/  @!PT LDS RZ, [RZ] ;  /* 0x00000000fffff984 */ /* 0x000fe20000000800 */
[----:B------:R2:W-:Y:S06]  /*31e0*/  MEMBAR.ALL.CTA ;  /* 0x0000000000007992 */ /* 0x0005ec0000008000 */
[----:B--2---:R-:W2:Y:S02]  /*31f0*/  FENCE.VIEW.ASYNC.S ;  /* 0x00000000000073c6 */ /* 0x004ea40000000000 */
[----:B--2---:R1:W-:Y:S06]  /*3200*/  BAR.ARV R8, 0xa0 ;  /* 0x000280080000751d */ /* 0x0043ec0000002000 */
[----:B------:R-:W-:Y:S05]  /*3210*/  @!P0 BRA `(.L_x_23) ;  /* 0x0000000000048947 */ /* 0x000fea0003800000 */
[----:B------:R-:W-:Y:S01]  /*3220*/  BPT.TRAP 0x1 ;  /* 0x000000040000795c */ /* 0x000fe20000300000 */
.L_x_23:
[----:B------:R-:W-:Y:S01]  /*3230*/  VIADD R6, R6, 0x1 ;  /* 0x0000000106067836 */ /* 0x000fe20000000000 */
[----:B------:R-:W-:Y:S01]  /*3240*/  LOP3.LUT R7, R7, 0x1, RZ, 0x3c, !PT ;  /* 0x0000000107077812 */ /* 0x000fe200078e3cff */
[----:B------:R-:W-:Y:S02]  /*3250*/  VIADD R3, R3, 0x1 ;  /* 0x0000000103037836 */ /* 0x000fe40000000000 */
[----:B------:R-:W-:Y:S01]  /*3260*/  VIADD R4, R4, 0x36420 ;  /* 0x0003642004047836 */ /* 0x000fe20000000000 */
[----:B------:R-:W-:Y:S02]  /*3270*/  ISETP.GE.AND P1, PT, R6, R17, PT ;  /* 0x000000110600720c */ /* 0x000fe40003f26270 */
[----:B------:R-:W-:Y:S02]  /*3280*/  ISETP.NE.AND P0, PT, R3, 0x2, PT ;  /* 0x000000020300780c */ /* 0x000fe40003f05270 */
[----:B------:R-:W-:Y:S02]  /*3290*/  PRMT R4, RZ, 0x654, R4 ;  /* 0x00000654ff047816 */ /* 0x000fe40000000004 */
[----:B-1----:R-:W-:-:S02]  /*32a0*/  SEL R9, RZ, 0x1, P0 ;  /* 0x00000001ff097807 */ /* 0x002fc40000000000 */
[----:B------:R2:W-:Y:S01]  /*32b0*/  SYNCS.ARRIVE.TRANS64.RED.A1T0 RZ, [R4+URZ], RZ ;  /* 0x000000ff04ff79a7 */ /* 0x0005e2000810043f */
[----:B------:R-:W-:Y:S02]  /*32c0*/  SEL R3, R3, RZ, P0 ;  /* 0x000000ff03037207 */ /* 0x000fe40000000000 */
[----:B------:R-:W-:Y:S02]  /*32d0*/  LOP3.LUT R12, R12, R9, RZ, 0x3c, !PT ;  /* 0x000000090c0c7212 */ /* 0x000fe400078e3cff */
[----:B------:R-:W-:Y:S05]  /*32e0*/  @!P1 BRA `(.L_x_24) ;  /* 0xffffffe000389947 */ /* 0x000fea000383ffff */
.L_x_13:
[----:B------:R-:W-:Y:S01]  /*32f0*/  IMAD.U32 R2, RZ, RZ, UR37 ;  /* 0x00000025ff027e24 */ /* 0x000fe2000f8e00ff */
[----:B------:R-:W-:Y:S02]  /*3300*/  ULDC UR4, c[0x0][0x740] ;  /* 0x0001d00000047ab9 */ /* 0x000fe40000000800 */
[----:B------:R-:W-:Y:S01]  /*3310*/  FMUL.FTZ R72, R72, UR4 ;  /* 0x0000000448487c20 */ /* 0x000fe20008410000 */
[----:B------:R-:W-:Y:S01]  /*3320*/  FMUL.FTZ R73, R73, UR4 ;  /* 0x0000000449497c20 */ /* 0x000fe20008410000 */
[----:B------:R-:W-:Y:S01]  /*3330*/  LOP3.LUT P0, RZ, R2, 0x3ff, RZ, 0xc0, !PT ;  /* 0x000003ff02ff7812 */ /* 0x000fe2000780c0ff */
[----:B------:R-:W-:Y:S01]  /*3340*/  FMUL.FTZ R74, R74, UR4 ;  /* 0x000000044a4a7c20 */ /* 0x000fe20008410000 */
        /* <DEDUP_REMOVED lines=45> */
[----:B------:R-:W-:Y:S06]  /*3620*/  @!P0 BRA `(.L_x_25) ;  /* 0x0000000000408947 */ /* 0x000fec0003800000 */
[----:B------:R-:W-:Y:S01]  /*3630*/  MOV R14, 0x0 ;  /* 0x00000000000e7802 */ /* 0x000fe20000000f00 */
[----:B------:R-:W-:Y:S01]  /*3640*/  ULDC.64 UR4, c[0x4][0x80] ;  /* 0x0100200000047ab9 */ /* 0x000fe20000000a00 */
[----:B------:R-:W-:Y:S01]  /*3650*/  ULDC.64 UR6, c[0x4][0x88] ;  /* 0x0100220000067ab9 */ /* 0x000fe20000000a00 */
[----:B--2---:R-:W-:Y:S02]  /*3660*/  IMAD.U32 R4, RZ, RZ, UR4 ;  /* 0x00000004ff047e24 */ /* 0x004fe4000f8e00ff */
[----:B------:R-:W-:Y:S01]  /*3670*/  IMAD.U32 R5, RZ, RZ, UR5 ;  /* 0x00000005ff057e24 */ /* 0x000fe2000f8e00ff */
[----:B------:R-:W2:Y:S01]  /*3680*/  LDC.64 R14, c[0x4][R14] ;  /* 0x010000000e0e7b82 */ /* 0x000ea20000000a00 */
[----:B------:R-:W-:Y:S01]  /*3690*/  ULDC.64 UR4, c[0x4][0x18] ;  /* 0x0100060000047ab9 */ /* 0x000fe20000000a00 */
[----:B------:R-:W-:Y:S02]  /*36a0*/  IMAD.U32 R6, RZ, RZ, UR6 ;  /* 0x00000006ff067e24 */ /* 0x000fe4000f8e00ff */
[----:B------:R-:W-:-:S02]  /*36b0*/  IMAD.U32 R7, RZ, RZ, UR7 ;  /* 0x00000007ff077e24 */ /* 0x000fc4000f8e00ff */
[----:B------:R-:W-:Y:S02]  /*36c0*/  IMAD.U32 R10, RZ, RZ, UR4 ;  /* 0x00000004ff0a7e24 */ /* 0x000fe4000f8e00ff */
[----:B------:R-:W-:Y:S02]  /*36d0*/  IMAD.U32 R11, RZ, RZ, UR5 ;  /* 0x00000005ff0b7e24 */ /* 0x000fe4000f8e00ff */
[----:B------:R-:W-:Y:S02]  /*36e0*/  IMAD.MOV.U32 R8, RZ, RZ, 0x70 ;  /* 0x00000070ff087424 */ /* 0x000fe400078e00ff */
[----:B------:R-:W-:Y:S02]  /*36f0*/  IMAD.MOV.U32 R12, RZ, RZ, 0x1 ;  /* 0x00000001ff0c7424 */ /* 0x000fe400078e00ff */
[----:B-1----:R-:W-:-:S07]  /*3700*/  IMAD.MOV.U32 R13, RZ, RZ, RZ ;  /* 0x000000ffff0d7224 */ /* 0x002fce00078e00ff */
[----:B------:R-:W-:-:S07]  /*3710*/  LEPC R20, `(.L_x_25) ;  /* 0x000000001014794e */ /* 0x000fce0000000000 */
[----:B--2---:R-:W-:Y:S05]  /*3720*/  CALL.ABS.NOINC R14 ;  /* 0x000000000e007343 */ /* 0x004fea0003c00000 */
.L_x_25:
[----:B------:R-:W-:-:S06]  /*3730*/  UIADD3 UR4, UR37, 0x9000, URZ ;  /* 0x0000900025047890 */ /* 0x000fcc000fffe03f */
[----:B------:R-:W-:-:S05]  /*3740*/  IMAD.U32 R16, RZ, RZ, UR4 ;  /* 0x00000004ff107e24 */ /* 0x000fca000f8e00ff */
[----:B------:R-:W-:-:S13]  /*3750*/  LOP3.LUT P0, RZ, R16, 0x3ff, RZ, 0xc0, !PT ;  /* 0x000003ff10ff7812 */ /* 0x000fda000780c0ff */
[----:B------:R-:W-:Y:S05]  /*3760*/  @!P0 BRA `(.L_x_26) ;  /* 0x0000000000408947 */ /* 0x000fea0003800000 */
        /* <DEDUP_REMOVED lines=16> */
.L_x_26:
        /* <DEDUP_REMOVED lines=18> */
.L_x_27:
        /* <DEDUP_REMOVED lines=18> */
.L_x_28:
[----:B------:R-:W2:Y:S01]  /*3ab0*/  S2R R0, SR_TID.X ;  /* 0x0000000000007919 */ /* 0x000ea20000002100 */
[----:B------:R-:W-:Y:S01]  /*3ac0*/  IMAD.SHL.U32 R3, R152, 0x10, RZ ;  /* 0x0000001098037824 */ /* 0x000fe200078e00ff */
[----:B------:R-:W-:Y:S05]  /*3ad0*/  WARPSYNC.ALL ;  /* 0x0000000000007948 */ /* 0x000fea0003800000 */
[----:B------:R-:W-:Y:S01]  /*3ae0*/  BAR.SYNC.DEFER_BLOCKING 0x1, 0x180 ;  /* 0x0046000000007b1d */ /* 0x000fe20000010000 */
[----:B------:R-:W-:Y:S02]  /*3af0*/  F2FP.BF16.F32.PACK_AB R24, R25, R24 ;  /* 0x000000181918723e */ /* 0x000fe400000010ff */
[----:B------:R-:W-:-:S02]  /*3b00*/  F2FP.BF16.F32.PACK_AB R25, R27, R26 ;  /* 0x0000001a1b19723e */ /* 0x000fc400000010ff */
[----:B------:R-:W-:Y:S02]  /*3b10*/  F2FP.BF16.F32.PACK_AB R32, R33, R32 ;  /* 0x000000202120723e */ /* 0x000fe400000010ff */
[----:B------:R-:W-:Y:S02]  /*3b20*/  F2FP.BF16.F32.PACK_AB R26, R29, R28 ;  /* 0x0000001c1d1a723e */ /* 0x000fe400000010ff */
[----:B------:R-:W-:Y:S02]  /*3b30*/  F2FP.BF16.F32.PACK_AB R27, R31, R30 ;  /* 0x0000001e1f1b723e */ /* 0x000fe400000010ff */
[----:B------:R-:W-:Y:S02]  /*3b40*/  F2FP.BF16.F32.PACK_AB R33, R35, R34 ;  /* 0x000000222321723e */ /* 0x000fe400000010ff */
[----:B------:R-:W-:Y:S02]  /*3b50*/  F2FP.BF16.F32.PACK_AB R40, R41, R40 ;  /* 0x000000282928723e */ /* 0x000fe400000010ff */
[----:B------:R-:W-:-:S02]  /*3b60*/  F2FP.BF16.F32.PACK_AB R34, R37, R36 ;  /* 0x000000242522723e */ /* 0x000fc400000010ff */
[----:B------:R-:W-:Y:S02]  /*3b70*/  F2FP.BF16.F32.PACK_AB R35, R39, R38 ;  /* 0x000000262723723e */ /* 0x000fe400000010ff */
[----:B------:R-:W-:Y:S02]  /*3b80*/  F2FP.BF16.F32.PACK_AB R41, R43, R42 ;  /* 0x0000002a2b29723e */ /* 0x000fe400000010ff */
[----:B------:R-:W-:Y:S02]  /*3b90*/  F2FP.BF16.F32.PACK_AB R48, R49, R48 ;  /* 0x000000303130723e */ /* 0x000fe400000010ff */
[----:B------:R-:W-:Y:S01]  /*3ba0*/  F2FP.BF16.F32.PACK_AB R42, R45, R44 ;  /* 0x0000002c2d2a723e */ /* 0x000fe200000010ff */
[----:B--2---:R-:W-:Y:S01]  /*3bb0*/  VIADD R4, R0, 0xffffff80 ;  /* 0xffffff8000047836 */ /* 0x004fe20000000000 */
[----:B------:R-:W-:Y:S02]  /*3bc0*/  F2FP.BF16.F32.PACK_AB R43, R47, R46 ;  /* 0x0000002e2f2b723e */ /* 0x000fe400000010ff */
[----:B------:R-:W-:Y:S01]  /*3bd0*/  F2FP.BF16.F32.PACK_AB R49, R51, R50 ;  /* 0x000000323331723e */ /* 0x000fe200000010ff */
[----:B------:R-:W-:Y:S01]  /*3be0*/  IMAD.SHL.U32 R0, R4, 0x40, RZ ;  /* 0x0000004004007824 */ /* 0x000fe200078e00ff */
[----:B------:R-:W-:-:S02]  /*3bf0*/  SHF.R.S32.HI R7, RZ, 0x1f, R4 ;  /* 0x0000001fff077819 */ /* 0x000fc40000011404 */
[----:B------:R-:W-:Y:S02]  /*3c00*/  F2FP.BF16.F32.PACK_AB R56, R57, R56 ;  /* 0x000000383938723e */ /* 0x000fe400000010ff */
[----:B------:R-:W-:Y:S02]  /*3c10*/  LOP3.LUT R2, R0, 0x1c0, RZ, 0xc0, !PT ;  /* 0x000001c000027812 */ /* 0x000fe400078ec0ff */
[CC--:B------:R-:W-:Y:S02]  /*3c20*/  LEA.HI R5, R7.reuse, R4.reuse, RZ, 0x7 ;  /* 0x0000000407057211 */ /* 0x0c0fe400078f38ff */
[----:B------:R-:W-:Y:S02]  /*3c30*/  LEA.HI R0, R7, R4, RZ, 0x3 ;  /* 0x0000000407007211 */ /* 0x000fe400078f18ff */
[----:B------:R-:W-:Y:S02]  /*3c40*/  LOP3.LUT R3, R2, 0x30, R3, 0xf8, !PT ;  /* 0x0000003002037812 */ /* 0x000fe400078ef803 */
[----:B------:R-:W-:-:S02]  /*3c50*/  SHF.R.S32.HI R6, RZ, 0x7, R5 ;  /* 0x00000007ff067819 */ /* 0x000fc40000011405 */
[----:B------:R-:W-:Y:S02]  /*3c60*/  SHF.R.U32.HI R5, RZ, 0x3, R2 ;  /* 0x00000003ff057819 */ /* 0x000fe40000011602 */
[----:B------:R-:W-:Y:S01]  /*3c70*/  LOP3.LUT R0, R3, 0x8, R0, 0xf8, !PT ;  /* 0x0000000803007812 */ /* 0x000fe200078ef800 */
[----:B------:R-:W-:Y:S01]  /*3c80*/  IMAD R153, R6, 0xc, R153 ;  /* 0x0000000c06997824 */ /* 0x000fe200078e0299 */
[----:B------:R-:W-:Y:S02]  /*3c90*/  LEA.HI R4, R7, R4, RZ, 0x5 ;  /* 0x0000000407047211 */ /* 0x000fe400078f28ff */
[----:B------:R-:W-:Y:S02]  /*3ca0*/  LOP3.LUT R0, R0, R5, RZ, 0x3c, !PT ;  /* 0x0000000500007212 */ /* 0x000fe400078e3cff */
[----:B------:R-:W-:Y:S02]  /*3cb0*/  SHF.R.S32.HI R2, RZ, 0x5, R4 ;  /* 0x00000005ff027819 */ /* 0x000fe40000011404 */
[----:B------:R-:W-:Y:S01]  /*3cc0*/  F2FP.BF16.F32.PACK_AB R50, R53, R52 ;  /* 0x000000343532723e */ /* 0x000fe200000010ff */
[----:B------:R-:W-:Y:S01]  /*3cd0*/  IMAD.U32 R0, R153, 0x200, R0 ;  /* 0x0000020099007824 */ /* 0x000fe200078e0000 */
[----:B------:R-:W-:-:S02]  /*3ce0*/  F2FP.BF16.F32.PACK_AB R51, R55, R54 ;  /* 0x000000363733723e */ /* 0x000fc400000010ff */
[----:B------:R-:W-:Y:S01]  /*3cf0*/  F2FP.BF16.F32.PACK_AB R57, R59, R58 ;  /* 0x0000003a3b39723e */ /* 0x000fe200000010ff */
[----:B------:R-:W2:Y:S01]  /*3d00*/  SHFL.IDX PT, R2, R2, RZ, 0x1f ;  /* 0x00001fff02027589 */ /* 0x000ea200000e0000 */
[----:B------:R-:W-:Y:S02]  /*3d10*/  LEA R0, R0, UR37, 0x1 ;  /* 0x0000002500007c11 */ /* 0x000fe4000f8e08ff */
[----:B------:R-:W-:Y:S02]  /*3d20*/  F2FP.BF16.F32.PACK_AB R64, R65, R64 ;  /* 0x000000404140723e */ /* 0x000fe400000010ff */
[----:B------:R-:W-:Y:S01]  /*3d30*/  F2FP.BF16.F32.PACK_AB R58, R61, R60 ;  /* 0x0000003c3d3a723e */ /* 0x000fe200000010ff */
[----:B------:R3:W-:Y:S01]  /*3d40*/  STSM.16.MT88.4 [R0+0x9000], R24 ;  /* 0x0090001800007844 */ /* 0x0007e20000004200 */
[----:B------:R-:W-:Y:S02]  /*3d50*/  F2FP.BF16.F32.PACK_AB R59, R63, R62 ;  /* 0x0000003e3f3b723e */ /* 0x000fe400000010ff */
[----:B------:R-:W-:Y:S01]  /*3d60*/  F2FP.BF16.F32.PACK_AB R65, R67, R66 ;  /* 0x000000424341723e */ /* 0x000fe200000010ff */
[----:B------:R3:W-:Y:S01]  /*3d70*/  STSM.16.MT88.4 [R0+0x9800], R32 ;  /* 0x0098002000007844 */ /* 0x0007e20000004200 */
[----:B------:R-:W-:-:S02]  /*3d80*/  F2FP.BF16.F32.PACK_AB R72, R73, R72 ;  /* 0x000000484948723e */ /* 0x000fc400000010ff */
[----:B------:R-:W-:Y:S01]  /*3d90*/  F2FP.BF16.F32.PACK_AB R66, R69, R68 ;  /* 0x000000444542723e */ /* 0x000fe200000010ff */
[----:B------:R3:W-:Y:S01]  /*3da0*/  STSM.16.MT88.4 [R0+0xa000], R40 ;  /* 0x00a0002800007844 */ /* 0x0007e20000004200 */
        /* <DEDUP_REMOVED lines=11> */
[----:B------:R3:W-:Y:S01]  /*3e60*/  STSM.16.MT88.4 [R0], R72 ;  /* 0x0000004800007844 */ /* 0x0007e20000004200 */
[----:B------:R-:W-:Y:S02]  /*3e70*/  F2FP.BF16.F32.PACK_AB R83, R87, R86 ;  /* 0x000000565753723e */ /* 0x000fe400000010ff */
[----:B------:R-:W-:Y:S02]  /*3e80*/  F2FP.BF16.F32.PACK_AB R89, R91, R90 ;  /* 0x0000005a5b59723e */ /* 0x000fe400000010ff */
[----:B------:R-:W-:Y:S01]  /*3e90*/  F2FP.BF16.F32.PACK_AB R96, R97, R96 ;  /* 0x000000606160723e */ /* 0x000fe200000010ff */
[----:B------:R3:W-:Y:S01]  /*3ea0*/  STSM.16.MT88.4 [R0+0x800], R80 ;  /* 0x0008005000007844 */ /* 0x0007e20000004200 */
[----:B------:R-:W-:-:S02]  /*3eb0*/  F2FP.BF16.F32.PACK_AB R90, R93, R92 ;  /* 0x0000005c5d5a723e */ /* 0x000fc400000010ff */
[----:B------:R-:W-:Y:S02]  /*3ec0*/  F2FP.BF16.F32.PACK_AB R91, R95, R94 ;  /* 0x0000005e5f5b723e */ /* 0x000fe400000010ff */
[----:B------:R-:W-:Y:S02]  /*3ed0*/  F2FP.BF16.F32.PACK_AB R97, R99, R98 ;  /* 0x000000626361723e */ /* 0x000fe400000010ff */
[----:B------:R-:W-:Y:S01]  /*3ee0*/  F2FP.BF16.F32.PACK_AB R104, R105, R104 ;  /* 0x000000686968723e */ /* 0x000fe200000010ff */
[----:B------:R3:W-:Y:S01]  /*3ef0*/  STSM.16.MT88.4 [R0+0x1000], R88 ;  /* 0x0010005800007844 */ /* 0x0007e20000004200 */
[----:B------:R-:W-:Y:S02]  /*3f00*/  F2FP.BF16.F32.PACK_AB R98, R101, R100 ;  /* 0x000000646562723e */ /* 0x000fe400000010ff */
[----:B------:R-:W-:Y:S02]  /*3f10*/  F2FP.BF16.F32.PACK_AB R99, R103, R102 ;  /* 0x000000666763723e */ /* 0x000fe400000010ff */
[----:B------:R-:W-:-:S02]  /*3f20*/  F2FP.BF16.F32.PACK_AB R105, R107, R106 ;  /* 0x0000006a6b69723e */ /* 0x000fc400000010ff */
[----:B------:R-:W-:Y:S01]  /*3f30*/  F2FP.BF16.F32.PACK_AB R112, R113, R112 ;  /* 0x000000707170723e */ /* 0x000fe200000010ff */
[----:B------:R3:W-:Y:S01]  /*3f40*/  STSM.16.MT88.4 [R0+0x1800], R96 ;  /* 0x0018006000007844 */ /* 0x0007e20000004200 */
[----:B------:R-:W-:Y:S02]  /*3f50*/  F2FP.BF16.F32.PACK_AB R106, R109, R108 ;  /* 0x0000006c6d6a723e */ /* 0x000fe400000010ff */
[----:B------:R-:W-:Y:S02]  /*3f60*/  F2FP.BF16.F32.PACK_AB R107, R111, R110 ;  /* 0x0000006e6f6b723e */ /* 0x000fe400000010ff */
[----:B------:R-:W-:Y:S02]  /*3f70*/  F2FP.BF16.F32.PACK_AB R113, R115, R114 ;  /* 0x000000727371723e */ /* 0x000fe400000010ff */
[----:B------:R-:W-:Y:S01]  /*3f80*/  F2FP.BF16.F32.PACK_AB R114, R117, R116 ;  /* 0x000000747572723e */ /* 0x000fe200000010ff */
[----:B------:R3:W-:Y:S01]  /*3f90*/  STSM.16.MT88.4 [R0+0x2000], R104 ;  /* 0x0020006800007844 */ /* 0x0007e20000004200 */
[----:B------:R-:W-:-:S02]  /*3fa0*/  F2FP.BF16.F32.PACK_AB R115, R119, R118 ;  /* 0x000000767773723e */ /* 0x000fc400000010ff */
[----:B--2---:R-:W-:-:S03]  /*3fb0*/  ISETP.NE.AND P0, PT, R2, 0xb, PT ;  /* 0x0000000b0200780c */ /* 0x004fc60003f05270 */
[----:B------:R3:W-:Y:S01]  /*3fc0*/  STSM.16.MT88.4 [R0+0x2800], R112 ;  /* 0x0028007000007844 */ /* 0x0007e20000004200 */
[----:B------:R-:W-:Y:S01]  /*3fd0*/  @!PT LDS RZ, [RZ] ;  /* 0x00000000fffff984 */ /* 0x000fe20000000800 */
[----:B------:R-:W-:Y:S01]  /*3fe0*/  @!PT LDS RZ, [RZ] ;  /* 0x00000000fffff984 */ /* 0x000fe20000000800 */
[----:B------:R-:W-:Y:S01]  /*3ff0*/  @!PT LDS RZ, [RZ] ;  /* 0x00000000fffff984 */ /* 0x000fe20000000800 */
[----:B------:R2:W-:Y:S06]  /*4000*/  MEMBAR.ALL.CTA ;  /* 0x0000000000007992 */ /* 0x0005ec0000008000 */
[----:B--2---:R-:W2:Y:S02]  /*4010*/  FENCE.VIEW.ASYNC.S ;  /* 0x00000000000073c6 */ /* 0x004ea40000000000 */
[----:B--2---:R-:W-:Y:S06]  /*4020*/  BAR.ARV 0x1, 0x1a0 ;  /* 0x0046800000007b1d */ /* 0x004fec0000002000 */
[----:B------:R-:W-:Y:S05]  /*4030*/  @P0 BRA `(.L_x_29) ;  /* 0x0000000000b00947 */ /* 0x000fea0003800000 */
[----:B------:R-:W-:Y:S01]  /*4040*/  BAR.SYNC.DEFER_BLOCKING 0x1, 0x1a0 ;  /* 0x0046800000007b1d */ /* 0x000fe20000010000 */
[----:B------:R-:W-:-:S05]  /*4050*/  ELECT P0, URZ, PT ;  /* 0x00000000003f782f */ /* 0x000fca0003800000 */
[----:B------:R-:W-:Y:S08]  /*4060*/  BSSY B0, `(.L_x_29) ;  /* 0x0000029000007945 */ /* 0x000ff00003800000 */
[----:B------:R-:W-:Y:S05]  /*4070*/  @!P0 BRA `(.L_x_30) ;  /* 0x00000000009c8947 */ /* 0x000fea0003800000 */
[----:B------:R-:W2:Y:S01]  /*4080*/  S2UR UR10, SR_CTAID.X ;  /* 0x00000000000a79c3 */ /* 0x000ea20000002500 */
[----:B------:R-:W-:Y:S01]  /*4090*/  ULDC.64 UR6, c[0x0][0x198] ;  /* 0x0000660000067ab9 */ /* 0x000fe20000000a00 */
[----:B------:R-:W-:Y:S02]  /*40a0*/  UIADD3 UR8, UR37, 0x9000, URZ ;  /* 0x0000900025087890 */ /* 0x000fe4000fffe03f */
[----:B------:R-:W-:Y:S02]  /*40b0*/  UIADD3 UR4, UP0, UR6, 0x770, URZ ;  /* 0x0000077006047890 */ /* 0x000fe4000ff1e03f */
[----:B------:R-:W-:Y:S02]  /*40c0*/  UIADD3 UR40, UR37, 0xc000, URZ ;  /* 0x0000c00025287890 */ /* 0x000fe4000fffe03f */
[----:B------:R-:W4:Y:S01]  /*40d0*/  S2UR UR11, SR_CTAID.Y ;  /* 0x00000000000b79c3 */ /* 0x000f220000002600 */
[----:B------:R-:W-:Y:S02]  /*40e0*/  UIADD3.X UR5, URZ, UR7, URZ, UP0, !UPT ;  /* 0x000000073f057290 */ /* 0x000fe400087fe43f */
[----:B------:R-:W-:-:S02]  /*40f0*/  UIADD3 UR6, UP0, UR6, 0x670, URZ ;  /* 0x0000067006067890 */ /* 0x000fc4000ff1e03f */
[----:B------:R-:W-:Y:S02]  /*4100*/  UIADD3 UR32, UR37, 0xf000, URZ ;  /* 0x0000f00025207890 */ /* 0x000fe4000fffe03f */
[----:B------:R-:W-:Y:S01]  /*4110*/  UIADD3.X UR7, URZ, UR7, URZ, UP0, !UPT ;  /* 0x000000073f077290 */ /* 0x000fe200087fe43f */
[----:B------:R-:W5:Y:S01]  /*4120*/  S2UR UR12, SR_CTAID.Z ;  /* 0x00000000000c79c3 */ /* 0x000f620000002700 */
[----:B------:R-:W-:Y:S02]  /*4130*/  UIADD3 UR24, UR37, 0x3000, URZ ;  /* 0x0000300025187890 */ /* 0x000fe4000fffe03f */
[----:B------:R-:W-:Y:S01]  /*4140*/  UIADD3 UR16, UR37, 0x6000, URZ ;  /* 0x0000600025107890 */ /* 0x000fe2000fffe03f */
[----:B------:R-:W-:Y:S01]  /*4150*/  UMOV UR9, URZ ;  /* 0x0000003f00097c82 */ /* 0x000fe20008000000 */
[----:B------:R-:W-:Y:S01]  /*4160*/  UMOV UR41, 0x40 ;  /* 0x0000004000297882 */ /* 0x000fe20000000000 */
[----:B------:R-:W-:Y:S01]  /*4170*/  UMOV UR33, 0x80 ;  /* 0x0000008000217882 */ /* 0x000fe20000000000 */
[----:B--2---:R-:W-:Y:S01]  /*4180*/  UIMAD UR10, UR10, 0x60, URZ ;  /* 0x000000600a0a78a4 */ /* 0x004fe2000f8e023f */
[----:B------:R-:W-:Y:S01]  /*4190*/  UMOV UR25, 0x40 ;  /* 0x0000004000197882 */ /* 0x000fe20000000000 */
[----:B------:R-:W-:-:S05]  /*41a0*/  UMOV UR17, 0x80 ;  /* 0x0000008000117882 */ /* 0x000fca0000000000 */
[----:B------:R-:W-:Y:S01]  /*41b0*/  UMOV UR42, UR10 ;  /* 0x0000000a002a7c82 */ /* 0x000fe20008000000 */
[----:B----4-:R-:W-:Y:S01]  /*41c0*/  UMOV UR43, UR11 ;  /* 0x0000000b002b7c82 */ /* 0x010fe20008000000 */
[----:B------:R-:W-:Y:S01]  /*41d0*/  UMOV UR35, UR11 ;  /* 0x0000000b00237c82 */ /* 0x000fe20008000000 */
[----:B------:R-:W-:Y:S01]  /*41e0*/  UMOV UR34, UR10 ;  /* 0x0000000a00227c82 */ /* 0x000fe20008000000 */
[----:B------:R-:W-:Y:S01]  /*41f0*/  UMOV UR27, UR11 ;  /* 0x0000000b001b7c82 */ /* 0x000fe20008000000 */
[----:B------:R-:W-:Y:S01]  /*4200*/  UMOV UR26, UR10 ;  /* 0x0000000a001a7c82 */ /* 0x000fe20008000000 */
[----:B------:R-:W-:Y:S01]  /*4210*/  UMOV UR19, UR11 ;  /* 0x0000000b00137c82 */ /* 0x000fe20008000000 */
[----:B------:R-:W-:Y:S01]  /*4220*/  UMOV UR18, UR10 ;  /* 0x0000000a00127c82 */ /* 0x000fe20008000000 */
[----:B-----5:R-:W-:Y:S01]  /*4230*/  UMOV UR44, UR12 ;  /* 0x0000000c002c7c82 */ /* 0x020fe20008000000 */
[----:B------:R2:W-:Y:S01]  /*4240*/  UTMASTG.4D [UR8], [UR4] ;  /* 0x00000008040073b5 */ /* 0x0005e20008018000 */
[----:B------:R-:W-:Y:S01]  /*4250*/  UMOV UR36, UR12 ;  /* 0x0000000c00247c82 */ /* 0x000fe20008000000 */
[----:B------:R-:W-:Y:S01]  /*4260*/  UMOV UR28, UR12 ;  /* 0x0000000c001c7c82 */ /* 0x000fe20008000000 */
[----:B------:R-:W-:Y:S01]  /*4270*/  UMOV UR20, UR12 ;  /* 0x0000000c00147c82 */ /* 0x000fe20008000000 */
[----:B------:R4:W-:Y:S01]  /*4280*/  UTMASTG.4D [UR40], [UR4] ;  /* 0x00000028040073b5 */ /* 0x0009e20008018000 */
[----:B------:R4:W-:Y:S01]  /*4290*/  UTMASTG.4D [UR32], [UR4] ;  /* 0x00000020040073b5 */ /* 0x0009e20008018000 */
[----:B--2---:R-:W-:-:S02]  /*42a0*/  UMOV UR8, UR37 ;  /* 0x0000002500087c82 */ /* 0x004fc40008000000 */
[----:B------:R4:W-:Y:S01]  /*42b0*/  UTMASTG.4D [UR8], [UR6] ;  /* 0x00000008060073b5 */ /* 0x0009e20008018000 */
[----:B------:R4:W-:Y:S01]  /*42c0*/  UTMASTG.4D [UR24], [UR6] ;  /* 0x00000018060073b5 */ /* 0x0009e20008018000 */
[----:B------:R4:W-:Y:S02]  /*42d0*/  UTMASTG.4D [UR16], [UR6] ;  /* 0x00000010060073b5 */ /* 0x0009e40008018000 */
[----:B----4-:R0:W-:Y:S02]  /*42e0*/  UTMACMDFLUSH ;  /* 0x00000000000079b7 */ /* 0x0101e40000000000 */
.L_x_30:
[----:B------:R-:W-:Y:S05]  /*42f0*/  BSYNC B0 ;  /* 0x0000000000007941 */ /* 0x000fea0003800000 */
.L_x_29:
[----:B------:R-:W-:-:S04]  /*4300*/  DEPBAR.LE SB0, 0x0 ;  /* 0x000080000000791a */ /* 0x000fc80000000000 */
[----:B------:R-:W-:Y:S05]  /*4310*/  EXIT ;  /* 0x000000000000794d */ /* 0x000fea0003800000 */
.L_x_4:
[----:B------:R-:W-:-:S08]  /*4320*/  NOP ;  /* 0x0000000000007918 */ /* 0x000fd00000000000 */
[----:B------:R-:W1:-:S00]  /*4330*/  USETMAXREG.DEALLOC.CTAPOOL 0x20 ;  /* 0x00000020000079c8 */ /* 0x000e4000080e0500 */
[----:B-1----:R-:W-:Y:S01]  /*4340*/  LOP3.LUT R0, R0, 0x3, RZ, 0xc0, !PT ;  /* 0x0000000300007812 */ /* 0x002fe200078ec0ff */
[----:B------:R-:W-:-:S05]  /*4350*/  IMAD.MOV.U32 R2, RZ, RZ, RZ ;  /* 0x000000ffff027224 */ /* 0x000fca00078e00ff */
[----:B------:R-:W1:Y:S02]  /*4360*/  SHFL.IDX PT, R0, R0, RZ, 0x1f ;  /* 0x00001fff00007589 */ /* 0x000e6400000e0000 */
[----:B-1----:R-:W-:-:S13]  /*4370*/  ISETP.NE.AND P0, PT, R0, RZ, PT ;  /* 0x000000ff0000720c */ /* 0x002fda0003f05270 */
[----:B------:R-:W-:Y:S05]  /*4380*/  @!P0 BRA `(.L_x_31) ;  /* 0x0000000c00b88947 */ /* 0x000fea0003800000 */
[----:B------:R-:W-:-:S13]  /*4390*/  ISETP.NE.AND P0, PT, R0, 0x1, PT ;  /* 0x000000010000780c */ /* 0x000fda0003f05270 */
[----:B------:R-:W-:Y:S05]  /*43a0*/  @P0 EXIT ;  /* 0x000000000000094d */ /* 0x000fea0003800000 */
[----:B------:R-:W1:Y:S02]  /*43b0*/  S2UR UR12, SR_CTAID.Z ;  /* 0x00000000000c79c3 */ /* 0x000e640000002700 */
[----:B-1----:R-:W-:-:S13]  /*43c0*/  ISETP.LE.AND P0, PT, RZ, UR12, PT ;  /* 0x0000000cff007c0c */ /* 0x002fda000bf03270 */
[----:B------:R-:W-:Y:S05]  /*43d0*/  @!P0 EXIT ;  /* 0x000000000000894d */ /* 0x000fea0003800000 */
[----:B------:R-:W1:Y:S01]  /*43e0*/  S2UR UR7, SR_CTAID.Y ;  /* 0x00000000000779c3 */ /* 0x000e620000002600 */
[----:B------:R-:W-:Y:S01]  /*43f0*/  ULDC.64 UR8, c[0x0][0x2d8] ;  /* 0x0000b60000087ab9 */ /* 0x000fe20000000a00 */
[----:B------:R-:W-:Y:S01]  /*4400*/  ULDC.64 UR10, c[0x0][0x2e0] ;  /* 0x0000b800000a7ab9 */ /* 0x000fe20000000a00 */
[----:B------:R-:W-:-:S05]  /*4410*/  ELECT P0, URZ, PT ;  /* 0x00000000003f782f */ /* 0x000fca0003800000 */
[----:B------:R-:W2:Y:S01]  /*4420*/  LDC R2, c[0x0][0x280] ;  /* 0x0000a000ff027b82 */ /* 0x000ea20000000800 */
[----:B-1----:R-:W-:-:S04]  /*4430*/  USHF.R.S32.HI UR4, URZ, 0x1f, UR7 ;  /* 0x0000001f3f047899 */ /* 0x002fc80008011407 */
[----:B------:R-:W-:Y:S02]  /*4440*/  UIMAD UR6, UR4, UR8, URZ ;  /* 0x00000008040672a4 */ /* 0x000fe4000f8e023f */
[----:B------:R-:W-:Y:S01]  /*4450*/  UIMAD.WIDE.U32 UR4, UR7, UR8, URZ ;  /* 0x00000008070472a5 */ /* 0x000fe2000f8e003f */
[----:B--2---:R-:W-:Y:S01]  /*4460*/  ISETP.GE.AND P1, PT, R2, 0x1, PT ;  /* 0x000000010200780c */ /* 0x004fe20003f26270 */
[----:B------:R-:W-:Y:S02]  /*4470*/  UIMAD UR7, UR7, UR9, UR6 ;  /* 0x00000009070772a4 */ /* 0x000fe4000f8e0206 */
[----:B------:R-:W-:Y:S02]  /*4480*/  USHF.R.S32.HI UR6, URZ, 0x1f, UR12 ;  /* 0x0000001f3f067899 */ /* 0x000fe4000801140c */
[----:B------:R-:W-:Y:S02]  /*4490*/  UIADD3 UR5, UR5, UR7, URZ ;  /* 0x0000000705057290 */ /* 0x000fe4000fffe03f */
[----:B------:R-:W-:-:S04]  /*44a0*/  UIMAD UR6, UR6, UR10, URZ ;  /* 0x0000000a060672a4 */ /* 0x000fc8000f8e023f */
[----:B------:R-:W-:Y:S02]  /*44b0*/  UIMAD UR8, UR12, UR11, UR6 ;  /* 0x0000000b0c0872a4 */ /* 0x000fe4000f8e0206 */
[----:B------:R-:W-:Y:S01]  /*44c0*/  UIMAD.WIDE.U32 UR6, UR12, UR10, UR4 ;  /* 0x0000000a0c0672a5 */ /* 0x000fe2000f8e0004 */
[----:B------:R-:W-:Y:S11]  /*44d0*/  @!P1 EXIT ;  /* 0x000000000000994d */ /* 0x000ff60003800000 */
[C---:B------:R-:W-:Y:S01]  /*44e0*/  VIADD R0, R2.reuse, 0x3f ;  /* 0x0000003f02007836 */ /* 0x040fe20000000000 */
[----:B------:R-:W-:Y:S01]  /*44f0*/  ISETP.GE.AND P1, PT, R2, 0x41, PT ;  /* 0x000000410200780c */ /* 0x000fe20003f26270 */
[----:B------:R-:W-:Y:S01]  /*4500*/  UIADD3 UR8, UR7, UR8, URZ ;  /* 0x0000000807087290 */ /* 0x000fe2000fffe03f */
[----:B------:R-:W-:Y:S02]  /*4510*/  UMOV UR4, URZ ;  /* 0x0000003f00047c82 */ /* 0x000fe40008000000 */
[----:B------:R-:W-:-:S04]  /*4520*/  SHF.R.S32.HI R3, RZ, 0x1f, R0 ;  /* 0x0000001fff037819 */ /* 0x000fc80000011400 */
[----:B------:R-:W-:-:S04]  /*4530*/  LEA.HI R3, R3, R0, RZ, 0x6 ;  /* 0x0000000003037211 */ /* 0x000fc800078f30ff */
[----:B------:R-:W-:-:S04]  /*4540*/  SHF.R.S32.HI R0, RZ, 0x6, R3 ;  /* 0x00000006ff007819 */ /* 0x000fc80000011403 */
[----:B------:R-:W-:-:S04]  /*4550*/  VIMNMX R0, R0, 0x1, !PT ;  /* 0x0000000100007848 */ /* 0x000fc80007fe0100 */
[----:B------:R-:W-:Y:S01]  /*4560*/  LOP3.LUT R3, R0, 0x1, RZ, 0xc0, !PT ;  /* 0x0000000100037812 */ /* 0x000fe200078ec0ff */
[----:B------:R-:W-:Y:S06]  /*4570*/  @!P1 BRA `(.L_x_32) ;  /* 0x0000000800209947 */ /* 0x000fec0003800000 */
[----:B------:R-:W-:Y:S01]  /*4580*/  ULDC.64 UR20, c[0x0][0x2c0] ;  /* 0x0000b00000147ab9 */ /* 0x000fe20000000a00 */
[----:B------:R-:W-:Y:S01]  /*4590*/  IMAD.IADD R0, R0, 0x1, -R3 ;  /* 0x0000000100007824 */ /* 0x000fe200078e0a03 */
[----:B------:R-:W-:Y:S01]  /*45a0*/  ULEA UR20, UP0, UR6, UR20, 0x2 ;  /* 0x0000001406147291 */ /* 0x000fe2000f80103f */
[----:B------:R-:W-:Y:S01]  /*45b0*/  UMOV UR4, URZ ;  /* 0x0000003f00047c82 */ /* 0x000fe20008000000 */
[----:B------:R-:W-:Y:S02]  /*45c0*/  UMOV UR5, URZ ;  /* 0x0000003f00057c82 */ /* 0x000fe40008000000 */
[----:B------:R-:W-:Y:S02]  /*45d0*/  ULEA.HI.X UR21, UR6, UR21, UR8, 0x2, UP0 ;  /* 0x0000001506157291 */ /* 0x000fe400080f1408 */
[----:B------:R-:W-:Y:S02]  /*45e0*/  UIADD3 UR12, UP0, UR20, 0x4000, URZ ;  /* 0x00004000140c7890 */ /* 0x000fe4000ff1e03f */
[----:B------:R-:W-:-:S02]  /*45f0*/  UIADD3 UR14, UP1, UR20, 0x8000, URZ ;  /* 0x00008000140e7890 */ /* 0x000fc4000ff3e03f */
[----:B------:R-:W-:Y:S02]  /*4600*/  UIADD3 UR16, UP2, UR20, 0xc000, URZ ;  /* 0x0000c00014107890 */ /* 0x000fe4000ff5e03f */
[----:B------:R-:W-:Y:S02]  /*4610*/  UIADD3 UR18, UP3, UR20, 0x10000, URZ ;  /* 0x0001000014127890 */ /* 0x000fe4000ff7e03f */
[----:B------:R-:W-:Y:S02]  /*4620*/  UIADD3 UR20, UP4, UR20, 0x14000, URZ ;  /* 0x0001400014147890 */ /* 0x000fe4000ff9e03f */
[----:B------:R-:W-:Y:S02]  /*4630*/  UIADD3.X UR13, URZ, UR21, URZ, UP0, !UPT ;  /* 0x000000153f0d7290 */ /* 0x000fe400087fe43f */
[----:B------:R-:W-:Y:S02]  /*4640*/  UIADD3.X UR15, URZ, UR21, URZ, UP1, !UPT ;  /* 0x000000153f0f7290 */ /* 0x000fe40008ffe43f */
[----:B------:R-:W-:-:S02]  /*4650*/  UIADD3.X UR17, URZ, UR21, URZ, UP2, !UPT ;  /* 0x000000153f117290 */ /* 0x000fc400097fe43f */
[----:B------:R-:W-:Y:S02]  /*4660*/  UIADD3.X UR19, URZ, UR21, URZ, UP3, !UPT ;  /* 0x000000153f137290 */ /* 0x000fe40009ffe43f */
[----:B------:R-:W-:Y:S01]  /*4670*/  UIADD3.X UR21, URZ, UR21, URZ, UP4, !UPT ;  /* 0x000000153f157290 */ /* 0x000fe2000a7fe43f */
[----:B------:R-:W-:-:S11]  /*4680*/  ULDC.64 UR24, c[0x0][0x2c0] ;  /* 0x0000b00000187ab9 */ /* 0x000fd60000000a00 */
.L_x_53:
[----:B------:R-:W-:Y:S01]  /*4690*/  UIMAD UR10, UR4, 0x6000, URZ ;  /* 0x00006000040a78a4 */ /* 0x000fe2000f8e023f */
[----:B------:R-:W-:Y:S01]  /*46a0*/  BAR.SYNC.DEFER_BLOCKING 0xd, 0xa0 ;  /* 0x0342800000007b1d */ /* 0x000fe20000010000 */
[----:B------:R-:W-:Y:S02]  /*46b0*/  UIMAD UR9, UR5, 0x3000, URZ ;  /* 0x00003000050978a4 */ /* 0x000fe4000f8e023f */
[----:B------:R-:W-:Y:S02]  /*46c0*/  UIMAD.WIDE UR28, UR10, 0x4, UR12 ;  /* 0x000000040a1c78a5 */ /* 0x000fe4000f8e020c */
[----:B------:R-:W-:Y:S01]  /*46d0*/  UIMAD.WIDE UR26, UR10, 0x4, UR14 ;  /* 0x000000040a1a78a5 */ /* 0x000fe2000f8e020e */
[----:B------:R-:W-:Y:S01]  /*46e0*/  BSSY B0, `(.L_x_33) ;  /* 0x0000012000007945 */ /* 0x000fe20003800000 */
[----:B------:R-:W-:Y:S02]  /*46f0*/  UIMAD.WIDE UR30, UR10, 0x4, UR16 ;  /* 0x000000040a1e78a5 */ /* 0x000fe4000f8e0210 */
[----:B------:R-:W-:-:S02]  /*4700*/  UIMAD.WIDE UR32, UR10, 0x4, UR18 ;  /* 0x000000040a2078a5 */ /* 0x000fc4000f8e0212 */
[----:B------:R-:W-:Y:S01]  /*4710*/  UIMAD.WIDE UR10, UR10, 0x4, UR20 ;  /* 0x000000040a0a78a5 */ /* 0x000fe2000f8e0214 */
[----:B------:R-:W-:Y:S11]  /*4720*/  @!P0 BRA `(.L_x_34) ;  /* 0x0000000000348947 */ /* 0x000ff60003800000 */
[----:B------:R-:W1:Y:S01]  /*4730*/  S2UR UR23, SR_CgaCtaId ;  /* 0x00000000001779c3 */ /* 0x000e620000008800 */
[----:B------:R-:W-:Y:S01]  /*4740*/  UIADD3 UR34, UP0, UR9, UR6, URZ ;  /* 0x0000000609227290 */ /* 0x000fe2000ff1e03f */
[----:B------:R-:W-:-:S03]  /*4750*/  UMOV UR22, 0x400 ;  /* 0x0000040000167882 */ /* 0x000fc60000000000 */
[----:B------:R-:W-:Y:S02]  /*4760*/  ULEA.HI.X.SX32 UR35, UR9, UR8, 0x1, UP0 ;  /* 0x0000000809237291 */ /* 0x000fe400080f0e3f */
[----:B------:R-:W-:-:S04]  /*4770*/  ULEA UR36, UP0, UR34, UR24, 0x2 ;  /* 0x0000001822247291 */ /* 0x000fc8000f80103f */
[----:B------:R-:W-:-:S03]  /*4780*/  ULEA.HI.X UR37, UR34, UR25, UR35, 0x2, UP0 ;  /* 0x0000001922257291 */ /* 0x000fc600080f1423 */
[----:B------:R-:W-:Y:S01]  /*4790*/  UMOV UR34, 0x0 ;  /* 0x0000000000227882 */ /* 0x000fe20000000000 */
[----:B------:R-:W-:Y:S01]  /*47a0*/  UMOV UR35, 0x14f00000 ;  /* 0x14f0000000237882 */ /* 0x000fe20000000000 */
[----:B-1----:R-:W-:-:S03]  /*47b0*/  ULEA UR22, UR23, UR22, 0x18 ;  /* 0x0000001617167291 */ /* 0x002fc6000f8ec03f */
[----:B------:R-:W-:Y:S01]  /*47c0*/  UMOV UR23, 0x400 ;  /* 0x0000040000177882 */ /* 0x000fe20000000000 */
[----:B------:R-:W-:-:S09]  /*47d0*/  UIADD3 UR22, UR22, 0x12000, URZ ;  /* 0x0001200016167890 */ /* 0x000fd2000fffe03f */
[----:B------:R1:W-:Y:S02]  /*47e0*/  UBLKRED.G.S.ADD.F32.RN [UR36], [UR22], UR23, desc[UR34] ;  /* 0x00002224160073bb */ /* 0x0003e400080a1417 */
[----:B-1----:R0:W-:Y:S02]  /*47f0*/  UTMACMDFLUSH ;  /* 0x00000000000079b7 */ /* 0x0021e40000000000 */
.L_x_34:
[----:B------:R-:W-:Y:S05]  /*4800*/  BSYNC B0 ;  /* 0x0000000000007941 */ /* 0x000fea0003800000 */
.L_x_33:
[----:B------:R-:W-:Y:S06]  /*4810*/  BAR.SYNC.DEFER_BLOCKING 0xe, 0xa0 ;  /* 0x0382800000007b1d */ /* 0x000fec0000010000 */
[----:B------:R-:W-:Y:S04]  /*4820*/  BSSY B0, `(.L_x_35) ;  /* 0x000000b000007945 */ /* 0x000fe80003800000 */
[----:B------:R-:W-:Y:S05]  /*4830*/  @!P0 BRA `(.L_x_36) ;  /* 0x0000000000248947 */ /* 0x000fea0003800000 */
[----:B------:R-:W1:Y:S01]  /*4840*/  S2UR UR23, SR_CgaCtaId ;  /* 0x00000000001779c3 */ /* 0x000e620000008800 */
[----:B------:R-:W-:Y:S01]  /*4850*/  UMOV UR22, 0x400 ;  /* 0x0000040000167882 */ /* 0x000fe20000000000 */
[----:B------:R-:W-:Y:S01]  /*4860*/  UMOV UR34, 0x0 ;  /* 0x0000000000227882 */ /* 0x000fe20000000000 */
[----:B------:R-:W-:Y:S01]  /*4870*/  UMOV UR35, 0x14f00000 ;  /* 0x14f0000000237882 */ /* 0x000fe20000000000 */
[----:B-1----:R-:W-:-:S03]  /*4880*/  ULEA UR22, UR23, UR22, 0x18 ;  /* 0x0000001617167291 */ /* 0x002fc6000f8ec03f */
[----:B------:R-:W-:Y:S01]  /*4890*/  UMOV UR23, 0x400 ;  /* 0x0000040000177882 */ /* 0x000fe20000000000 */
[----:B------:R-:W-:-:S09]  /*48a0*/  UIADD3 UR22, UR22, 0x16000, URZ ;  /* 0x0001600016167890 */ /* 0x000fd2000fffe03f */
[----:B------:R1:W-:Y:S02]  /*48b0*/  UBLKRED.G.S.ADD.F32.RN [UR28], [UR22], UR23, desc[UR34] ;  /* 0x0000221c160073bb */ /* 0x0003e400080a1417 */
[----:B-1----:R0:W-:Y:S02]  /*48c0*/  UTMACMDFLUSH ;  /* 0x00000000000079b7 */ /* 0x0021e40000000000 */
.L_x_36:
[----:B------:R-:W-:Y:S05]  /*48d0*/  BSYNC B0 ;  /* 0x0000000000007941 */ /* 0x000fea0003800000 */
.L_x_35:
        /* <DEDUP_REMOVED lines=10> */
[----:B------:R1:W-:Y:S01]  /*4980*/  UBLKRED.G.S.ADD.F32.RN [UR26], [UR22], UR23, desc[UR28] ;  /* 0x00001c1a160073bb */ /* 0x0003e200080a1417 */
[----:B------:R0:W-:Y:S01]  /*4990*/  UTMACMDFLUSH ;  /* 0x00000000000079b7 */ /* 0x0001e20000000000 */
[----:B-1----:R-:W-:-:S04]  /*49a0*/  DEPBAR.LE SB0, 0x2 ;  /* 0x000080800000791a */ /* 0x002fc80000000000 */
.L_x_38:
[----:B------:R-:W-:Y:S05]  /*49b0*/  BSYNC B0 ;  /* 0x0000000000007941 */ /* 0x000fea0003800000 */
.L_x_37:
[----:B------:R-:W-:Y:S06]  /*49c0*/  BAR.ARV 0xa, 0xa0 ;  /* 0x0282800000007b1d */ /* 0x000fec0000002000 */
[----:B------:R-:W-:Y:S04]  /*49d0*/  BSSY B0, `(.L_x_39) ;  /* 0x0000003000007945 */ /* 0x000fe80003800000 */
[----:B------:R-:W-:Y:S05]  /*49e0*/  @!P0 BRA `(.L_x_40) ;  /* 0x0000000000048947 */ /* 0x000fea0003800000 */
[----:B------:R-:W-:-:S04]  /*49f0*/  DEPBAR.LE SB0, 0x1 ;  /* 0x000080400000791a */ /* 0x000fc80000000000 */
.L_x_40:
[----:B------:R-:W-:Y:S05]  /*4a00*/  BSYNC B0 ;  /* 0x0000000000007941 */ /* 0x000fea0003800000 */
.L_x_39:
[----:B------:R-:W-:Y:S06]  /*4a10*/  BAR.ARV 0xb, 0xa0 ;  /* 0x02c2800000007b1d */ /* 0x000fec0000002000 */
[----:B------:R-:W-:Y:S04]  /*4a20*/  BSSY B0, `(.L_x_41) ;  /* 0x0000003000007945 */ /* 0x000fe80003800000 */
[----:B------:R-:W-:Y:S05]  /*4a30*/  @!P0 BRA `(.L_x_42) ;  /* 0x0000000000048947 */ /* 0x000fea0003800000 */
[----:B------:R-:W-:-:S04]  /*4a40*/  DEPBAR.LE SB0, 0x0 ;  /* 0x000080000000791a */ /* 0x000fc80000000000 */
.L_x_42:
[----:B------:R-:W-:Y:S05]  /*4a50*/  BSYNC B0 ;  /* 0x0000000000007941 */ /* 0x000fea0003800000 */
.L_x_41:
[----:B------:R-:W-:Y:S06]  /*4a60*/  BAR.ARV 0xc, 0xa0 ;  /* 0x0302800000007b1d */ /* 0x000fec0000002000 */
[----:B------:R-:W-:Y:S02]  /*4a70*/  BSSY B0, `(.L_x_43) ;  /* 0x000000c000007945 */ /* 0x000fe40003800000 */
[----:B------:R-:W-:Y:S06]  /*4a80*/  BAR.SYNC.DEFER_BLOCKING 0xd, 0xa0 ;  /* 0x0342800000007b1d */ /* 0x000fec0000010000 */
        /* <DEDUP_REMOVED lines=10> */
.L_x_44:
[----:B------:R-:W-:Y:S05]  /*4b30*/  BSYNC B0 ;  /* 0x0000000000007941 */ /* 0x000fea0003800000 */
.L_x_43:
        /* <DEDUP_REMOVED lines=12> */
.L_x_46:
[----:B------:R-:W-:Y:S05]  /*4c00*/  BSYNC B0 ;  /* 0x0000000000007941 */ /* 0x000fea0003800000 */
.L_x_45:
        /* <DEDUP_REMOVED lines=13> */
.L_x_48:
[----:B------:R-:W-:Y:S05]  /*4ce0*/  BSYNC B0 ;  /* 0x0000000000007941 */ /* 0x000fea0003800000 */
.L_x_47:
[----:B------:R-:W-:Y:S06]  /*4cf0*/  BAR.ARV 0xa, 0xa0 ;  /* 0x0282800000007b1d */ /* 0x000fec0000002000 */
[----:B------:R-:W-:Y:S04]  /*4d00*/  BSSY B0, `(.L_x_49) ;  /* 0x0000003000007945 */ /* 0x000fe80003800000 */
[----:B------:R-:W-:Y:S05]  /*4d10*/  @!P0 BRA `(.L_x_50) ;  /* 0x0000000000048947 */ /* 0x000fea0003800000 */
[----:B------:R-:W-:-:S04]  /*4d20*/  DEPBAR.LE SB0, 0x1 ;  /* 0x000080400000791a */ /* 0x000fc80000000000 */
.L_x_50:
[----:B------:R-:W-:Y:S05]  /*4d30*/  BSYNC B0 ;  /* 0x0000000000007941 */ /* 0x000fea0003800000 */
.L_x_49:
[----:B------:R-:W-:Y:S01]  /*4d40*/  VIADD R0, R0, 0xfffffffe ;  /* 0xfffffffe00007836 */ /* 0x000fe20000000000 */
[----:B------:R-:W-:Y:S06]  /*4d50*/  BAR.ARV 0xb, 0xa0 ;  /* 0x02c2800000007b1d */ /* 0x000fec0000002000 */
[----:B------:R-:W-:Y:S01]  /*4d60*/  BSSY B0, `(.L_x_51) ;  /* 0x0000004000007945 */ /* 0x000fe20003800000 */
[----:B------:R-:W-:-:S03]  /*4d70*/  ISETP.NE.AND P1, PT, R0, RZ, PT ;  /* 0x000000ff0000720c */ /* 0x000fc60003f25270 */
[----:B------:R-:W-:Y:S10]  /*4d80*/  @!P0 BRA `(.L_x_52) ;  /* 0x0000000000048947 */ /* 0x000ff40003800000 */
[----:B------:R-:W-:-:S04]  /*4d90*/  DEPBAR.LE SB0, 0x0 ;  /* 0x000080000000791a */ /* 0x000fc80000000000 */
.L_x_52:
[----:B------:R-:W-:Y:S05]  /*4da0*/  BSYNC B0 ;  /* 0x0000000000007941 */ /* 0x000fea0003800000 */
.L_x_51:
[----:B------:R-:W-:Y:S06]  /*4db0*/  BAR.ARV 0xc, 0xa0 ;  /* 0x0302800000007b1d */ /* 0x000fec0000002000 */
[----:B------:R-:W-:Y:S02]  /*4dc0*/  UIADD3 UR5, UR5, 0x2, URZ ;  /* 0x0000000205057890 */ /* 0x000fe4000fffe03f */
[----:B------:R-:W-:Y:S01]  /*4dd0*/  UIADD3 UR4, UR4, 0x1, URZ ;  /* 0x0000000104047890 */ /* 0x000fe2000fffe03f */
[----:B------:R-:W-:Y:S11]  /*4de0*/  @P1 BRA `(.L_x_53) ;  /* 0xfffffff800281947 */ /* 0x000ff6000383ffff */
[----:B------:R-:W-:-:S12]  /*4df0*/  UIADD3 UR4, UR9, 0x6000, URZ ;  /* 0x0000600009047890 */ /* 0x000fd8000fffe03f */
.L_x_32:
[----:B------:R-:W-:-:S13]  /*4e00*/  ISETP.NE.AND P1, PT, R3, RZ, PT ;  /* 0x000000ff0300720c */ /* 0x000fda0003f25270 */
[----:B------:R-:W-:Y:S05]  /*4e10*/  @!P1 EXIT ;  /* 0x000000000000994d */ /* 0x000fea0003800000 */
[----:B------:R-:W-:Y:S06]  /*4e20*/  BAR.SYNC.DEFER_BLOCKING 0xd, 0xa0 ;  /* 0x0342800000007b1d */ /* 0x000fec0000010000 */
[----:B------:R-:W-:Y:S04]  /*4e30*/  BSSY B0, `(.L_x_54) ;  /* 0x0000010000007945 */ /* 0x000fe80003800000 */
[----:B------:R-:W-:Y:S05]  /*4e40*/  @!P0 BRA `(.L_x_55) ;  /* 0x0000000000388947 */ /* 0x000fea0003800000 */
[----:B------:R-:W1:Y:S01]  /*4e50*/  S2UR UR9, SR_CgaCtaId ;  /* 0x00000000000979c3 */ /* 0x000e620000008800 */
[----:B------:R-:W-:Y:S01]  /*4e60*/  UIADD3 UR12, UP0, UR4, UR6, URZ ;  /* 0x00000006040c7290 */ /* 0x000fe2000ff1e03f */
[----:B------:R-:W-:Y:S01]  /*4e70*/  UMOV UR5, 0x400 ;  /* 0x0000040000057882 */ /* 0x000fe20000000000 */
[----:B------:R-:W-:Y:S02]  /*4e80*/  ULDC.64 UR10, c[0x0][0x2c0] ;  /* 0x0000b000000a7ab9 */ /* 0x000fe40000000a00 */
        /* <DEDUP_REMOVED lines=10> */
.L_x_55:
[----:B------:R-:W-:Y:S05]  /*4f30*/  BSYNC B0 ;  /* 0x0000000000007941 */ /* 0x000fea0003800000 */
.L_x_54:
[----:B------:R-:W-:Y:S06]  /*4f40*/  BAR.SYNC.DEFER_BLOCKING 0xe, 0xa0 ;  /* 0x0382800000007b1d */ /* 0x000fec0000010000 */
[----:B------:R-:W-:Y:S04]  /*4f50*/  BSSY B0, `(.L_x_56) ;  /* 0x0000011000007945 */ /* 0x000fe80003800000 */
[----:B------:R-:W-:Y:S05]  /*4f60*/  @!P0 BRA `(.L_x_57) ;  /* 0x00000000003c8947 */ /* 0x000fea0003800000 */
[----:B------:R-:W1:Y:S01]  /*4f70*/  S2UR UR12, SR_CgaCtaId ;  /* 0x00000000000c79c3 */ /* 0x000e620000008800 */
[----:B------:R-:W-:Y:S01]  /*4f80*/  UIADD3 UR5, UR4, 0x1000, URZ ;  /* 0x0000100004057890 */ /* 0x000fe2000fffe03f */
[----:B------:R-:W-:Y:S01]  /*4f90*/  UMOV UR9, 0x400 ;  /* 0x0000040000097882 */ /* 0x000fe20000000000 */
[----:B------:R-:W-:Y:S02]  /*4fa0*/  ULDC.64 UR10, c[0x0][0x2c0] ;  /* 0x0000b000000a7ab9 */ /* 0x000fe40000000a00 */
[----:B------:R-:W-:-:S04]  /*4fb0*/  UIADD3 UR13, UP0, UR5, UR6, URZ ;  /* 0x00000006050d7290 */ /* 0x000fc8000ff1e03f */
        /* <DEDUP_REMOVED lines=10> */
.L_x_57:
[----:B------:R-:W-:Y:S05]  /*5060*/  BSYNC B0 ;  /* 0x0000000000007941 */ /* 0x000fea0003800000 */
.L_x_56:
        /* <DEDUP_REMOVED lines=19> */
.L_x_59:
[----:B------:R-:W-:Y:S05]  /*51a0*/  BSYNC B0 ;  /* 0x0000000000007941 */ /* 0x000fea0003800000 */
.L_x_58:
[----:B------:R-:W-:Y:S06]  /*51b0*/  BAR.ARV 0xa, 0xa0 ;  /* 0x0282800000007b1d */ /* 0x000fec0000002000 */
[----:B------:R-:W-:Y:S04]  /*51c0*/  BSSY B0, `(.L_x_60) ;  /* 0x0000003000007945 */ /* 0x000fe80003800000 */
[----:B------:R-:W-:Y:S05]  /*51d0*/  @!P0 BRA `(.L_x_61) ;  /* 0x0000000000048947 */ /* 0x000fea0003800000 */
[----:B------:R-:W-:-:S04]  /*51e0*/  DEPBAR.LE SB0, 0x1 ;  /* 0x000080400000791a */ /* 0x000fc80000000000 */
.L_x_61:
[----:B------:R-:W-:Y:S05]  /*51f0*/  BSYNC B0 ;  /* 0x0000000000007941 */ /* 0x000fea0003800000 */
.L_x_60:
[----:B------:R-:W-:Y:S06]  /*5200*/  BAR.ARV 0xb, 0xa0 ;  /* 0x02c2800000007b1d */ /* 0x000fec0000002000 */
[----:B------:R-:W-:Y:S04]  /*5210*/  BSSY B0, `(.L_x_62) ;  /* 0x0000003000007945 */ /* 0x000fe80003800000 */
[----:B------:R-:W-:Y:S05]  /*5220*/  @!P0 BRA `(.L_x_63) ;  /* 0x0000000000048947 */ /* 0x000fea0003800000 */
[----:B------:R-:W-:-:S04]  /*5230*/  DEPBAR.LE SB0, 0x0 ;  /* 0x000080000000791a */ /* 0x000fc80000000000 */
.L_x_63:
[----:B------:R-:W-:Y:S05]  /*5240*/  BSYNC B0 ;  /* 0x0000000000007941 */ /* 0x000fea0003800000 */
.L_x_62:
[----:B------:R-:W-:Y:S06]  /*5250*/  BAR.ARV 0xc, 0xa0 ;  /* 0x0302800000007b1d */ /* 0x000fec0000002000 */
[----:B------:R-:W-:Y:S05]  /*5260*/  EXIT ;  /* 0x000000000000794d */ /* 0x000fea0003800000 */
.L_x_31:
[----:B------:R-:W1:Y:S01]  /*5270*/  S2UR UR29, SR_CTAID.Z ;  /* 0x00000000001d79c3 */ /* 0x000e620000002700 */
[----:B------:R-:W-:Y:S02]  /*5280*/  IMAD.MOV.U32 R12, RZ, RZ, 0x1 ;  /* 0x00000001ff0c7424 */ /* 0x000fe400078e00ff */
[----:B------:R-:W-:Y:S01]  /*5290*/  IMAD.MOV.U32 R4, RZ, RZ, 0x1 ;  /* 0x00000001ff047424 */ /* 0x000fe200078e00ff */
[----:B-1----:R-:W-:-:S13]  /*52a0*/  ISETP.LE.AND P0, PT, RZ, UR29, PT ;  /* 0x0000001dff007c0c */ /* 0x002fda000bf03270 */
[----:B------:R-:W-:Y:S05]  /*52b0*/  @!P0 BRA `(.L_x_64) ;  /* 0x0000001c00bc8947 */ /* 0x000fea0003800000 */
[----:B------:R-:W1:Y:S01]  /*52c0*/  S2R R13, SR_CTAID.Y ;  /* 0x00000000000d7919 */ /* 0x000e620000002600 */
[----:B------:R-:W2:Y:S01]  /*52d0*/  LDC.64 R8, c[0x0][0x718] ;  /* 0x0001c600ff087b82 */ /* 0x000ea20000000a00 */
[----:B------:R-:W-:Y:S01]  /*52e0*/  ULDC UR4, c[0x0][0x2e8] ;  /* 0x0000ba0000047ab9 */ /* 0x000fe20000000800 */
[----:B------:R-:W-:Y:S01]  /*52f0*/  BSSY B0, `(.L_x_64) ;  /* 0x00001eb000007945 */ /* 0x000fe20003800000 */
[----:B------:R-:W3:Y:S01]  /*5300*/  S2R R11, SR_CTAID.Z ;  /* 0x00000000000b7919 */ /* 0x000ee20000002700 */
[----:B------:R-:W-:-:S04]  /*5310*/  UISETP.NE.AND UP0, UPT, UR4, 0x1, UPT ;  /* 0x000000010400788c */ /* 0x000fc8000bf05270 */
[----:B------:R-:W2:Y:S07]  /*5320*/  S2UR UR28, SR_CTAID.Y ;  /* 0x00000000001c79c3 */ /* 0x000eae0000002600 */
[----:B------:R-:W-:Y:S01]  /*5330*/  @UP0 ULDC UR6, c[0x0][0x2ec] ;  /* 0x0000bb0000060ab9 */ /* 0x000fe20000000800 */
[----:B------:R-:W4:Y:S01]  /*5340*/  LDC.64 R14, c[0x0][0x720] ;  /* 0x0001c800ff0e7b82 */ /* 0x000f220000000a00 */
[----:B------:R-:W-:-:S07]  /*5350*/  @UP0 ULDC UR8, c[0x0][0x2f0] ;  /* 0x0000bc0000080ab9 */ /* 0x000fce0000000800 */
[----:B------:R-:W5:Y:S01]  /*5360*/  LDC.64 R4, c[0x0][0x700] ;  /* 0x0001c000ff047b82 */ /* 0x000f620000000a00 */
[----:B-1----:R-:W-:-:S07]  /*5370*/  SHF.R.S32.HI R13, RZ, 0x1f, R13 ;  /* 0x0000001fff0d7819 */ /* 0x002fce000001140d */
[----:B------:R-:W1:Y:S01]  /*5380*/  LDC.64 R6, c[0x0][0x730] ;  /* 0x0001cc00ff067b82 */ /* 0x000e620000000a00 */
[----:B--2---:R-:W-:Y:S01]  /*5390*/  IMAD.WIDE.U32 R2, R8, UR28, RZ ;  /* 0x0000001c08027c25 */ /* 0x004fe2000f8e00ff */
[----:B------:R-:W-:Y:S01]  /*53a0*/  UIMAD.WIDE.U32 UR6, UR28, UR6, URZ ;  /* 0x000000061c0672a5 */ /* 0x000fe2000f8e003f */
[----:B---3--:R-:W-:Y:S01]  /*53b0*/  SHF.R.S32.HI R11, RZ, 0x1f, R11 ;  /* 0x0000001fff0b7819 */ /* 0x008fe2000001140b */
[----:B------:R-:W-:Y:S01]  /*53c0*/  UMOV UR36, UR28 ;  /* 0x0000001c00247c82 */ /* 0x000fe20008000000 */
[----:B------:R-:W-:Y:S01]  /*53d0*/  IMAD R0, R13, R8, RZ ;  /* 0x000000080d007224 */ /* 0x000fe200078e02ff */
[----:B------:R-:W-:-:S03]  /*53e0*/  @UP0 USHF.R.U32.HI UR36, URZ, UR8, UR7 ;  /* 0x000000083f240299 */ /* 0x000fc60008011607 */
[----:B------:R-:W-:Y:S02]  /*53f0*/  IMAD R9, R9, UR28, R0 ;  /* 0x0000001c09097c24 */ /* 0x000fe4000f8e0200 */
[----:B----4-:R-:W-:Y:S02]  /*5400*/  IMAD R0, R11, R14, RZ ;  /* 0x0000000e0b007224 */ /* 0x010fe400078e02ff */
[----:B------:R-:W-:Y:S02]  /*5410*/  IMAD.IADD R3, R3, 0x1, R9 ;  /* 0x0000000103037824 */ /* 0x000fe400078e0209 */
[----:B------:R-:W2:Y:S01]  /*5420*/  LDC.64 R8, c[0x0][0x738] ;  /* 0x0001ce00ff087b82 */ /* 0x000ea20000000a00 */
[----:B------:R-:W-:Y:S02]  /*5430*/  IMAD R15, R15, UR29, R0 ;  /* 0x0000001d0f0f7c24 */ /* 0x000fe4000f8e0200 */
[----:B------:R-:W-:-:S04]  /*5440*/  IMAD.WIDE.U32 R2, R14, UR29, R2 ;  /* 0x0000001d0e027c25 */ /* 0x000fc8000f8e0002 */
[----:B------:R-:W-:Y:S01]  /*5450*/  IMAD.IADD R0, R3, 0x1, R15 ;  /* 0x0000000103007824 */ /* 0x000fe200078e020f */
[----:B-----5:R-:W-:Y:S01]  /*5460*/  LEA R4, P0, R2, R4, 0x2 ;  /* 0x0000000402047211 */ /* 0x020fe200078010ff */
[----:B-1----:R-:W-:-:S03]  /*5470*/  IMAD R10, R13, R6, RZ ;  /* 0x000000060d0a7224 */ /* 0x002fc600078e02ff */
[----:B------:R-:W-:Y:S02]  /*5480*/  LEA.HI.X R0, R2, R5, R0, 0x2, P0 ;  /* 0x0000000502007211 */ /* 0x000fe400000f1400 */
[----:B------:R-:W-:Y:S01]  /*5490*/  ELECT P0, URZ, PT ;  /* 0x00000000003f782f */ /* 0x000fe20003800000 */
[----:B------:R-:W-:Y:S01]  /*54a0*/  IMAD R3, R7, UR28, R10 ;  /* 0x0000001c07037c24 */ /* 0x000fe2000f8e020a */
[----:B------:R-:W-:Y:S01]  /*54b0*/  R2UR UR4, R4 ;  /* 0x00000000040472ca */ /* 0x000fe200000e0000 */
[----:B------:R-:W-:Y:S01]  /*54c0*/  IMAD.WIDE.U32 R6, R6, UR28, RZ ;  /* 0x0000001c06067c25 */ /* 0x000fe2000f8e00ff */
[----:B------:R-:W-:-:S03]  /*54d0*/  R2UR UR5, R0 ;  /* 0x00000000000572ca */ /* 0x000fc600000e0000 */
[----:B------:R-:W-:Y:S02]  /*54e0*/  IMAD.IADD R7, R7, 0x1, R3 ;  /* 0x0000000107077824 */ /* 0x000fe400078e0203 */
[----:B------:R-:W-:Y:S02]  /*54f0*/  IMAD.MOV.U32 R2, RZ, RZ, RZ ;  /* 0x000000ffff027224 */ /* 0x000fe400078e00ff */
[----:B--2---:R-:W-:Y:S02]  /*5500*/  IMAD R0, R11, R8, RZ ;  /* 0x000000080b007224 */ /* 0x004fe400078e02ff */
[----:B------:R-:W-:-:S04]  /*5510*/  IMAD.WIDE.U32 R6, R8, UR29, R6 ;  /* 0x0000001d08067c25 */ /* 0x000fc8000f8e0006 */
[----:B------:R-:W-:Y:S02]  /*5520*/  IMAD R9, R9, UR29, R0 ;  /* 0x0000001d09097c24 */ /* 0x000fe4000f8e0200 */
[----:B------:R-:W-:Y:S01]  /*5530*/  IMAD.MOV.U32 R4, RZ, RZ, 0x1 ;  /* 0x00000001ff047424 */ /* 0x000fe200078e00ff */
[----:B------:R-:W-:Y:S06]  /*5540*/  @!P0 BRA `(.L_x_65) ;  /* 0x0000001c00148947 */ /* 0x000fec0003800000 */
[----:B------:R-:W1:Y:S01]  /*5550*/  S2R R3, SR_CgaCtaId ;  /* 0x0000000000037919 */ /* 0x000e620000008800 */
[----:B------:R-:W-:Y:S01]  /*5560*/  IMAD.MOV.U32 R10, RZ, RZ, 0x1 ;  /* 0x00000001ff0a7424 */ /* 0x000fe200078e00ff */
[----:B------:R-:W-:Y:S01]  /*5570*/  MOV R0, 0x400 ;  /* 0x0000040000007802 */ /* 0x000fe20000000f00 */
[----:B------:R-:W-:Y:S01]  /*5580*/  IMAD.IADD R11, R7, 0x1, R9 ;  /* 0x00000001070b7824 */ /* 0x000fe200078e0209 */
[----:B------:R-:W2:Y:S02]  /*5590*/  S2R R16, SR_TID.X ;  /* 0x0000000000107919 */ /* 0x000ea40000002100 */
[----:B------:R-:W-:Y:S01]  /*55a0*/  SHF.L.U32 R10, R10, 0x1f, RZ ;  /* 0x0000001f0a0a7819 */ /* 0x000fe200000006ff */
[----:B------:R-:W3:Y:S01]  /*55b0*/  S2R R2, SR_CTAID.X ;  /* 0x0000000000027919 */ /* 0x000ee20000002500 */
[----:B-1----:R-:W-:-:S04]  /*55c0*/  LEA R0, R3, R0, 0x18 ;  /* 0x0000000003007211 */ /* 0x002fc800078ec0ff */
[----:B------:R-:W1:Y:S01]  /*55d0*/  SYNCS.PHASECHK.TRANS64.TRYWAIT P1, [R0+URZ+0x36420], R10 ;  /* 0x0364200a000075a7 */ /* 0x000e62000802017f */
[----:B--2---:R-:W-:Y:S01]  /*55e0*/  LOP3.LUT P0, RZ, R16, 0x7f, RZ, 0xc0, !PT ;  /* 0x0000007f10ff7812 */ /* 0x004fe2000780c0ff */
[----:B-1-3--:R-:W-:-:S12]  /*55f0*/  @!P1 BRA `(.L_x_66) ;  /* 0x0000001c00d09947 */ /* 0x00afd80003800000 */
.L_x_95:
[----:B------:R-:W-:Y:S02]  /*5600*/  IMAD.MOV.U32 R12, RZ, RZ, 0x1 ;  /* 0x00000001ff0c7424 */ /* 0x000fe400078e00ff */
[----:B------:R-:W-:Y:S01]  /*5610*/  IMAD R4, R2, 0x60, RZ ;  /* 0x0000006002047824 */ /* 0x000fe200078e02ff */
[----:B------:R-:W-:Y:S06]  /*5620*/  @P0 BRA `(.L_x_67) ;  /* 0x0000000000180947 */ /* 0x000fec0003800000 */
[----:B------:R-:W2:Y:S01]  /*5630*/  S2R R5, SR_TID.X ;  /* 0x0000000000057919 */ /* 0x000ea20000002100 */
[----:B------:R-:W-:-:S04]  /*5640*/  IMAD.MOV.U32 R3, RZ, RZ, 0x6100 ;  /* 0x00006100ff037424 */ /* 0x000fc800078e00ff */
[----:B------:R3:W-:Y:S01]  /*5650*/  SYNCS.ARRIVE.TRANS64 RZ, [R0+URZ+0x36410], R3 ;  /* 0x0364100300ff79a7 */ /* 0x0007e2000800003f */
[----:B--2---:R-:W-:-:S13]  /*5660*/  LOP3.LUT P1, RZ, R5, 0x1f, RZ, 0xc0, !PT ;  /* 0x0000001f05ff7812 */ /* 0x004fda000782c0ff */
[----:B---3--:R-:W-:Y:S05]  /*5670*/  @!P1 BRA `(.L_x_67) ;  /* 0x0000000000049947 */ /* 0x008fea0003800000 */
[----:B------:R-:W-:Y:S01]  /*5680*/  BPT.TRAP 0x1 ;  /* 0x000000040000795c */ /* 0x000fe20000300000 */
.L_x_67:
[----:B------:R-:W2:Y:S01]  /*5690*/  LDC.64 R8, c[0x0][0x198] ;  /* 0x00006600ff087b82 */ /* 0x000ea20000000a00 */
[----:B------:R-:W-:Y:S01]  /*56a0*/  R2UR UR32, R0 ;  /* 0x00000000002072ca */ /* 0x000fe200000e0000 */
[----:B------:R-:W-:Y:S01]  /*56b0*/  UMOV UR27, URZ ;  /* 0x0000003f001b7c82 */ /* 0x000fe20008000000 */
[----:B------:R-:W-:Y:S01]  /*56c0*/  R2UR UR35, R4 ;  /* 0x00000000042372ca */ /* 0x000fe200000e0000 */
[----:B------:R-:W-:Y:S01]  /*56d0*/  UMOV UR30, 0x0 ;  /* 0x00000000001e7882 */ /* 0x000fe20000000000 */
[----:B------:R-:W-:Y:S01]  /*56e0*/  UMOV UR31, 0x14f00000 ;  /* 0x14f00000001f7882 */ /* 0x000fe20000000000 */
[----:B------:R-:W-:Y:S01]  /*56f0*/  UMOV UR26, URZ ;  /* 0x0000003f001a7c82 */ /* 0x000fe20008000000 */
[----:B------:R-:W-:Y:S01]  /*5700*/  UMOV UR18, 0x40 ;  /* 0x0000004000127882 */ /* 0x000fe20000000000 */
[----:B------:R-:W3:Y:S01]  /*5710*/  LDC R16, c[0x0][0x280] ;  /* 0x0000a000ff107b82 */ /* 0x000ee20000000800 */
[----:B------:R-:W-:Y:S01]  /*5720*/  UMOV UR20, UR28 ;  /* 0x0000001c00147c82 */ /* 0x000fe20008000000 */
[----:B------:R-:W-:Y:S01]  /*5730*/  UMOV UR21, UR29 ;  /* 0x0000001d00157c82 */ /* 0x000fe20008000000 */
[----:B------:R-:W-:Y:S01]  /*5740*/  UMOV UR19, UR27 ;  /* 0x0000001b00137c82 */ /* 0x000fe20008000000 */
[----:B------:R-:W-:Y:S01]  /*5750*/  UMOV UR10, 0x80 ;  /* 0x00000080000a7882 */ /* 0x000fe20000000000 */
[----:B------:R-:W-:Y:S01]  /*5760*/  UMOV UR12, UR28 ;  /* 0x0000001c000c7c82 */ /* 0x000fe20008000000 */
[----:B------:R-:W-:Y:S01]  /*5770*/  UIADD3 UR24, UR32, 0x1e000, URZ ;  /* 0x0001e00020187890 */ /* 0x000fe2000fffe03f */
[----:B------:R-:W-:Y:S01]  /*5780*/  IMAD.MOV.U32 R4, RZ, RZ, 0x1 ;  /* 0x00000001ff047424 */ /* 0x000fe200078e00ff */
[----:B------:R-:W-:-:S02]  /*5790*/  UIADD3 UR25, UR32, 0x36410, URZ ;  /* 0x0003641020197890 */ /* 0x000fc4000fffe03f */
[----:B------:R-:W-:Y:S02]  /*57a0*/  UIADD3 UR16, UR32, 0x20000, URZ ;  /* 0x0002000020107890 */ /* 0x000fe4000fffe03f */
[----:B------:R-:W-:Y:S02]  /*57b0*/  UIADD3 UR8, UR32, 0x22000, URZ ;  /* 0x0002200020087890 */ /* 0x000fe4000fffe03f */
[----:B------:R-:W-:Y:S01]  /*57c0*/  UIADD3 UR40, UR32, 0x30000, URZ ;  /* 0x0003000020287890 */ /* 0x000fe2000fffe03f */
[----:B--2---:R-:W-:Y:S01]  /*57d0*/  IMAD.MOV.U32 R13, RZ, RZ, R8 ;  /* 0x000000ffff0d7224 */ /* 0x004fe200078e0008 */
[----:B------:R-:W-:Y:S01]  /*57e0*/  UIADD3 UR33, UR32, 0x36400, URZ ;  /* 0x0003640020217890 */ /* 0x000fe2000fffe03f */
[----:B------:R-:W-:Y:S01]  /*57f0*/  IMAD.MOV.U32 R14, RZ, RZ, R9 ;  /* 0x000000ffff0e7224 */ /* 0x000fe200078e0009 */
[----:B------:R-:W-:Y:S01]  /*5800*/  UMOV UR17, UR25 ;  /* 0x0000001900117c82 */ /* 0x000fe20008000000 */
[----:B------:R-:W-:Y:S01]  /*5810*/  UMOV UR13, UR29 ;  /* 0x0000001d000d7c82 */ /* 0x000fe20008000000 */
[C---:B------:R-:W-:Y:S01]  /*5820*/  IADD3 R2, P2, R13.reuse, 0x2f0, RZ ;  /* 0x000002f00d027810 */ /* 0x040fe20007f5e0ff */
[----:B------:R-:W-:Y:S01]  /*5830*/  UMOV UR11, UR27 ;  /* 0x0000001b000b7c82 */ /* 0x000fe20008000000 */
[C---:B------:R-:W-:Y:S01]  /*5840*/  IADD3 R5, P3, R13.reuse, 0x3f0, RZ ;  /* 0x000003f00d057810 */ /* 0x040fe20007f7e0ff */
[----:B------:R-:W-:Y:S01]  /*5850*/  UMOV UR9, UR25 ;  /* 0x0000001900097c82 */ /* 0x000fe20008000000 */
[----:B------:R-:W-:Y:S01]  /*5860*/  R2UR UR14, R2 ;  /* 0x00000000020e72ca */ /* 0x000fe200000e0000 */
[----:B------:R-:W-:Y:S01]  /*5870*/  UMOV UR42, 0x10 ;  /* 0x00000010002a7882 */ /* 0x000fe20000000000 */
[----:B------:R-:W-:Y:S01]  /*5880*/  IADD3 R2, P1, R13, 0xf0, RZ ;  /* 0x000000f00d027810 */ /* 0x000fe20007f3e0ff */
[--C-:B------:R-:W-:Y:S01]  /*5890*/  IMAD.X R15, RZ, RZ, R14.reuse, P3 ;  /* 0x000000ffff0f7224 */ /* 0x100fe200018e060e */
[----:B------:R-:W-:Y:S01]  /*58a0*/  R2UR UR6, R5 ;  /* 0x00000000050672ca */ /* 0x000fe200000e0000 */
[--C-:B------:R-:W-:Y:S01]  /*58b0*/  IMAD.X R5, RZ, RZ, R14.reuse, P2 ;  /* 0x000000ffff057224 */ /* 0x100fe200010e060e */
[----:B------:R-:W-:Y:S01]  /*58c0*/  R2UR UR22, R2 ;  /* 0x00000000021672ca */ /* 0x000fe200000e0000 */
[----:B------:R-:W-:Y:S01]  /*58d0*/  IMAD.X R3, RZ, RZ, R14, P1 ;  /* 0x000000ffff037224 */ /* 0x000fe200008e060e */
[----:B------:R-:W-:Y:S01]  /*58e0*/  R2UR UR7, R15 ;  /* 0x000000000f0772ca */ /* 0x000fe200000e0000 */
[----:B------:R-:W-:Y:S01]  /*58f0*/  UMOV UR41, UR25 ;  /* 0x0000001900297c82 */ /* 0x000fe20008000000 */
[----:B------:R-:W-:Y:S01]  /*5900*/  R2UR UR15, R5 ;  /* 0x00000000050f72ca */ /* 0x000fe200000e0000 */
[----:B------:R-:W-:Y:S01]  /*5910*/  IMAD.MOV.U32 R5, RZ, RZ, 0x12000 ;  /* 0x00012000ff057424 */ /* 0x000fe200078e00ff */
[----:B------:R-:W-:Y:S01]  /*5920*/  R2UR UR23, R3 ;  /* 0x00000000031772ca */ /* 0x000fe200000e0000 */
[----:B------:R-:W-:Y:S01]  /*5930*/  UIADD3 UR48, UR32, 0x3000, URZ ;  /* 0x0000300020307890 */ /* 0x000fe2000fffe03f */
[----:B---3--:R-:W-:Y:S01]  /*5940*/  ISETP.GE.AND P1, PT, R16, 0x41, PT ;  /* 0x000000411000780c */ /* 0x008fe20003f26270 */
[----:B------:R-:W-:Y:S01]  /*5950*/  UMOV UR38, 0x0 ;  /* 0x0000000000267882 */ /* 0x000fe20000000000 */
[----:B------:R-:W-:Y:S01]  /*5960*/  UMOV UR39, 0x10000000 ;  /* 0x1000000000277882 */ /* 0x000fe20000000000 */
[----:B------:R-:W-:Y:S01]  /*5970*/  UMOV UR37, UR29 ;  /* 0x0000001d00257c82 */ /* 0x000fe20008000000 */
[----:B------:R-:W-:Y:S01]  /*5980*/  UMOV UR34, UR26 ;  /* 0x0000001a00227c82 */ /* 0x000fe20008000000 */
[----:B------:R-:W-:Y:S01]  /*5990*/  UMOV UR50, 0x40 ;  /* 0x0000004000327882 */ /* 0x000fe20000000000 */
[----:B------:R-:W-:Y:S01]  /*59a0*/  UMOV UR52, UR36 ;  /* 0x0000002400347c82 */ /* 0x000fe20008000000 */
[----:B------:R-:W-:Y:S01]  /*59b0*/  UMOV UR53, UR29 ;  /* 0x0000001d00357c82 */ /* 0x000fe20008000000 */
[----:B------:R-:W-:Y:S01]  /*59c0*/  UMOV UR51, UR35 ;  /* 0x0000002300337c82 */ /* 0x000fe20008000000 */
[----:B------:R-:W-:Y:S01]  /*59d0*/  UMOV UR49, UR33 ;  /* 0x0000002100317c82 */ /* 0x000fe20008000000 */
[----:B------:R-:W-:Y:S01]  /*59e0*/  UMOV UR44, UR36 ;  /* 0x00000024002c7c82 */ /* 0x000fe20008000000 */
[----:B------:R-:W-:Y:S01]  /*59f0*/  UTMALDG.4D [UR24], [UR22], desc[UR30] ;  /* 0x00001e18160075b4 */ /* 0x000fe20008019000 */
[----:B------:R-:W-:Y:S01]  /*5a00*/  UMOV UR45, UR29 ;  /* 0x0000001d002d7c82 */ /* 0x000fe20008000000 */
[----:B------:R-:W-:Y:S01]  /*5a10*/  UMOV UR43, UR35 ;  /* 0x00000023002b7c82 */ /* 0x000fe20008000000 */
[----:B------:R-:W-:Y:S01]  /*5a20*/  IMAD.MOV.U32 R15, RZ, RZ, 0x1 ;  /* 0x00000001ff0f7424 */ /* 0x000fe200078e00ff */
[----:B------:R2:W-:Y:S01]  /*5a30*/  UTMALDG.4D [UR16], [UR22], desc[UR30] ;  /* 0x00001e10160075b4 */ /* 0x0005e20008019000 */
[----:B------:R-:W-:Y:S01]  /*5a40*/  UTMALDG.4D [UR8], [UR22], desc[UR30] ;  /* 0x00001e08160075b4 */ /* 0x000fe20008019000 */
[----:B------:R3:W-:Y:S01]  /*5a50*/  UBLKCP.S.G [UR40], [UR4], UR42 ;  /* 0x00000028040073ba */ /* 0x0007e2000800022a */
[----:B------:R4:W-:Y:S01]  /*5a60*/  SYNCS.ARRIVE.TRANS64 RZ, [R0+URZ+0x36400], R5 ;  /* 0x0364000500ff79a7 */ /* 0x0009e2000800003f */
[----:B------:R5:W-:Y:S01]  /*5a70*/  UTMALDG.4D [UR32], [UR14], desc[UR38] ;  /* 0x000026200e0075b4 */ /* 0x000be20008019000 */
[----:B--2---:R-:W-:Y:S01]  /*5a80*/  UIADD3 UR16, UR32, 0x9000, URZ ;  /* 0x0000900020107890 */ /* 0x004fe2000fffe03f */
[----:B----4-:R-:W-:Y:S01]  /*5a90*/  IMAD.MOV.U32 R5, RZ, RZ, RZ ;  /* 0x000000ffff057224 */ /* 0x010fe200078e00ff */
[----:B------:R-:W-:Y:S01]  /*5aa0*/  UMOV UR20, UR36 ;  /* 0x0000002400147c82 */ /* 0x000fe20008000000 */
[----:B------:R-:W-:Y:S01]  /*5ab0*/  UMOV UR18, UR26 ;  /* 0x0000001a00127c82 */ /* 0x000fe20008000000 */
[----:B------:R-:W-:Y:S01]  /*5ac0*/  UMOV UR19, UR35 ;  /* 0x0000002300137c82 */ /* 0x000fe20008000000 */
[----:B------:R-:W-:Y:S01]  /*5ad0*/  UMOV UR17, UR33 ;  /* 0x0000002100117c82 */ /* 0x000fe20008000000 */
[----:B---3--:R-:W-:Y:S01]  /*5ae0*/  UIADD3 UR40, UR32, 0x6000, URZ ;  /* 0x0000600020287890 */ /* 0x008fe2000fffe03f */
[----:B------:R2:W-:Y:S01]  /*5af0*/  UTMALDG.4D [UR48], [UR14], desc[UR38] ;  /* 0x000026300e0075b4 */ /* 0x0005e20008019000 */
[----:B------:R-:W-:Y:S01]  /*5b00*/  UIADD3 UR8, UR32, 0xc000, URZ ;  /* 0x0000c00020087890 */ /* 0x000fe2000fffe03f */
[----:B------:R-:W-:Y:S01]  /*5b10*/  UMOV UR42, 0x80 ;  /* 0x00000080002a7882 */ /* 0x000fe20000000000 */
[----:B------:R-:W-:Y:S01]  /*5b20*/  UMOV UR41, UR33 ;  /* 0x0000002100297c82 */ /* 0x000fe20008000000 */
[----:B------:R-:W-:Y:S01]  /*5b30*/  UMOV UR10, 0x40 ;  /* 0x00000040000a7882 */ /* 0x000fe20000000000 */
[----:B------:R-:W-:Y:S01]  /*5b40*/  UMOV UR12, UR36 ;  /* 0x00000024000c7c82 */ /* 0x000fe20008000000 */
[----:B------:R-:W-:-:S02]  /*5b50*/  UMOV UR11, UR35 ;  /* 0x00000023000b7c82 */ /* 0x000fc40008000000 */
[----:B------:R2:W-:Y:S01]  /*5b60*/  UTMALDG.4D [UR40], [UR14], desc[UR38] ;  /* 0x000026280e0075b4 */ /* 0x0005e20008019000 */
[----:B------:R-:W-:Y:S01]  /*5b70*/  UMOV UR9, UR33 ;  /* 0x0000002100097c82 */ /* 0x000fe20008000000 */
[----:B------:R2:W-:Y:S01]  /*5b80*/  UTMALDG.4D [UR16], [UR6], desc[UR38] ;  /* 0x00002610060075b4 */ /* 0x0005e20008019000 */
[----:B-----5:R-:W-:Y:S01]  /*5b90*/  UIADD3 UR32, UR32, 0xf000, URZ ;  /* 0x0000f00020207890 */ /* 0x020fe2000fffe03f */
[----:B------:R-:W-:Y:S01]  /*5ba0*/  UMOV UR34, 0x80 ;  /* 0x0000008000227882 */ /* 0x000fe20000000000 */
[----:B------:R2:W-:Y:S07]  /*5bb0*/  UTMALDG.4D [UR8], [UR6], desc[UR38] ;  /* 0x00002608060075b4 */ /* 0x0005ee0008019000 */
[----:B------:R2:W-:Y:S02]  /*5bc0*/  UTMALDG.4D [UR32], [UR6], desc[UR38] ;  /* 0x00002620060075b4 */ /* 0x0005e40008019000 */
[----:B--2---:R-:W-:Y:S05]  /*5bd0*/  @!P1 BRA `(.L_x_68) ;  /* 0x00000010009c9947 */ /* 0x004fea0003800000 */
[----:B------:R-:W2:Y:S01]  /*5be0*/  S2R R18, SR_TID.X ;  /* 0x0000000000127919 */ /* 0x000ea20000002100 */
[C---:B------:R-:W-:Y:S01]  /*5bf0*/  VIADD R4, R16.reuse, 0x3f ;  /* 0x0000003f10047836 */ /* 0x040fe20000000000 */
[----:B------:R-:W-:Y:S01]  /*5c00*/  ISETP.GE.AND P1, PT, R16, 0x81, PT ;  /* 0x000000811000780c */ /* 0x000fe20003f26270 */
[----:B------:R-:W-:Y:S02]  /*5c10*/  IMAD.MOV.U32 R15, RZ, RZ, 0x1 ;  /* 0x00000001ff0f7424 */ /* 0x000fe400078e00ff */
[----:B------:R-:W-:Y:S01]  /*5c20*/  IMAD.MOV.U32 R20, RZ, RZ, RZ ;  /* 0x000000ffff147224 */ /* 0x000fe200078e00ff */
[----:B------:R-:W-:Y:S01]  /*5c30*/  SHF.R.S32.HI R5, RZ, 0x1f, R4 ;  /* 0x0000001fff057819 */ /* 0x000fe20000011404 */
[----:B------:R-:W-:-:S03]  /*5c40*/  IMAD.MOV.U32 R12, RZ, RZ, 0x1 ;  /* 0x00000001ff0c7424 */ /* 0x000fc600078e00ff */
[----:B------:R-:W-:Y:S01]  /*5c50*/  LEA.HI R4, R5, R4, RZ, 0x6 ;  /* 0x0000000405047211 */ /* 0x000fe200078f30ff */
[----:B------:R-:W-:-:S03]  /*5c60*/  IMAD.MOV.U32 R5, RZ, RZ, RZ ;  /* 0x000000ffff057224 */ /* 0x000fc600078e00ff */
[----:B------:R-:W-:-:S04]  /*5c70*/  LEA.HI.SX32 R4, R4, 0xffffffff, 0x1a ;  /* 0xffffffff04047811 */ /* 0x000fc800078fd2ff */
[----:B------:R-:W-:-:S04]  /*5c80*/  VIMNMX R4, R4, 0x1, !PT ;  /* 0x0000000104047848 */ /* 0x000fc80007fe0100 */
[----:B------:R-:W-:Y:S02]  /*5c90*/  LOP3.LUT R21, R4, 0x1, RZ, 0xc0, !PT ;  /* 0x0000000104157812 */ /* 0x000fe400078ec0ff */
[----:B--2---:R-:W-:Y:S01]  /*5ca0*/  LOP3.LUT R16, R18, 0x1f, RZ, 0xc0, !PT ;  /* 0x0000001f12107812 */ /* 0x004fe200078ec0ff */
[----:B------:R-:W-:Y:S06]  /*5cb0*/  @!P1 BRA `(.L_x_69) ;  /* 0x0000000800f49947 */ /* 0x000fec0003800000 */
[----:B------:R-:W-:Y:S02]  /*5cc0*/  IMAD.IADD R22, R4, 0x1, -R21 ;  /* 0x0000000104167824 */ /* 0x000fe400078e0a15 */
[----:B------:R-:W-:Y:S02]  /*5cd0*/  IMAD.MOV.U32 R20, RZ, RZ, RZ ;  /* 0x000000ffff147224 */ /* 0x000fe400078e00ff */
[----:B------:R-:W-:-:S07]  /*5ce0*/  IMAD.MOV.U32 R12, RZ, RZ, 0x1 ;  /* 0x00000001ff0c7424 */ /* 0x000fce00078e00ff */
.L_x_78:
[----:B-1----:R-:W-:-:S05]  /*5cf0*/  IMAD.MOV.U32 R10, RZ, RZ, 0x1 ;  /* 0x00000001ff0a7424 */ /* 0x002fca00078e00ff */
[----:B------:R-:W-:-:S04]  /*5d00*/  SHF.L.U32 R10, R10, 0x1f, RZ ;  /* 0x0000001f0a0a7819 */ /* 0x000fc800000006ff */
[----:B------:R-:W1:Y:S02]  /*5d10*/  SYNCS.PHASECHK.TRANS64.TRYWAIT P1, [R0+URZ+0x36438], R10 ;  /* 0x0364380a000075a7 */ /* 0x000e64000802017f */
[----:B-123--:R-:W-:Y:S05]  /*5d20*/  @!P1 BRA `(.L_x_70) ;  /* 0x0000001800189947 */ /* 0x00efea0003800000 */
.L_x_96:
[----:B------:R-:W-:Y:S05]  /*5d30*/  @P0 BRA `(.L_x_71) ;  /* 0x0000000000140947 */ /* 0x000fea0003800000 */
[----:B------:R-:W-:Y:S01]  /*5d40*/  ISETP.NE.AND P1, PT, R16, RZ, PT ;  /* 0x000000ff1000720c */ /* 0x000fe20003f25270 */
[----:B------:R-:W-:-:S04]  /*5d50*/  IMAD.MOV.U32 R3, RZ, RZ, 0x6100 ;  /* 0x00006100ff037424 */ /* 0x000fc800078e00ff */
[----:B------:R2:W-:Y:S08]  /*5d60*/  SYNCS.ARRIVE.TRANS64 RZ, [R0+URZ+0x36430], R3 ;  /* 0x0364300300ff79a7 */ /* 0x0005f0000800003f */
[----:B------:R-:W-:Y:S05]  /*5d70*/  @!P1 BRA `(.L_x_71) ;  /* 0x0000000000049947 */ /* 0x000fea0003800000 */
[----:B------:R-:W-:Y:S01]  /*5d80*/  BPT.TRAP 0x1 ;  /* 0x000000040000795c */ /* 0x000fe20000300000 */
.L_x_71:
[----:B------:R-:W3:Y:S01]  /*5d90*/  LDC.64 R18, c[0x0][0x728] ;  /* 0x0001ca00ff127b82 */ /* 0x000ee20000000a00 */
[----:B------:R-:W-:Y:S01]  /*5da0*/  IMAD.SHL.U32 R28, R20, 0x40, RZ ;  /* 0x00000040141c7824 */ /* 0x000fe200078e00ff */
[----:B------:R-:W-:Y:S01]  /*5db0*/  UMOV UR14, 0x0 ;  /* 0x00000000000e7882 */ /* 0x000fe20000000000 */
[----:B------:R-:W-:Y:S01]  /*5dc0*/  IMAD.MOV.U32 R13, RZ, RZ, R8 ;  /* 0x000000ffff0d7224 */ /* 0x000fe200078e0008 */
[----:B------:R-:W-:Y:S01]  /*5dd0*/  UMOV UR15, 0x14f00000 ;  /* 0x14f00000000f7882 */ /* 0x000fe20000000000 */
[----:B------:R-:W-:Y:S01]  /*5de0*/  IMAD.MOV.U32 R14, RZ, RZ, R9 ;  /* 0x000000ffff0e7224 */ /* 0x000fe200078e0009 */
[----:B------:R-:W-:Y:S01]  /*5df0*/  IADD3 R2, P1, R28, R6, RZ ;  /* 0x000000061c027210 */ /* 0x000fe20007f3e0ff */
[----:B------:R-:W-:Y:S01]  /*5e00*/  VIADD R23, R0, 0x36430 ;  /* 0x0003643000177836 */ /* 0x000fe20000000000 */
[----:B------:R-:W-:Y:S01]  /*5e10*/  R2UR UR27, R28 ;  /* 0x000000001c1b72ca */ /* 0x000fe200000e0000 */
[----:B------:R-:W-:Y:S01]  /*5e20*/  VIADD R24, R0, 0x2a000 ;  /* 0x0002a00000187836 */ /* 0x000fe20000000000 */
[----:B--2---:R-:W-:Y:S01]  /*5e30*/  LEA.HI.X.SX32 R3, R28, R11, 0x1, P1 ;  /* 0x0000000b1c037211 */ /* 0x004fe200008f0eff */
[C---:B------:R-:W-:Y:S01]  /*5e40*/  VIADD R25, R0.reuse, 0x2c000 ;  /* 0x0002c00000197836 */ /* 0x040fe20000000000 */
[----:B------:R-:W-:Y:S01]  /*5e50*/  R2UR UR25, R23 ;  /* 0x00000000171972ca */ /* 0x000fe200000e0000 */
[----:B------:R-:W-:Y:S01]  /*5e60*/  VIADD R26, R0, 0x2e000 ;  /* 0x0002e000001a7836 */ /* 0x000fe20000000000 */
[----:B------:R-:W-:Y:S01]  /*5e70*/  R2UR UR24, R24 ;  /* 0x00000000181872ca */ /* 0x000fe200000e0000 */
[----:B------:R-:W-:Y:S01]  /*5e80*/  VIADD R27, R0, 0x30200 ;  /* 0x00030200001b7836 */ /* 0x000fe20000000000 */
[----:B------:R-:W-:Y:S01]  /*5e90*/  R2UR UR16, R25 ;  /* 0x00000000191072ca */ /* 0x000fe200000e0000 */
[----:B------:R-:W-:Y:S01]  /*5ea0*/  UMOV UR26, URZ ;  /* 0x0000003f001a7c82 */ /* 0x000fe20008000000 */
[----:B------:R-:W-:Y:S01]  /*5eb0*/  R2UR UR8, R26 ;  /* 0x000000001a0872ca */ /* 0x000fe200000e0000 */
[----:B------:R-:W-:Y:S01]  /*5ec0*/  UMOV UR18, 0x40 ;  /* 0x0000004000127882 */ /* 0x000fe20000000000 */
[----:B------:R-:W-:Y:S01]  /*5ed0*/  R2UR UR32, R27 ;  /* 0x000000001b2072ca */ /* 0x000fe200000e0000 */
[----:B------:R-:W-:Y:S01]  /*5ee0*/  UMOV UR20, UR28 ;  /* 0x0000001c00147c82 */ /* 0x000fe20008000000 */
[----:B------:R-:W-:Y:S01]  /*5ef0*/  UMOV UR21, UR29 ;  /* 0x0000001d00157c82 */ /* 0x000fe20008000000 */
[----:B------:R-:W-:Y:S01]  /*5f00*/  UMOV UR19, UR27 ;  /* 0x0000001b00137c82 */ /* 0x000fe20008000000 */
[C---:B---3--:R-:W-:Y:S01]  /*5f10*/  LEA R4, P1, R2.reuse, R18, 0x2 ;  /* 0x0000001202047211 */ /* 0x048fe200078210ff */
[----:B------:R-:W-:Y:S01]  /*5f20*/  UMOV UR17, UR25 ;  /* 0x0000001900117c82 */ /* 0x000fe20008000000 */
[----:B------:R-:W-:Y:S01]  /*5f30*/  UMOV UR10, 0x80 ;  /* 0x00000080000a7882 */ /* 0x000fe20000000000 */
[----:B------:R-:W-:Y:S01]  /*5f40*/  UMOV UR12, UR28 ;  /* 0x0000001c000c7c82 */ /* 0x000fe20008000000 */
[----:B------:R-:W-:Y:S01]  /*5f50*/  LEA.HI.X R2, R2, R19, R3, 0x2, P1 ;  /* 0x0000001302027211 */ /* 0x000fe200008f1403 */
[----:B------:R-:W-:Y:S01]  /*5f60*/  UMOV UR13, UR29 ;  /* 0x0000001d000d7c82 */ /* 0x000fe20008000000 */
[----:B------:R-:W-:Y:S01]  /*5f70*/  R2UR UR30, R4 ;  /* 0x00000000041e72ca */ /* 0x000fe200000e0000 */
[----:B------:R-:W-:Y:S01]  /*5f80*/  UMOV UR9, UR25 ;  /* 0x0000001900097c82 */ /* 0x000fe20008000000 */
[----:B------:R-:W-:Y:S01]  /*5f90*/  IADD3 R4, P1, R13, 0x1f0, RZ ;  /* 0x000001f00d047810 */ /* 0x000fe20007f3e0ff */
[----:B------:R-:W-:Y:S01]  /*5fa0*/  UMOV UR11, UR27 ;  /* 0x0000001b000b7c82 */ /* 0x000fe20008000000 */
[----:B------:R-:W-:Y:S01]  /*5fb0*/  R2UR UR31, R2 ;  /* 0x00000000021f72ca */ /* 0x000fe200000e0000 */
[----:B------:R-:W-:Y:S01]  /*5fc0*/  UMOV UR22, 0x10 ;  /* 0x0000001000167882 */ /* 0x000fe20000000000 */
[----:B------:R-:W-:Y:S01]  /*5fd0*/  R2UR UR6, R4 ;  /* 0x00000000040672ca */ /* 0x000fe200000e0000 */
[----:B------:R-:W-:Y:S01]  /*5fe0*/  IMAD.X R5, RZ, RZ, R14, P1 ;  /* 0x000000ffff057224 */ /* 0x000fe200008e060e */
[----:B------:R-:W-:Y:S01]  /*5ff0*/  SHF.L.U32 R3, R12, 0x1f, RZ ;  /* 0x0000001f0c037819 */ /* 0x000fe200000006ff */
[----:B------:R-:W-:-:S03]  /*6000*/  UMOV UR33, UR25 ;  /* 0x0000001900217c82 */ /* 0x000fc60008000000 */
[----:B------:R-:W-:-:S13]  /*6010*/  R2UR UR7, R5 ;  /* 0x00000000050772ca */ /* 0x000fda00000e0000 */
[----:B------:R2:W-:Y:S01]  /*6020*/  UTMALDG.4D [UR24], [UR6], desc[UR14] ;  /* 0x00000e18060075b4 */ /* 0x0005e20008019000 */
[----:B------:R2:W-:Y:S01]  /*6030*/  UTMALDG.4D [UR16], [UR6], desc[UR14] ;  /* 0x00000e10060075b4 */ /* 0x0005e20008019000 */
[----:B------:R2:W-:Y:S01]  /*6040*/  UTMALDG.4D [UR8], [UR6], desc[UR14] ;  /* 0x00000e08060075b4 */ /* 0x0005e20008019000 */
[----:B------:R2:W-:Y:S01]  /*6050*/  UBLKCP.S.G [UR32], [UR30], UR22 ;  /* 0x000000201e0073ba */ /* 0x0005e20008000216 */
[----:B------:R-:W3:Y:S02]  /*6060*/  SYNCS.PHASECHK.TRANS64.TRYWAIT P1, [R0+URZ+0x36428], R3 ;  /* 0x03642803000075a7 */ /* 0x000ee4000802017f */
[----:B--23--:R-:W-:Y:S05]  /*6070*/  @!P1 BRA `(.L_x_72) ;  /* 0x0000001400589947 */ /* 0x00cfea0003800000 */
.L_x_97:
[----:B------:R-:W-:Y:S05]  /*6080*/  @P0 BRA `(.L_x_73) ;  /* 0x0000000000140947 */ /* 0x000fea0003800000 */
[----:B------:R-:W-:Y:S01]  /*6090*/  ISETP.NE.AND P1, PT, R16, RZ, PT ;  /* 0x000000ff1000720c */ /* 0x000fe20003f25270 */
[----:B--2---:R-:W-:-:S04]  /*60a0*/  IMAD.MOV.U32 R3, RZ, RZ, 0x6100 ;  /* 0x00006100ff037424 */ /* 0x004fc800078e00ff */
[----:B------:R3:W-:Y:S08]  /*60b0*/  SYNCS.ARRIVE.TRANS64 RZ, [R0+URZ+0x36418], R3 ;  /* 0x0364180300ff79a7 */ /* 0x0007f0000800003f */
[----:B------:R-:W-:Y:S05]  /*60c0*/  @!P1 BRA `(.L_x_73) ;  /* 0x0000000000049947 */ /* 0x000fea0003800000 */
[----:B------:R-:W-:Y:S01]  /*60d0*/  BPT.TRAP 0x1 ;  /* 0x000000040000795c */ /* 0x000fe20000300000 */
.L_x_73:
[----:B------:R-:W-:Y:S01]  /*60e0*/  VIADD R28, R28, 0x40 ;  /* 0x000000401c1c7836 */ /* 0x000fe20000000000 */
[----:B------:R-:W-:Y:S01]  /*60f0*/  IADD3 R2, P1, R13, 0xf0, RZ ;  /* 0x000000f00d027810 */ /* 0x000fe20007f3e0ff */
[----:B------:R-:W-:Y:S01]  /*6100*/  UMOV UR22, 0x0 ;  /* 0x0000000000167882 */ /* 0x000fe20000000000 */
[----:B------:R-:W-:Y:S01]  /*6110*/  R2UR UR24, R0 ;  /* 0x00000000001872ca */ /* 0x000fe200000e0000 */
[----:B------:R-:W-:Y:S01]  /*6120*/  UMOV UR23, 0x14f00000 ;  /* 0x14f0000000177882 */ /* 0x000fe20000000000 */
[----:B------:R-:W-:Y:S01]  /*6130*/  R2UR UR19, R28 ;  /* 0x000000001c1372ca */ /* 0x000fe200000e0000 */
[----:B--23--:R-:W-:Y:S01]  /*6140*/  IMAD.X R3, RZ, RZ, R14, P1 ;  /* 0x000000ffff037224 */ /* 0x00cfe200008e060e */
[----:B------:R-:W-:Y:S01]  /*6150*/  R2UR UR14, R2 ;  /* 0x00000000020e72ca */ /* 0x000fe200000e0000 */
[----:B------:R-:W-:Y:S01]  /*6160*/  UMOV UR18, URZ ;  /* 0x0000003f00127c82 */ /* 0x000fe20008000000 */
[----:B------:R-:W-:Y:S01]  /*6170*/  UMOV UR20, UR28 ;  /* 0x0000001c00147c82 */ /* 0x000fe20008000000 */
[----:B------:R-:W-:Y:S01]  /*6180*/  UMOV UR21, UR29 ;  /* 0x0000001d00157c82 */ /* 0x000fe20008000000 */
[----:B------:R-:W-:Y:S01]  /*6190*/  R2UR UR15, R3 ;  /* 0x00000000030f72ca */ /* 0x000fe200000e0000 */
[----:B------:R-:W-:Y:S01]  /*61a0*/  UMOV UR10, 0x40 ;  /* 0x00000040000a7882 */ /* 0x000fe20000000000 */
[----:B------:R-:W-:Y:S01]  /*61b0*/  UMOV UR12, UR28 ;  /* 0x0000001c000c7c82 */ /* 0x000fe20008000000 */
[----:B------:R-:W-:Y:S01]  /*61c0*/  UMOV UR13, UR29 ;  /* 0x0000001d000d7c82 */ /* 0x000fe20008000000 */
[----:B------:R-:W-:Y:S01]  /*61d0*/  UMOV UR26, 0x80 ;  /* 0x00000080001a7882 */ /* 0x000fe20000000000 */
[----:B------:R-:W-:Y:S01]  /*61e0*/  UIADD3 UR16, UR24, 0x24000, URZ ;  /* 0x0002400018107890 */ /* 0x000fe2000fffe03f */
[----:B------:R-:W-:Y:S01]  /*61f0*/  SHF.L.U32 R29, RZ, 0x1f, RZ ;  /* 0x0000001fff1d7819 */ /* 0x000fe200000006ff */
[----:B------:R-:W-:-:S02]  /*6200*/  UIADD3 UR17, UR24, 0x36418, URZ ;  /* 0x0003641818117890 */ /* 0x000fc4000fffe03f */
[----:B------:R-:W-:Y:S02]  /*6210*/  UIADD3 UR8, UR24, 0x26000, URZ ;  /* 0x0002600018087890 */ /* 0x000fe4000fffe03f */
[----:B------:R-:W-:Y:S02]  /*6220*/  UIADD3 UR30, UR24, 0x30100, URZ ;  /* 0x00030100181e7890 */ /* 0x000fe4000fffe03f */
[----:B------:R-:W-:Y:S02]  /*6230*/  UIADD3 UR24, UR24, 0x28000, URZ ;  /* 0x0002800018187890 */ /* 0x000fe4000fffe03f */
[----:B------:R-:W-:Y:S02]  /*6240*/  UIMAD.WIDE UR6, UR19, 0x4, UR4 ;  /* 0x00000004130678a5 */ /* 0x000fe4000f8e0204 */
[----:B------:R2:W-:Y:S01]  /*6250*/  UTMALDG.4D [UR16], [UR14], desc[UR22] ;  /* 0x000016100e0075b4 */ /* 0x0005e20008019000 */
[----:B------:R-:W-:Y:S01]  /*6260*/  UMOV UR9, UR17 ;  /* 0x0000001100097c82 */ /* 0x000fe20008000000 */
[----:B------:R-:W-:Y:S01]  /*6270*/  UMOV UR11, UR19 ;  /* 0x00000013000b7c82 */ /* 0x000fe20008000000 */
[----:B------:R-:W-:Y:S01]  /*6280*/  UMOV UR25, UR17 ;  /* 0x0000001100197c82 */ /* 0x000fe20008000000 */
[----:B------:R-:W-:Y:S01]  /*6290*/  UMOV UR27, UR19 ;  /* 0x00000013001b7c82 */ /* 0x000fe20008000000 */
[----:B------:R-:W-:Y:S01]  /*62a0*/  UMOV UR32, 0x10 ;  /* 0x0000001000207882 */ /* 0x000fe20000000000 */
[----:B------:R-:W-:Y:S01]  /*62b0*/  UMOV UR31, UR17 ;  /* 0x00000011001f7c82 */ /* 0x000fe20008000000 */
[----:B------:R2:W-:Y:S01]  /*62c0*/  UTMALDG.4D [UR8], [UR14], desc[UR22] ;  /* 0x000016080e0075b4 */ /* 0x0005e20008019000 */
[----:B------:R2:W-:Y:S01]  /*62d0*/  UTMALDG.4D [UR24], [UR14], desc[UR22] ;  /* 0x000016180e0075b4 */ /* 0x0005e20008019000 */
[----:B------:R2:W-:Y:S01]  /*62e0*/  UBLKCP.S.G [UR30], [UR6], UR32 ;  /* 0x0000001e060073ba */ /* 0x0005e20008000220 */
[----:B------:R-:W3:Y:S02]  /*62f0*/  SYNCS.PHASECHK.TRANS64.TRYWAIT P1, [R0+URZ+0x36438], R29 ;  /* 0x0364381d000075a7 */ /* 0x000ee4000802017f */
[----:B--23--:R-:W-:Y:S05]  /*6300*/  @!P1 BRA `(.L_x_74) ;  /* 0x0000001000c89947 */ /* 0x00cfea0003800000 */
.L_x_98:
[----:B--2---:R-:W-:Y:S01]  /*6310*/  SHF.R.S32.HI R29, RZ, 0x1f, R28 ;  /* 0x0000001fff1d7819 */ /* 0x004fe2000001141c */
[----:B------:R-:W-:Y:S06]  /*6320*/  @P0 BRA `(.L_x_75) ;  /* 0x00000000001c0947 */ /* 0x000fec0003800000 */
[----:B------:R-:W-:-:S04]  /*6330*/  IMAD.MOV.U32 R16, RZ, RZ, 0x6100 ;  /* 0x00006100ff107424 */ /* 0x000fc800078e00ff */
[----:B------:R2:W-:Y:S02]  /*6340*/  SYNCS.ARRIVE.TRANS64 RZ, [R0+URZ+0x36430], R16 ;  /* 0x0364301000ff79a7 */ /* 0x0005e4000800003f */
[----:B--2---:R-:W2:Y:S02]  /*6350*/  S2R R16, SR_TID.X ;  /* 0x0000000000107919 */ /* 0x004ea40000002100 */
[----:B--2---:R-:W-:-:S04]  /*6360*/  LOP3.LUT R16, R16, 0x1f, RZ, 0xc0, !PT ;  /* 0x0000001f10107812 */ /* 0x004fc800078ec0ff */
[----:B------:R-:W-:-:S13]  /*6370*/  ISETP.NE.AND P1, PT, R16, RZ, PT ;  /* 0x000000ff1000720c */ /* 0x000fda0003f25270 */
[----:B------:R-:W-:Y:S05]  /*6380*/  @!P1 BRA `(.L_x_75) ;  /* 0x0000000000049947 */ /* 0x000fea0003800000 */
[----:B------:R-:W-:Y:S01]  /*6390*/  BPT.TRAP 0x1 ;  /* 0x000000040000795c */ /* 0x000fe20000300000 */
.L_x_75:
[C---:B------:R-:W-:Y:S01]  /*63a0*/  R2UR UR27, R28.reuse ;  /* 0x000000001c1b72ca */ /* 0x040fe200000e0000 */
[----:B------:R-:W-:Y:S01]  /*63b0*/  UMOV UR14, 0x0 ;  /* 0x00000000000e7882 */ /* 0x000fe20000000000 */
[----:B------:R-:W-:Y:S01]  /*63c0*/  IADD3 R28, P1, R28, R6, RZ ;  /* 0x000000061c1c7210 */ /* 0x000fe20007f3e0ff */
[----:B------:R-:W-:Y:S01]  /*63d0*/  UMOV UR15, 0x14f00000 ;  /* 0x14f00000000f7882 */ /* 0x000fe20000000000 */
[----:B------:R-:W-:Y:S01]  /*63e0*/  R2UR UR25, R23 ;  /* 0x00000000171972ca */ /* 0x000fe200000e0000 */
[----:B------:R-:W-:Y:S01]  /*63f0*/  UMOV UR26, URZ ;  /* 0x0000003f001a7c82 */ /* 0x000fe20008000000 */
[----:B------:R-:W-:Y:S01]  /*6400*/  R2UR UR24, R24 ;  /* 0x00000000181872ca */ /* 0x000fe200000e0000 */
[----:B------:R-:W-:Y:S01]  /*6410*/  IMAD.X R29, R29, 0x1, R11, P1 ;  /* 0x000000011d1d7824 */ /* 0x000fe200008e060b */
[----:B------:R-:W-:Y:S01]  /*6420*/  LEA R18, P1, R28, R18, 0x2 ;  /* 0x000000121c127211 */ /* 0x000fe200078210ff */
[----:B------:R-:W-:Y:S01]  /*6430*/  UMOV UR18, 0x40 ;  /* 0x0000004000127882 */ /* 0x000fe20000000000 */
[----:B------:R-:W-:Y:S01]  /*6440*/  R2UR UR6, R4 ;  /* 0x00000000040672ca */ /* 0x000fe200000e0000 */
[----:B------:R-:W-:Y:S01]  /*6450*/  UMOV UR20, UR28 ;  /* 0x0000001c00147c82 */ /* 0x000fe20008000000 */
[----:B------:R-:W-:Y:S01]  /*6460*/  LEA.HI.X R19, R28, R19, R29, 0x2, P1 ;  /* 0x000000131c137211 */ /* 0x000fe200008f141d */
[----:B------:R-:W-:Y:S01]  /*6470*/  UMOV UR21, UR29 ;  /* 0x0000001d00157c82 */ /* 0x000fe20008000000 */
[----:B------:R-:W-:Y:S01]  /*6480*/  R2UR UR7, R5 ;  /* 0x00000000050772ca */ /* 0x000fe200000e0000 */
[----:B------:R-:W-:Y:S01]  /*6490*/  UMOV UR19, UR27 ;  /* 0x0000001b00137c82 */ /* 0x000fe20008000000 */
[----:B------:R-:W-:Y:S01]  /*64a0*/  R2UR UR16, R25 ;  /* 0x00000000191072ca */ /* 0x000fe200000e0000 */
[----:B------:R-:W-:Y:S01]  /*64b0*/  UMOV UR17, UR25 ;  /* 0x0000001900117c82 */ /* 0x000fe20008000000 */
[----:B------:R-:W-:Y:S01]  /*64c0*/  R2UR UR8, R26 ;  /* 0x000000001a0872ca */ /* 0x000fe200000e0000 */
[----:B------:R-:W-:Y:S01]  /*64d0*/  UMOV UR10, 0x80 ;  /* 0x00000080000a7882 */ /* 0x000fe20000000000 */
[----:B------:R-:W-:Y:S01]  /*64e0*/  R2UR UR30, R18 ;  /* 0x00000000121e72ca */ /* 0x000fe200000e0000 */
[----:B------:R-:W-:Y:S01]  /*64f0*/  UMOV UR12, UR28 ;  /* 0x0000001c000c7c82 */ /* 0x000fe20008000000 */
[----:B------:R-:W-:Y:S01]  /*6500*/  R2UR UR31, R19 ;  /* 0x00000000131f72ca */ /* 0x000fe200000e0000 */
[----:B------:R-:W-:Y:S01]  /*6510*/  UMOV UR13, UR29 ;  /* 0x0000001d000d7c82 */ /* 0x000fe20008000000 */
[----:B------:R-:W-:Y:S01]  /*6520*/  R2UR UR32, R27 ;  /* 0x000000001b2072ca */ /* 0x000fe200000e0000 */
[----:B------:R-:W-:Y:S01]  /*6530*/  UMOV UR9, UR25 ;  /* 0x0000001900097c82 */ /* 0x000fe20008000000 */
[----:B------:R-:W-:Y:S01]  /*6540*/  LOP3.LUT R12, R12, 0x1, RZ, 0x3c, !PT ;  /* 0x000000010c0c7812 */ /* 0x000fe200078e3cff */
[----:B------:R2:W-:Y:S01]  /*6550*/  UTMALDG.4D [UR24], [UR6], desc[UR14] ;  /* 0x00000e18060075b4 */ /* 0x0005e20008019000 */
[----:B------:R-:W-:Y:S01]  /*6560*/  UMOV UR11, UR27 ;  /* 0x0000001b000b7c82 */ /* 0x000fe20008000000 */
[----:B------:R-:W-:Y:S01]  /*6570*/  UMOV UR33, UR25 ;  /* 0x0000001900217c82 */ /* 0x000fe20008000000 */
[----:B------:R-:W-:Y:S01]  /*6580*/  SHF.L.U32 R5, R12, 0x1f, RZ ;  /* 0x0000001f0c057819 */ /* 0x000fe200000006ff */
[----:B------:R-:W-:Y:S01]  /*6590*/  UMOV UR22, 0x10 ;  /* 0x0000001000167882 */ /* 0x000fe20000000000 */
[----:B------:R2:W-:Y:S01]  /*65a0*/  UTMALDG.4D [UR16], [UR6], desc[UR14] ;  /* 0x00000e10060075b4 */ /* 0x0005e20008019000 */
[----:B------:R2:W-:Y:S04]  /*65b0*/  UTMALDG.4D [UR8], [UR6], desc[UR14] ;  /* 0x00000e08060075b4 */ /* 0x0005e80008019000 */
[----:B------:R2:W-:Y:S01]  /*65c0*/  UBLKCP.S.G [UR32], [UR30], UR22 ;  /* 0x000000201e0073ba */ /* 0x0005e20008000216 */
[----:B------:R-:W3:Y:S02]  /*65d0*/  SYNCS.PHASECHK.TRANS64.TRYWAIT P1, [R0+URZ+0x36420], R5 ;  /* 0x03642005000075a7 */ /* 0x000ee4000802017f */
[----:B--23--:R-:W-:Y:S05]  /*65e0*/  @!P1 BRA `(.L_x_76) ;  /* 0x0000001000249947 */ /* 0x00cfea0003800000 */
.L_x_100:
[----:B------:R-:W-:Y:S05]  /*65f0*/  @P0 BRA `(.L_x_77) ;  /* 0x0000000000140947 */ /* 0x000fea0003800000 */
[----:B------:R-:W-:Y:S01]  /*6600*/  ISETP.NE.AND P1, PT, R16, RZ, PT ;  /* 0x000000ff1000720c */ /* 0x000fe20003f25270 */
[----:B--2---:R-:W-:-:S04]  /*6610*/  IMAD.MOV.U32 R5, RZ, RZ, 0x6100 ;  /* 0x00006100ff057424 */ /* 0x004fc800078e00ff */
[----:B------:R3:W-:Y:S08]  /*6620*/  SYNCS.ARRIVE.TRANS64 RZ, [R0+URZ+0x36410], R5 ;  /* 0x0364100500ff79a7 */ /* 0x0007f0000800003f */
[----:B------:R-:W-:Y:S05]  /*6630*/  @!P1 BRA `(.L_x_77) ;  /* 0x0000000000049947 */ /* 0x000fea0003800000 */
[----:B------:R-:W-:Y:S01]  /*6640*/  BPT.TRAP 0x1 ;  /* 0x000000040000795c */ /* 0x000fe20000300000 */
.L_x_77:
[----:B------:R-:W-:Y:S01]  /*6650*/  R2UR UR30, R20 ;  /* 0x00000000141e72ca */ /* 0x000fe200000e0000 */
[----:B------:R-:W-:Y:S01]  /*6660*/  VIADD R22, R22, 0xfffffffe ;  /* 0xfffffffe16167836 */ /* 0x000fe20000000000 */
[----:B------:R-:W-:Y:S01]  /*6670*/  R2UR UR24, R0 ;  /* 0x00000000001872ca */ /* 0x000fe200000e0000 */
[----:B------:R-:W-:Y:S01]  /*6680*/  UMOV UR22, 0x0 ;  /* 0x0000000000167882 */ /* 0x000fe20000000000 */
[----:B------:R-:W-:Y:S01]  /*6690*/  R2UR UR14, R2 ;  /* 0x00000000020e72ca */ /* 0x000fe200000e0000 */
[----:B------:R-:W-:Y:S01]  /*66a0*/  UMOV UR23, 0x14f00000 ;  /* 0x14f0000000177882 */ /* 0x000fe20000000000 */
[----:B------:R-:W-:Y:S01]  /*66b0*/  R2UR UR15, R3 ;  /* 0x00000000030f72ca */ /* 0x000fe200000e0000 */
[----:B------:R-:W-:Y:S01]  /*66c0*/  UMOV UR18, URZ ;  /* 0x0000003f00127c82 */ /* 0x000fe20008000000 */
[----:B------:R-:W-:Y:S01]  /*66d0*/  ISETP.NE.AND P1, PT, R22, RZ, PT ;  /* 0x000000ff1600720c */ /* 0x000fe20003f25270 */
[----:B------:R-:W-:Y:S01]  /*66e0*/  UMOV UR20, UR28 ;  /* 0x0000001c00147c82 */ /* 0x000fe20008000000 */
[----:B------:R-:W-:Y:S01]  /*66f0*/  UMOV UR21, UR29 ;  /* 0x0000001d00157c82 */ /* 0x000fe20008000000 */
[----:B------:R-:W-:Y:S01]  /*6700*/  UMOV UR10, 0x40 ;  /* 0x00000040000a7882 */ /* 0x000fe20000000000 */
[----:B------:R-:W-:Y:S01]  /*6710*/  UMOV UR12, UR28 ;  /* 0x0000001c000c7c82 */ /* 0x000fe20008000000 */
[----:B------:R-:W-:-:S02]  /*6720*/  UIADD3 UR30, UR30, 0x2, URZ ;  /* 0x000000021e1e7890 */ /* 0x000fc4000fffe03f */
[----:B------:R-:W-:Y:S02]  /*6730*/  UIADD3 UR16, UR24, 0x1e000, URZ ;  /* 0x0001e00018107890 */ /* 0x000fe4000fffe03f */
[----:B------:R-:W-:Y:S02]  /*6740*/  USHF.L.U32 UR19, UR30, 0x6, URZ ;  /* 0x000000061e137899 */ /* 0x000fe4000800063f */
[----:B------:R-:W-:Y:S01]  /*6750*/  UIADD3 UR17, UR24, 0x36410, URZ ;  /* 0x0003641018117890 */ /* 0x000fe2000fffe03f */
[----:B------:R-:W-:Y:S01]  /*6760*/  IMAD.U32 R20, RZ, RZ, UR30 ;  /* 0x0000001eff147e24 */ /* 0x000fe2000f8e00ff */
[----:B------:R-:W-:Y:S02]  /*6770*/  UIADD3 UR8, UR24, 0x20000, URZ ;  /* 0x0002000018087890 */ /* 0x000fe4000fffe03f */
[----:B------:R-:W-:Y:S02]  /*6780*/  UIADD3 UR32, UR24, 0x30000, URZ ;  /* 0x0003000018207890 */ /* 0x000fe4000fffe03f */
[----:B------:R-:W-:-:S02]  /*6790*/  UIADD3 UR24, UR24, 0x22000, URZ ;  /* 0x0002200018187890 */ /* 0x000fc4000fffe03f */
[----:B------:R-:W-:Y:S02]  /*67a0*/  UIMAD.WIDE UR6, UR19, 0x4, UR4 ;  /* 0x00000004130678a5 */ /* 0x000fe4000f8e0204 */
[----:B------:R4:W-:Y:S01]  /*67b0*/  UTMALDG.4D [UR16], [UR14], desc[UR22] ;  /* 0x000016100e0075b4 */ /* 0x0009e20008019000 */
[----:B------:R-:W-:Y:S01]  /*67c0*/  UMOV UR13, UR29 ;  /* 0x0000001d000d7c82 */ /* 0x000fe20008000000 */
[----:B------:R-:W-:Y:S01]  /*67d0*/  UMOV UR9, UR17 ;  /* 0x0000001100097c82 */ /* 0x000fe20008000000 */
[----:B------:R-:W-:Y:S01]  /*67e0*/  UMOV UR11, UR19 ;  /* 0x00000013000b7c82 */ /* 0x000fe20008000000 */
[----:B------:R-:W-:Y:S01]  /*67f0*/  UMOV UR26, 0x80 ;  /* 0x00000080001a7882 */ /* 0x000fe20000000000 */
[----:B------:R-:W-:Y:S01]  /*6800*/  UMOV UR25, UR17 ;  /* 0x0000001100197c82 */ /* 0x000fe20008000000 */
[----:B------:R-:W-:Y:S01]  /*6810*/  UMOV UR27, UR19 ;  /* 0x00000013001b7c82 */ /* 0x000fe20008000000 */
[----:B------:R-:W-:Y:S01]  /*6820*/  UMOV UR31, 0x10 ;  /* 0x00000010001f7882 */ /* 0x000fe20000000000 */
[----:B------:R4:W-:Y:S01]  /*6830*/  UTMALDG.4D [UR8], [UR14], desc[UR22] ;  /* 0x000016080e0075b4 */ /* 0x0009e20008019000 */
[----:B------:R-:W-:Y:S01]  /*6840*/  UMOV UR33, UR17 ;  /* 0x0000001100217c82 */ /* 0x000fe20008000000 */
[----:B------:R4:W-:Y:S01]  /*6850*/  UTMALDG.4D [UR24], [UR14], desc[UR22] ;  /* 0x000016180e0075b4 */ /* 0x0009e20008019000 */
[----:B------:R4:W-:Y:S02]  /*6860*/  UBLKCP.S.G [UR32], [UR6], UR31 ;  /* 0x00000020060073ba */ /* 0x0009e4000800021f */
[----:B----4-:R-:W-:Y:S05]  /*6870*/  @P1 BRA `(.L_x_78) ;  /* 0xfffffff4001c1947 */ /* 0x010fea000383ffff */
[----:B--23--:R-:W-:-:S07]  /*6880*/  IMAD.U32 R5, RZ, RZ, UR19 ;  /* 0x00000013ff057e24 */ /* 0x00cfce000f8e00ff */
.L_x_69:
[----:B------:R-:W-:Y:S01]  /*6890*/  ISETP.NE.AND P1, PT, R21, RZ, PT ;  /* 0x000000ff1500720c */ /* 0x000fe20003f25270 */
[----:B------:R-:W-:-:S12]  /*68a0*/  IMAD.MOV.U32 R4, RZ, RZ, 0x1 ;  /* 0x00000001ff047424 */ /* 0x000fd800078e00ff */
[----:B------:R-:W-:Y:S05]  /*68b0*/  @!P1 BRA `(.L_x_68) ;  /* 0x0000000400649947 */ /* 0x000fea0003800000 */
[----:B------:R-:W2:Y:S02]  /*68c0*/  SYNCS.PHASECHK.TRANS64.TRYWAIT P1, [R0+URZ+0x36438], R10 ;  /* 0x0364380a000075a7 */ /* 0x000ea4000802017f */
[----:B--2---:R-:W-:Y:S05]  /*68d0*/  @!P1 BRA `(.L_x_79) ;  /* 0x0000000c00809947 */ /* 0x004fea0003800000 */
.L_x_101:
[----:B------:R-:W-:Y:S05]  /*68e0*/  @P0 BRA `(.L_x_80) ;  /* 0x0000000000140947 */ /* 0x000fea0003800000 */
[----:B------:R-:W-:Y:S01]  /*68f0*/  ISETP.NE.AND P1, PT, R16, RZ, PT ;  /* 0x000000ff1000720c */ /* 0x000fe20003f25270 */
[----:B------:R-:W-:-:S04]  /*6900*/  IMAD.MOV.U32 R5, RZ, RZ, 0x6100 ;  /* 0x00006100ff057424 */ /* 0x000fc800078e00ff */
[----:B------:R3:W-:Y:S08]  /*6910*/  SYNCS.ARRIVE.TRANS64 RZ, [R0+URZ+0x36430], R5 ;  /* 0x0364300500ff79a7 */ /* 0x0007f0000800003f */
[----:B------:R-:W-:Y:S05]  /*6920*/  @!P1 BRA `(.L_x_80) ;  /* 0x0000000000049947 */ /* 0x000fea0003800000 */
[----:B------:R-:W-:Y:S01]  /*6930*/  BPT.TRAP 0x1 ;  /* 0x000000040000795c */ /* 0x000fe20000300000 */
.L_x_80:
[----:B---3--:R-:W3:Y:S01]  /*6940*/  LDC.64 R4, c[0x0][0x728] ;  /* 0x0001ca00ff047b82 */ /* 0x008ee20000000a00 */
[----:B------:R-:W-:Y:S01]  /*6950*/  IMAD.SHL.U32 R20, R20, 0x40, RZ ;  /* 0x0000004014147824 */ /* 0x000fe200078e00ff */
[----:B------:R-:W-:Y:S01]  /*6960*/  R2UR UR24, R0 ;  /* 0x00000000001872ca */ /* 0x000fe200000e0000 */
[----:B------:R-:W-:Y:S01]  /*6970*/  UMOV UR14, 0x0 ;  /* 0x00000000000e7882 */ /* 0x000fe20000000000 */
[----:B------:R-:W-:Y:S01]  /*6980*/  UMOV UR15, 0x14f00000 ;  /* 0x14f00000000f7882 */ /* 0x000fe20000000000 */
[----:B------:R-:W-:Y:S01]  /*6990*/  UMOV UR18, URZ ;  /* 0x0000003f00127c82 */ /* 0x000fe20008000000 */
[C---:B------:R-:W-:Y:S01]  /*69a0*/  IADD3 R8, P1, R20.reuse, R6, RZ ;  /* 0x0000000614087210 */ /* 0x040fe20007f3e0ff */
[----:B------:R-:W-:Y:S01]  /*69b0*/  UMOV UR20, UR28 ;  /* 0x0000001c00147c82 */ /* 0x000fe20008000000 */
[C---:B------:R-:W-:Y:S01]  /*69c0*/  R2UR UR19, R20.reuse ;  /* 0x00000000141372ca */ /* 0x040fe200000e0000 */
[----:B------:R-:W-:Y:S01]  /*69d0*/  UMOV UR21, UR29 ;  /* 0x0000001d00157c82 */ /* 0x000fe20008000000 */
[----:B------:R-:W-:Y:S01]  /*69e0*/  LEA.HI.X.SX32 R9, R20, R11, 0x1, P1 ;  /* 0x0000000b14097211 */ /* 0x000fe200008f0eff */
[----:B------:R-:W-:Y:S01]  /*69f0*/  UMOV UR10, 0x40 ;  /* 0x00000040000a7882 */ /* 0x000fe20000000000 */
[----:B------:R-:W-:Y:S01]  /*6a00*/  UMOV UR12, UR28 ;  /* 0x0000001c000c7c82 */ /* 0x000fe20008000000 */
[----:B------:R-:W-:Y:S01]  /*6a10*/  UMOV UR13, UR29 ;  /* 0x0000001d000d7c82 */ /* 0x000fe20008000000 */
[----:B------:R-:W-:Y:S01]  /*6a20*/  UMOV UR26, 0x80 ;  /* 0x00000080001a7882 */ /* 0x000fe20000000000 */
[----:B------:R-:W-:-:S02]  /*6a30*/  UIADD3 UR17, UR24, 0x36430, URZ ;  /* 0x0003643018117890 */ /* 0x000fc4000fffe03f */
[----:B------:R-:W-:Y:S02]  /*6a40*/  UIADD3 UR16, UR24, 0x2a000, URZ ;  /* 0x0002a00018107890 */ /* 0x000fe4000fffe03f */
[----:B------:R-:W-:Y:S02]  /*6a50*/  UIADD3 UR32, UR24, 0x30200, URZ ;  /* 0x0003020018207890 */ /* 0x000fe4000fffe03f */
[----:B------:R-:W-:Y:S02]  /*6a60*/  UIADD3 UR8, UR24, 0x2c000, URZ ;  /* 0x0002c00018087890 */ /* 0x000fe4000fffe03f */
[----:B------:R-:W-:Y:S01]  /*6a70*/  UIADD3 UR24, UR24, 0x2e000, URZ ;  /* 0x0002e00018187890 */ /* 0x000fe2000fffe03f */
[C---:B---3--:R-:W-:Y:S01]  /*6a80*/  LEA R4, P2, R8.reuse, R4, 0x2 ;  /* 0x0000000408047211 */ /* 0x048fe200078410ff */
[----:B------:R-:W-:Y:S01]  /*6a90*/  UMOV UR9, UR17 ;  /* 0x0000001100097c82 */ /* 0x000fe20008000000 */
[----:B------:R-:W-:Y:S01]  /*6aa0*/  UMOV UR11, UR19 ;  /* 0x00000013000b7c82 */ /* 0x000fe20008000000 */
[----:B------:R-:W-:Y:S01]  /*6ab0*/  UMOV UR25, UR17 ;  /* 0x0000001100197c82 */ /* 0x000fe20008000000 */
[----:B------:R-:W-:Y:S01]  /*6ac0*/  LEA.HI.X R5, R8, R5, R9, 0x2, P2 ;  /* 0x0000000508057211 */ /* 0x000fe200010f1409 */
[----:B------:R-:W-:Y:S01]  /*6ad0*/  UMOV UR27, UR19 ;  /* 0x00000013001b7c82 */ /* 0x000fe20008000000 */
[----:B------:R-:W-:Y:S01]  /*6ae0*/  IADD3 R8, P1, R13, 0x1f0, RZ ;  /* 0x000001f00d087810 */ /* 0x000fe20007f3e0ff */
[----:B------:R-:W-:Y:S01]  /*6af0*/  UMOV UR33, UR17 ;  /* 0x0000001100217c82 */ /* 0x000fe20008000000 */
[----:B------:R-:W-:Y:S01]  /*6b00*/  R2UR UR30, R4 ;  /* 0x00000000041e72ca */ /* 0x000fe200000e0000 */
[----:B------:R-:W-:Y:S01]  /*6b10*/  UMOV UR22, 0x10 ;  /* 0x0000001000167882 */ /* 0x000fe20000000000 */
[----:B------:R-:W-:Y:S01]  /*6b20*/  R2UR UR6, R8 ;  /* 0x00000000080672ca */ /* 0x000fe200000e0000 */
[----:B------:R-:W-:Y:S01]  /*6b30*/  IMAD.X R8, RZ, RZ, R14, P1 ;  /* 0x000000ffff087224 */ /* 0x000fe200008e060e */
[----:B------:R-:W-:-:S02]  /*6b40*/  R2UR UR31, R5 ;  /* 0x00000000051f72ca */ /* 0x000fc400000e0000 */
[----:B------:R-:W-:Y:S02]  /*6b50*/  SHF.L.U32 R5, R12, 0x1f, RZ ;  /* 0x0000001f0c057819 */ /* 0x000fe400000006ff */
[----:B------:R-:W-:-:S13]  /*6b60*/  R2UR UR7, R8 ;  /* 0x00000000080772ca */ /* 0x000fda00000e0000 */
[----:B------:R3:W-:Y:S01]  /*6b70*/  UTMALDG.4D [UR16], [UR6], desc[UR14] ;  /* 0x00000e10060075b4 */ /* 0x0007e20008019000 */
[----:B------:R3:W-:Y:S01]  /*6b80*/  UTMALDG.4D [UR8], [UR6], desc[UR14] ;  /* 0x00000e08060075b4 */ /* 0x0007e20008019000 */
[----:B------:R3:W-:Y:S01]  /*6b90*/  UTMALDG.4D [UR24], [UR6], desc[UR14] ;  /* 0x00000e18060075b4 */ /* 0x0007e20008019000 */
[----:B------:R3:W-:Y:S01]  /*6ba0*/  UBLKCP.S.G [UR32], [UR30], UR22 ;  /* 0x000000201e0073ba */ /* 0x0007e20008000216 */
[----:B------:R-:W4:Y:S02]  /*6bb0*/  SYNCS.PHASECHK.TRANS64.TRYWAIT P1, [R0+URZ+0x36428], R5 ;  /* 0x03642805000075a7 */ /* 0x000f24000802017f */
[----:B---34-:R-:W-:Y:S05]  /*6bc0*/  @!P1 BRA `(.L_x_81) ;  /* 0x0000000800d89947 */ /* 0x018fea0003800000 */
.L_x_102:
[----:B------:R-:W-:Y:S01]  /*6bd0*/  IMAD.MOV.U32 R4, RZ, RZ, RZ ;  /* 0x000000ffff047224 */ /* 0x000fe200078e00ff */
[----:B------:R-:W-:Y:S06]  /*6be0*/  @P0 BRA `(.L_x_82) ;  /* 0x0000000000140947 */ /* 0x000fec0003800000 */
[----:B------:R-:W-:Y:S01]  /*6bf0*/  ISETP.NE.AND P1, PT, R16, RZ, PT ;  /* 0x000000ff1000720c */ /* 0x000fe20003f25270 */
[----:B---3--:R-:W-:-:S04]  /*6c00*/  IMAD.MOV.U32 R5, RZ, RZ, 0x6100 ;  /* 0x00006100ff057424 */ /* 0x008fc800078e00ff */
[----:B------:R4:W-:Y:S08]  /*6c10*/  SYNCS.ARRIVE.TRANS64 RZ, [R0+URZ+0x36418], R5 ;  /* 0x0364180500ff79a7 */ /* 0x0009f0000800003f */
[----:B------:R-:W-:Y:S05]  /*6c20*/  @!P1 BRA `(.L_x_82) ;  /* 0x0000000000049947 */ /* 0x000fea0003800000 */
[----:B------:R-:W-:Y:S01]  /*6c30*/  BPT.TRAP 0x1 ;  /* 0x000000040000795c */ /* 0x000fe20000300000 */
.L_x_82:
[----:B------:R-:W-:Y:S01]  /*6c40*/  R2UR UR19, R20 ;  /* 0x00000000141372ca */ /* 0x000fe200000e0000 */
[----:B------:R-:W-:Y:S01]  /*6c50*/  UMOV UR22, 0x0 ;  /* 0x0000000000167882 */ /* 0x000fe20000000000 */
[----:B------:R-:W-:Y:S01]  /*6c60*/  R2UR UR24, R0 ;  /* 0x00000000001872ca */ /* 0x000fe200000e0000 */
[----:B------:R-:W-:Y:S01]  /*6c70*/  UMOV UR23, 0x14f00000 ;  /* 0x14f0000000177882 */ /* 0x000fe20000000000 */
[----:B------:R-:W-:Y:S01]  /*6c80*/  R2UR UR14, R2 ;  /* 0x00000000020e72ca */ /* 0x000fe200000e0000 */
[----:B------:R-:W-:Y:S01]  /*6c90*/  UMOV UR18, URZ ;  /* 0x0000003f00127c82 */ /* 0x000fe20008000000 */
[----:B------:R-:W-:Y:S01]  /*6ca0*/  R2UR UR15, R3 ;  /* 0x00000000030f72ca */ /* 0x000fe200000e0000 */
[----:B------:R-:W-:Y:S01]  /*6cb0*/  UMOV UR20, UR28 ;  /* 0x0000001c00147c82 */ /* 0x000fe20008000000 */
[----:B------:R-:W-:Y:S01]  /*6cc0*/  UMOV UR21, UR29 ;  /* 0x0000001d00157c82 */ /* 0x000fe20008000000 */
[----:B------:R-:W-:Y:S01]  /*6cd0*/  UMOV UR10, 0x40 ;  /* 0x00000040000a7882 */ /* 0x000fe20000000000 */
[----:B------:R-:W-:Y:S01]  /*6ce0*/  UMOV UR12, UR28 ;  /* 0x0000001c000c7c82 */ /* 0x000fe20008000000 */
[----:B------:R-:W-:Y:S01]  /*6cf0*/  UMOV UR13, UR29 ;  /* 0x0000001d000d7c82 */ /* 0x000fe20008000000 */
[----:B------:R-:W-:Y:S01]  /*6d00*/  UMOV UR26, 0x80 ;  /* 0x00000080001a7882 */ /* 0x000fe20000000000 */
[----:B------:R-:W-:Y:S01]  /*6d10*/  UIADD3 UR19, UR19, 0x40, URZ ;  /* 0x0000004013137890 */ /* 0x000fe2000fffe03f */
[----:B------:R-:W-:Y:S01]  /*6d20*/  IMAD.MOV.U32 R15, RZ, RZ, 0x2 ;  /* 0x00000002ff0f7424 */ /* 0x000fe200078e00ff */
[----:B------:R-:W-:-:S02]  /*6d30*/  UIADD3 UR16, UR24, 0x24000, URZ ;  /* 0x0002400018107890 */ /* 0x000fc4000fffe03f */
[----:B------:R-:W-:Y:S02]  /*6d40*/  UIADD3 UR17, UR24, 0x36418, URZ ;  /* 0x0003641818117890 */ /* 0x000fe4000fffe03f */
[----:B------:R-:W-:Y:S01]  /*6d50*/  UIADD3 UR8, UR24, 0x26000, URZ ;  /* 0x0002600018087890 */ /* 0x000fe2000fffe03f */
[----:B---34-:R-:W-:Y:S01]  /*6d60*/  IMAD.U32 R5, RZ, RZ, UR19 ;  /* 0x00000013ff057e24 */ /* 0x018fe2000f8e00ff */
        /* <DEDUP_REMOVED lines=12> */
[----:B------:R3:W-:Y:S02]  /*6e30*/  UBLKCP.S.G [UR32], [UR6], UR30 ;  /* 0x00000020060073ba */ /* 0x0007e4000800021e */
[----:B---3--:R-:W-:Y:S01]  /*6e40*/  NOP ;  /* 0x0000000000007918 */ /* 0x008fe20000000000 */
.L_x_68:
[----:B------:R-:W-:-:S04]  /*6e50*/  SHF.L.U32 R3, R4, 0x1f, RZ ;  /* 0x0000001f04037819 */ /* 0x000fc800000006ff */
[----:B------:R-:W3:Y:S02]  /*6e60*/  SYNCS.PHASECHK.TRANS64.TRYWAIT P1, [R0+URZ+0x36438], R3 ;  /* 0x03643803000075a7 */ /* 0x000ee4000802017f */
[----:B---3--:R-:W-:Y:S05]  /*6e70*/  @!P1 BRA `(.L_x_83) ;  /* 0x0000000800409947 */ /* 0x008fea0003800000 */
.L_x_103:
[----:B------:R-:W-:Y:S05]  /*6e80*/  @P0 BRA `(.L_x_84) ;  /* 0x0000000000180947 */ /* 0x000fea0003800000 */
[----:B------:R-:W4:Y:S01]  /*6e90*/  S2R R2, SR_TID.X ;  /* 0x0000000000027919 */ /* 0x000f220000002100 */
[----:B---3--:R-:W-:-:S04]  /*6ea0*/  IMAD.MOV.U32 R3, RZ, RZ, 0x6100 ;  /* 0x00006100ff037424 */ /* 0x008fc800078e00ff */
[----:B------:R5:W-:Y:S01]  /*6eb0*/  SYNCS.ARRIVE.TRANS64 RZ, [R0+URZ+0x36430], R3 ;  /* 0x0364300300ff79a7 */ /* 0x000be2000800003f */
[----:B----4-:R-:W-:-:S13]  /*6ec0*/  LOP3.LUT P0, RZ, R2, 0x1f, RZ, 0xc0, !PT ;  /* 0x0000001f02ff7812 */ /* 0x010fda000780c0ff */
[----:B-----5:R-:W-:Y:S05]  /*6ed0*/  @!P0 BRA `(.L_x_84) ;  /* 0x0000000000048947 */ /* 0x020fea0003800000 */
[----:B------:R-:W-:Y:S01]  /*6ee0*/  BPT.TRAP 0x1 ;  /* 0x000000040000795c */ /* 0x000fe20000300000 */
.L_x_84:
[----:B---3--:R-:W3:Y:S01]  /*6ef0*/  LDC.64 R2, c[0x0][0x728] ;  /* 0x0001ca00ff027b82 */ /* 0x008ee20000000a00 */
[----:B------:R-:W-:Y:S01]  /*6f00*/  IADD3 R13, P1, R13, 0x1f0, RZ ;  /* 0x000001f00d0d7810 */ /* 0x000fe20007f3e0ff */
[----:B------:R-:W-:Y:S01]  /*6f10*/  UMOV UR14, 0x0 ;  /* 0x00000000000e7882 */ /* 0x000fe20000000000 */
[C---:B------:R-:W-:Y:S01]  /*6f20*/  IADD3 R6, P0, R5.reuse, R6, RZ ;  /* 0x0000000605067210 */ /* 0x040fe20007f1e0ff */
[----:B------:R-:W-:Y:S01]  /*6f30*/  UMOV UR15, 0x14f00000 ;  /* 0x14f00000000f7882 */ /* 0x000fe20000000000 */
[----:B------:R-:W-:Y:S01]  /*6f40*/  R2UR UR24, R0 ;  /* 0x00000000001872ca */ /* 0x000fe200000e0000 */
[----:B------:R-:W-:Y:S01]  /*6f50*/  IMAD.X R14, RZ, RZ, R14, P1 ;  /* 0x000000ffff0e7224 */ /* 0x000fe200008e060e */
[C---:B------:R-:W-:Y:S01]  /*6f60*/  LEA.HI.X.SX32 R11, R5.reuse, R11, 0x1, P0 ;  /* 0x0000000b050b7211 */ /* 0x040fe200000f0eff */
[----:B------:R-:W-:Y:S01]  /*6f70*/  UMOV UR18, URZ ;  /* 0x0000003f00127c82 */ /* 0x000fe20008000000 */
[----:B------:R-:W-:Y:S01]  /*6f80*/  R2UR UR19, R5 ;  /* 0x00000000051372ca */ /* 0x000fe200000e0000 */
[----:B------:R-:W-:Y:S01]  /*6f90*/  UMOV UR20, UR28 ;  /* 0x0000001c00147c82 */ /* 0x000fe20008000000 */
[----:B------:R-:W-:Y:S01]  /*6fa0*/  R2UR UR6, R13 ;  /* 0x000000000d0672ca */ /* 0x000fe200000e0000 */
[----:B------:R-:W-:Y:S01]  /*6fb0*/  UMOV UR21, UR29 ;  /* 0x0000001d00157c82 */ /* 0x000fe20008000000 */
[----:B------:R-:W-:Y:S01]  /*6fc0*/  R2UR UR7, R14 ;  /* 0x000000000e0772ca */ /* 0x000fe200000e0000 */
[----:B------:R-:W-:Y:S01]  /*6fd0*/  UMOV UR10, 0x40 ;  /* 0x00000040000a7882 */ /* 0x000fe20000000000 */
[----:B------:R-:W-:Y:S01]  /*6fe0*/  UMOV UR12, UR28 ;  /* 0x0000001c000c7c82 */ /* 0x000fe20008000000 */
[----:B------:R-:W-:Y:S01]  /*6ff0*/  UMOV UR13, UR29 ;  /* 0x0000001d000d7c82 */ /* 0x000fe20008000000 */
[----:B------:R-:W-:Y:S01]  /*7000*/  UMOV UR26, 0x80 ;  /* 0x00000080001a7882 */ /* 0x000fe20000000000 */
[----:B------:R-:W-:Y:S01]  /*7010*/  UIADD3 UR17, UR24, 0x36430, URZ ;  /* 0x0003643018117890 */ /* 0x000fe2000fffe03f */
[----:B------:R-:W-:Y:S01]  /*7020*/  LOP3.LUT R4, R4, 0x1, RZ, 0x3c, !PT ;  /* 0x0000000104047812 */ /* 0x000fe200078e3cff */
[----:B------:R-:W-:-:S02]  /*7030*/  UIADD3 UR16, UR24, 0x2a000, URZ ;  /* 0x0002a00018107890 */ /* 0x000fc4000fffe03f */
[----:B------:R-:W-:Y:S01]  /*7040*/  UIADD3 UR32, UR24, 0x30200, URZ ;  /* 0x0003020018207890 */ /* 0x000fe2000fffe03f */
[C---:B---3--:R-:W-:Y:S01]  /*7050*/  LEA R2, P0, R6.reuse, R2, 0x2 ;  /* 0x0000000206027211 */ /* 0x048fe200078010ff */
[----:B------:R-:W-:Y:S02]  /*7060*/  UIADD3 UR8, UR24, 0x2c000, URZ ;  /* 0x0002c00018087890 */ /* 0x000fe4000fffe03f */
[----:B------:R-:W-:Y:S01]  /*7070*/  UIADD3 UR24, UR24, 0x2e000, URZ ;  /* 0x0002e00018187890 */ /* 0x000fe2000fffe03f */
[----:B------:R-:W-:Y:S01]  /*7080*/  LEA.HI.X R3, R6, R3, R11, 0x2, P0 ;  /* 0x0000000306037211 */ /* 0x000fe200000f140b */
[----:B------:R-:W-:Y:S01]  /*7090*/  UMOV UR11, UR19 ;  /* 0x00000013000b7c82 */ /* 0x000fe20008000000 */
[----:B------:R-:W-:Y:S01]  /*70a0*/  R2UR UR30, R2 ;  /* 0x00000000021e72ca */ /* 0x000fe200000e0000 */
[----:B------:R-:W-:Y:S01]  /*70b0*/  UMOV UR9, UR17 ;  /* 0x0000001100097c82 */ /* 0x000fe20008000000 */
[----:B------:R-:W-:Y:S01]  /*70c0*/  R2UR UR31, R3 ;  /* 0x00000000031f72ca */ /* 0x000fe200000e0000 */
[----:B------:R-:W-:Y:S01]  /*70d0*/  UMOV UR27, UR19 ;  /* 0x00000013001b7c82 */ /* 0x000fe20008000000 */
[----:B------:R3:W-:Y:S01]  /*70e0*/  UTMALDG.4D [UR16], [UR6], desc[UR14] ;  /* 0x00000e10060075b4 */ /* 0x0007e20008019000 */
[----:B------:R-:W-:Y:S01]  /*70f0*/  UMOV UR25, UR17 ;  /* 0x0000001100197c82 */ /* 0x000fe20008000000 */
[----:B------:R-:W-:Y:S01]  /*7100*/  UMOV UR33, UR17 ;  /* 0x0000001100217c82 */ /* 0x000fe20008000000 */
[----:B------:R-:W-:Y:S01]  /*7110*/  UMOV UR22, 0x10 ;  /* 0x0000001000167882 */ /* 0x000fe20000000000 */
[----:B------:R-:W-:Y:S01]  /*7120*/  ISETP.NE.AND P0, PT, R15, 0x2, PT ;  /* 0x000000020f00780c */ /* 0x000fe20003f05270 */
[----:B------:R3:W-:Y:S03]  /*7130*/  UTMALDG.4D [UR8], [UR6], desc[UR14] ;  /* 0x00000e08060075b4 */ /* 0x0007e60008019000 */
[----:B------:R-:W-:-:S02]  /*7140*/  SEL R3, RZ, 0x1, P0 ;  /* 0x00000001ff037807 */ /* 0x000fc40000000000 */
[----:B------:R-:W-:Y:S02]  /*7150*/  SEL R2, R15, RZ, P0 ;  /* 0x000000ff0f027207 */ /* 0x000fe40000000000 */
[----:B------:R-:W-:Y:S01]  /*7160*/  LOP3.LUT R12, R12, R3, RZ, 0x3c, !PT ;  /* 0x000000030c0c7212 */ /* 0x000fe200078e3cff */
[----:B------:R3:W-:Y:S01]  /*7170*/  UTMALDG.4D [UR24], [UR6], desc[UR14] ;  /* 0x00000e18060075b4 */ /* 0x0007e20008019000 */
[----:B------:R3:W-:Y:S02]  /*7180*/  UBLKCP.S.G [UR32], [UR30], UR22 ;  /* 0x000000201e0073ba */ /* 0x0007e40008000216 */
[----:B---3--:R-:W-:-:S03]  /*7190*/  NOP ;  /* 0x0000000000007918 */ /* 0x008fc60000000000 */
.L_x_65:
[----:B------:R-:W-:Y:S05]  /*71a0*/  BSYNC B0 ;  /* 0x0000000000007941 */ /* 0x000fea0003800000 */
.L_x_64:
[----:B------:R-:W-:-:S03]  /*71b0*/  UMOV UR6, 0xffffffff ;  /* 0xffffffff00067882 */ /* 0x000fc60000000000 */
[----:B------:R-:W-:Y:S05]  /*71c0*/  BRA.DIV UR6, `(.L_x_85) ;  /* 0x0000000606807947 */ /* 0x000fea000b800000 */
[----:B------:R-:W-:-:S13]  /*71d0*/  ELECT P0, URZ, PT ;  /* 0x00000000003f782f */ /* 0x000fda0003800000 */
.L_x_106:
[----:B------:R-:W-:Y:S04]  /*71e0*/  BSSY B0, `(.L_x_86) ;  /* 0x000001e000007945 */ /* 0x000fe80003800000 */
[----:B------:R-:W-:Y:S05]  /*71f0*/  @!P0 BRA `(.L_x_87) ;  /* 0x0000000000708947 */ /* 0x000fea0003800000 */
[----:B------:R-:W-:-:S04]  /*7200*/  LOP3.LUT R17, R17, 0x2, RZ, 0xfc, !PT ;  /* 0x0000000211117812 */ /* 0x000fc800078efcff */
[----:B------:R-:W-:-:S13]  /*7210*/  ISETP.NE.AND P0, PT, R17, 0x3, PT ;  /* 0x000000031100780c */ /* 0x000fda0003f05270 */
[----:B------:R-:W-:Y:S05]  /*7220*/  @!P0 BRA `(.L_x_88) ;  /* 0x0000000000048947 */ /* 0x000fea0003800000 */
[----:B------:R-:W-:Y:S01]  /*7230*/  BPT.TRAP 0x1 ;  /* 0x000000040000795c */ /* 0x000fe20000300000 */
.L_x_88:
[----:B------:R-:W3:Y:S01]  /*7240*/  S2R R3, SR_CgaCtaId ;  /* 0x0000000000037919 */ /* 0x000ee20000008800 */
[----:B-12---:R-:W-:-:S04]  /*7250*/  MOV R0, 0x400 ;  /* 0x0000040000007802 */ /* 0x006fc80000000f00 */
[----:B---3--:R-:W-:Y:S02]  /*7260*/  LEA R9, R3, R0, 0x18 ;  /* 0x0000000003097211 */ /* 0x008fe400078ec0ff */
[----:B------:R-:W-:-:S03]  /*7270*/  SHF.L.U32 R0, R12, 0x1f, RZ ;  /* 0x0000001f0c007819 */ /* 0x000fc600000006ff */
[----:B------:R-:W-:-:S04]  /*7280*/  VIADD R3, R9, 0x36420 ;  /* 0x0003642009037836 */ /* 0x000fc80000000000 */
[C---:B------:R-:W-:Y:S02]  /*7290*/  IMAD R7, R2.reuse, 0x8, R3 ;  /* 0x0000000802077824 */ /* 0x040fe400078e0203 */
[----:B------:R-:W-:Y:S02]  /*72a0*/  VIADD R2, R2, 0x1 ;  /* 0x0000000102027836 */ /* 0x000fe40000000000 */
[----:B------:R-:W1:Y:S03]  /*72b0*/  SYNCS.PHASECHK.TRANS64.TRYWAIT P1, [R7+URZ], R0 ;  /* 0x00000000070075a7 */ /* 0x000e66000802017f */
[----:B------:R-:W-:-:S04]  /*72c0*/  ISETP.NE.AND P2, PT, R2, 0x2, PT ;  /* 0x000000020200780c */ /* 0x000fc80003f45270 */
[----:B------:R-:W-:Y:S02]  /*72d0*/  SEL R5, RZ, 0x1, P2 ;  /* 0x00000001ff057807 */ /* 0x000fe40001000000 */
[----:B------:R-:W-:Y:S02]  /*72e0*/  SEL R2, R2, RZ, P2 ;  /* 0x000000ff02027207 */ /* 0x000fe40001000000 */
[----:B------:R-:W-:-:S03]  /*72f0*/  LOP3.LUT R5, R12, R5, RZ, 0x3c, !PT ;  /* 0x000000050c057212 */ /* 0x000fc600078e3cff */
[----:B------:R-:W-:Y:S01]  /*7300*/  IMAD R3, R2, 0x8, R3 ;  /* 0x0000000802037824 */ /* 0x000fe200078e0203 */
[----:B------:R-:W-:Y:S01]  /*7310*/  SHF.L.U32 R2, R5, 0x1f, RZ ;  /* 0x0000001f05027819 */ /* 0x000fe200000006ff */
[----:B-1----:R-:W-:Y:S06]  /*7320*/  @!P1 BRA `(.L_x_89) ;  /* 0x00000004004c9947 */ /* 0x002fec0003800000 */
.L_x_107:
[----:B------:R-:W2:Y:S02]  /*7330*/  SYNCS.PHASECHK.TRANS64.TRYWAIT P1, [R3+URZ], R2 ;  /* 0x00000002030075a7 */ /* 0x000ea4000802017f */
[----:B--2---:R-:W-:Y:S05]  /*7340*/  @!P1 BRA `(.L_x_90) ;  /* 0x0000000400589947 */ /* 0x004fea0003800000 */
.L_x_108:
[----:B------:R-:W-:Y:S05]  /*7350*/  @!P0 BRA `(.L_x_91) ;  /* 0x0000000000048947 */ /* 0x000fea0003800000 */
[----:B------:R-:W-:Y:S01]  /*7360*/  BPT.TRAP 0x1 ;  /* 0x000000040000795c */ /* 0x000fe20000300000 */
.L_x_91:
[----:B------:R-:W-:-:S07]  /*7370*/  SHF.L.U32 R4, R4, 0x1f, RZ ;  /* 0x0000001f04047819 */ /* 0x000fce00000006ff */
.L_x_92:
[----:B---3--:R3:W4:Y:S02]  /*7380*/  SYNCS.PHASECHK.TRANS64.TRYWAIT P0, [R9+URZ+0x36438], R4 ;  /* 0x03643804090075a7 */ /* 0x008724000800017f */
[----:B----4-:R-:W-:Y:S05]  /*7390*/  @!P0 NANOSLEEP.SYNCS 0x989680 ;  /* 0x009896800000895d */ /* 0x010fea0003900000 */
[----:B------:R-:W4:Y:S02]  /*73a0*/  @!P0 SYNCS.PHASECHK.TRANS64 P0, [R9+URZ+0x36438], R4 ;  /* 0x03643804090085a7 */ /* 0x000f24000800007f */
[----:B----4-:R-:W-:Y:S05]  /*73b0*/  @!P0 BRA `(.L_x_92) ;  /* 0xfffffffc00f08947 */ /* 0x010fea000383ffff */
.L_x_87:
[----:B------:R-:W-:Y:S05]  /*73c0*/  BSYNC B0 ;  /* 0x0000000000007941 */ /* 0x000fea0003800000 */
.L_x_86:
[----:B------:R-:W-:Y:S05]  /*73d0*/  EXIT ;  /* 0x000000000000794d */ /* 0x000fea0003800000 */
.L_x_10:
[----:B------:R-:W-:Y:S02]  /*73e0*/  IMAD.MOV.U32 R12, RZ, RZ, RZ ;  /* 0x000000ffff0c7224 */ /* 0x000fe400078e00ff */
[----:B------:R-:W-:Y:S02]  /*73f0*/  IMAD.MOV.U32 R11, RZ, RZ, 0x1f ;  /* 0x0000001fff0b7424 */ /* 0x000fe400078e00ff */
[----:B------:R-:W-:-:S07]  /*7400*/  IMAD.MOV.U32 R15, RZ, RZ, -0x1 ;  /* 0xffffffffff0f7424 */ /* 0x000fce00078e00ff */
[----:B------:R-:W-:Y:S05]  /*7410*/  WARPSYNC.COLLECTIVE R15, `(.L_x_93) ;  /* 0x000000000f087348 */ /* 0x000fea0003c00000 */
[----:B------:R1:W2:Y:S02]  /*7420*/  SHFL.IDX P6, R14, R13, R12, R11 ;  /* 0x0000000c0d0e7389 */ /* 0x0002a400000c000b */
[----:B-12---:R-:W-:Y:S01]  /*7430*/  ENDCOLLECTIVE ;  /* 0x000000000000791b */ /* 0x006fe20003800000 */
.L_x_93:
[----:B------:R-:W-:Y:S05]  /*7440*/  BRA `(.L_x_94) ;  /* 0xffffff9400cc7947 */ /* 0x000fea000383ffff */
.L_x_12:
[----:B--2---:R2:W3:Y:S02]  /*7450*/  SYNCS.PHASECHK.TRANS64.TRYWAIT P0, [R19+URZ+0x36400], R12 ;  /* 0x0364000c130075a7 */ /* 0x0044e4000800017f */
[----:B---3--:R-:W-:Y:S05]  /*7460*/  @!P0 NANOSLEEP.SYNCS 0x989680 ;  /* 0x009896800000895d */ /* 0x008fea0003900000 */
[----:B------:R-:W3:Y:S02]  /*7470*/  @!P0 SYNCS.PHASECHK.TRANS64 P0, [R19+URZ+0x36400], R12 ;  /* 0x0364000c130085a7 */ /* 0x000ee4000800007f */
[----:B---3--:R-:W-:Y:S05]  /*7480*/  @!P0 BRA `(.L_x_12) ;  /* 0xfffffffc00f08947 */ /* 0x008fea000383ffff */
[----:B------:R-:W-:Y:S05]  /*7490*/  BRA `(.L_x_11) ;  /* 0xffffff9800307947 */ /* 0x000fea000383ffff */
.L_x_17:
[----:B--2---:R2:W3:Y:S02]  /*74a0*/  SYNCS.PHASECHK.TRANS64.TRYWAIT P1, [R4+URZ+0x36410], R9 ;  /* 0x03641009040075a7 */ /* 0x0044e4000802017f */
[----:B---3--:R-:W-:Y:S05]  /*74b0*/  @!P1 NANOSLEEP.SYNCS 0x989680 ;  /* 0x009896800000995d */ /* 0x008fea0003900000 */
[----:B------:R-:W3:Y:S02]  /*74c0*/  @!P1 SYNCS.PHASECHK.TRANS64 P1, [R4+URZ+0x36410], R9 ;  /* 0x03641009040095a7 */ /* 0x000ee4000802007f */
[----:B---3--:R-:W-:Y:S05]  /*74d0*/  @!P1 BRA `(.L_x_17) ;  /* 0xfffffffc00f09947 */ /* 0x008fea000383ffff */
[----:B------:R-:W-:Y:S05]  /*74e0*/  BRA `(.L_x_16) ;  /* 0xffffff9c00e87947 */ /* 0x000fea000383ffff */
.L_x_21:
[----:B------:R1:W1:Y:S02]  /*74f0*/  SYNCS.PHASECHK.TRANS64.TRYWAIT P1, [R19+URZ+0x36430], R8 ;  /* 0x03643008130075a7 */ /* 0x000264000802017f */
[----:B-1----:R-:W-:Y:S05]  /*7500*/  @!P1 NANOSLEEP.SYNCS 0x989680 ;  /* 0x009896800000995d */ /* 0x002fea0003900000 */
[----:B------:R-:W1:Y:S02]  /*7510*/  @!P1 SYNCS.PHASECHK.TRANS64 P1, [R19+URZ+0x36430], R8 ;  /* 0x03643008130095a7 */ /* 0x000e64000802007f */
[----:B-1----:R-:W-:Y:S05]  /*7520*/  @!P1 BRA `(.L_x_21) ;  /* 0xfffffffc00f09947 */ /* 0x002fea000383ffff */
[----:B------:R-:W-:Y:S05]  /*7530*/  BRA `(.L_x_20) ;  /* 0xffffffa4008c7947 */ /* 0x000fea000383ffff */
.L_x_66:
[----:B-1----:R1:W2:Y:S02]  /*7540*/  SYNCS.PHASECHK.TRANS64.TRYWAIT P1, [R0+URZ+0x36420], R10 ;  /* 0x0364200a000075a7 */ /* 0x0022a4000802017f */
[----:B--2---:R-:W-:Y:S05]  /*7550*/  @!P1 NANOSLEEP.SYNCS 0x989680 ;  /* 0x009896800000995d */ /* 0x004fea0003900000 */
[----:B------:R-:W2:Y:S02]  /*7560*/  @!P1 SYNCS.PHASECHK.TRANS64 P1, [R0+URZ+0x36420], R10 ;  /* 0x0364200a000095a7 */ /* 0x000ea4000802007f */
[----:B--2---:R-:W-:Y:S05]  /*7570*/  @!P1 BRA `(.L_x_66) ;  /* 0xfffffffc00f09947 */ /* 0x004fea000383ffff */
[----:B------:R-:W-:Y:S05]  /*7580*/  BRA `(.L_x_95) ;  /* 0xffffffe0001c7947 */ /* 0x000fea000383ffff */
.L_x_70:
[----:B-1----:R1:W2:Y:S02]  /*7590*/  SYNCS.PHASECHK.TRANS64.TRYWAIT P1, [R0+URZ+0x36438], R10 ;  /* 0x0364380a000075a7 */ /* 0x0022a4000802017f */
[----:B--2---:R-:W-:Y:S05]  /*75a0*/  @!P1 NANOSLEEP.SYNCS 0x989680 ;  /* 0x009896800000995d */ /* 0x004fea0003900000 */
[----:B------:R-:W2:Y:S02]  /*75b0*/  @!P1 SYNCS.PHASECHK.TRANS64 P1, [R0+URZ+0x36438], R10 ;  /* 0x0364380a000095a7 */ /* 0x000ea4000802007f */
[----:B--2---:R-:W-:Y:S05]  /*75c0*/  @!P1 BRA `(.L_x_70) ;  /* 0xfffffffc00f09947 */ /* 0x004fea000383ffff */
[----:B------:R-:W-:Y:S05]  /*75d0*/  BRA `(.L_x_96) ;  /* 0xffffffe400d47947 */ /* 0x000fea000383ffff */
.L_x_72:
[----:B--2---:R2:W3:Y:S02]  /*75e0*/  SYNCS.PHASECHK.TRANS64.TRYWAIT P1, [R0+URZ+0x36428], R3 ;  /* 0x03642803000075a7 */ /* 0x0044e4000802017f */
[----:B---3--:R-:W-:Y:S05]  /*75f0*/  @!P1 NANOSLEEP.SYNCS 0x989680 ;  /* 0x009896800000995d */ /* 0x008fea0003900000 */
[----:B------:R-:W3:Y:S02]  /*7600*/  @!P1 SYNCS.PHASECHK.TRANS64 P1, [R0+URZ+0x36428], R3 ;  /* 0x03642803000095a7 */ /* 0x000ee4000802007f */
[----:B---3--:R-:W-:Y:S05]  /*7610*/  @!P1 BRA `(.L_x_72) ;  /* 0xfffffffc00f09947 */ /* 0x008fea000383ffff */
[----:B------:R-:W-:Y:S05]  /*7620*/  BRA `(.L_x_97) ;  /* 0xffffffe800947947 */ /* 0x000fea000383ffff */
.L_x_74:
[----:B--2---:R2:W3:Y:S02]  /*7630*/  SYNCS.PHASECHK.TRANS64.TRYWAIT P1, [R0+URZ+0x36438], R29 ;  /* 0x0364381d000075a7 */ /* 0x0044e4000802017f */
[----:B---3--:R-:W-:Y:S05]  /*7640*/  @!P1 NANOSLEEP.SYNCS 0x989680 ;  /* 0x009896800000995d */ /* 0x008fea0003900000 */
[----:B------:R-:W3:Y:S02]  /*7650*/  @!P1 SYNCS.PHASECHK.TRANS64 P1, [R0+URZ+0x36438], R29 ;  /* 0x0364381d000095a7 */ /* 0x000ee4000802007f */
[----:B---3--:R-:W-:Y:S05]  /*7660*/  @!P1 BRA `(.L_x_74) ;  /* 0xfffffffc00f09947 */ /* 0x008fea000383ffff */
[----:B------:R-:W-:Y:S05]  /*7670*/  BRA `(.L_x_98) ;  /* 0xffffffec00247947 */ /* 0x000fea000383ffff */
.L_x_76:
[----:B------:R-:W-:-:S07]  /*7680*/  SHF.L.U32 R5, R12, 0x1f, RZ ;  /* 0x0000001f0c057819 */ /* 0x000fce00000006ff */
.L_x_99:
[----:B--2---:R2:W3:Y:S02]  /*7690*/  SYNCS.PHASECHK.TRANS64.TRYWAIT P1, [R0+URZ+0x36420], R5 ;  /* 0x03642005000075a7 */ /* 0x0044e4000802017f */
[----:B---3--:R-:W-:Y:S05]  /*76a0*/  @!P1 NANOSLEEP.SYNCS 0x989680 ;  /* 0x009896800000995d */ /* 0x008fea0003900000 */
[----:B------:R-:W3:Y:S02]  /*76b0*/  @!P1 SYNCS.PHASECHK.TRANS64 P1, [R0+URZ+0x36420], R5 ;  /* 0x03642005000095a7 */ /* 0x000ee4000802007f */
[----:B---3--:R-:W-:Y:S05]  /*76c0*/  @!P1 BRA `(.L_x_99) ;  /* 0xfffffffc00f09947 */ /* 0x008fea000383ffff */
[----:B------:R-:W-:Y:S05]  /*76d0*/  BRA `(.L_x_100) ;  /* 0xffffffec00c47947 */ /* 0x000fea000383ffff */
.L_x_79:
[----:B--2---:R2:W3:Y:S02]  /*76e0*/  SYNCS.PHASECHK.TRANS64.TRYWAIT P1, [R0+URZ+0x36438], R10 ;  /* 0x0364380a000075a7 */ /* 0x0044e4000802017f */
[----:B---3--:R-:W-:Y:S05]  /*76f0*/  @!P1 NANOSLEEP.SYNCS 0x989680 ;  /* 0x009896800000995d */ /* 0x008fea0003900000 */
[----:B------:R-:W3:Y:S02]  /*7700*/  @!P1 SYNCS.PHASECHK.TRANS64 P1, [R0+URZ+0x36438], R10 ;  /* 0x0364380a000095a7 */ /* 0x000ee4000802007f */
[----:B---3--:R-:W-:Y:S05]  /*7710*/  @!P1 BRA `(.L_x_79) ;  /* 0xfffffffc00f09947 */ /* 0x008fea000383ffff */
[----:B------:R-:W-:Y:S05]  /*7720*/  BRA `(.L_x_101) ;  /* 0xfffffff0006c7947 */ /* 0x000fea000383ffff */
.L_x_81:
[----:B---3--:R3:W4:Y:S02]  /*7730*/  SYNCS.PHASECHK.TRANS64.TRYWAIT P1, [R0+URZ+0x36428], R5 ;  /* 0x03642805000075a7 */ /* 0x008724000802017f */
[----:B----4-:R-:W-:Y:S05]  /*7740*/  @!P1 NANOSLEEP.SYNCS 0x989680 ;  /* 0x009896800000995d */ /* 0x010fea0003900000 */
[----:B------:R-:W4:Y:S02]  /*7750*/  @!P1 SYNCS.PHASECHK.TRANS64 P1, [R0+URZ+0x36428], R5 ;  /* 0x03642805000095a7 */ /* 0x000f24000802007f */
[----:B----4-:R-:W-:Y:S05]  /*7760*/  @!P1 BRA `(.L_x_81) ;  /* 0xfffffffc00f09947 */ /* 0x010fea000383ffff */
[----:B------:R-:W-:Y:S05]  /*7770*/  BRA `(.L_x_102) ;  /* 0xfffffff400147947 */ /* 0x000fea000383ffff */
.L_x_83:
[----:B---3--:R3:W4:Y:S02]  /*7780*/  SYNCS.PHASECHK.TRANS64.TRYWAIT P1, [R0+URZ+0x36438], R3 ;  /* 0x03643803000075a7 */ /* 0x008724000802017f */
[----:B----4-:R-:W-:Y:S05]  /*7790*/  @!P1 NANOSLEEP.SYNCS 0x989680 ;  /* 0x009896800000995d */ /* 0x010fea0003900000 */
[----:B------:R-:W4:Y:S02]  /*77a0*/  @!P1 SYNCS.PHASECHK.TRANS64 P1, [R0+URZ+0x36438], R3 ;  /* 0x03643803000095a7 */ /* 0x000f24000802007f */
[----:B----4-:R-:W-:Y:S05]  /*77b0*/  @!P1 BRA `(.L_x_83) ;  /* 0xfffffffc00f09947 */ /* 0x010fea000383ffff */
[----:B------:R-:W-:Y:S05]  /*77c0*/  BRA `(.L_x_103) ;  /* 0xfffffff400ac7947 */ /* 0x000fea000383ffff */
.L_x_85:
[----:B------:R-:W-:Y:S01]  /*77d0*/  BSSY B0, `(.L_x_104) ;  /* 0x0000006000007945 */ /* 0x000fe20003800000 */
[----:B------:R-:W-:-:S07]  /*77e0*/  IMAD.MOV.U32 R15, RZ, RZ, -0x1 ;  /* 0xffffffffff0f7424 */ /* 0x000fce00078e00ff */
[----:B-12---:R-:W-:Y:S05]  /*77f0*/  WARPSYNC.COLLECTIVE R15, `(.L_x_105) ;  /* 0x000000000f0c7348 */ /* 0x006fea0003c00000 */
[----:B------:R-:W-:Y:S02]  /*7800*/  ELECT P6, UR62, PT ;  /* 0x00000000003e782f */ /* 0x000fe400038c0000 */
[----:B------:R-:W-:Y:S01]  /*7810*/  MOV R14, UR62 ;  /* 0x0000003e000e7c02 */ /* 0x000fe20008000f00 */
[----:B-12---:R-:W-:Y:S10]  /*7820*/  ENDCOLLECTIVE ;  /* 0x000000000000791b */ /* 0x006ff40003800000 */
.L_x_105:
[----:B------:R-:W-:Y:S05]  /*7830*/  BSYNC B0 ;  /* 0x0000000000007941 */ /* 0x000fea0003800000 */
.L_x_104:
[----:B------:R-:W-:Y:S01]  /*7840*/  PLOP3.LUT P0, PT, P6, PT, PT, 0x80, 0x0 ;  /* 0x000000000000781c */ /* 0x000fe2000370f070 */
[----:B------:R-:W-:-:S12]  /*7850*/  BRA `(.L_x_106) ;  /* 0xfffffff800607947 */ /* 0x000fd8000383ffff */
.L_x_89:
[----:B-1----:R1:W2:Y:S02]  /*7860*/  SYNCS.PHASECHK.TRANS64.TRYWAIT P1, [R7+URZ], R0 ;  /* 0x00000000070075a7 */ /* 0x0022a4000802017f */
[----:B--2---:R-:W-:Y:S05]  /*7870*/  @!P1 NANOSLEEP.SYNCS 0x989680 ;  /* 0x009896800000995d */ /* 0x004fea0003900000 */
[----:B------:R-:W2:Y:S02]  /*7880*/  @!P1 SYNCS.PHASECHK.TRANS64 P1, [R7+URZ], R0 ;  /* 0x00000000070095a7 */ /* 0x000ea4000802007f */
[----:B--2---:R-:W-:Y:S05]  /*7890*/  @!P1 BRA `(.L_x_89) ;  /* 0xfffffffc00f09947 */ /* 0x004fea000383ffff */
[----:B------:R-:W-:Y:S05]  /*78a0*/  BRA `(.L_x_107) ;  /* 0xfffffff800a07947 */ /* 0x000fea000383ffff */
.L_x_90:
[----:B--2---:R2:W3:Y:S02]  /*78b0*/  SYNCS.PHASECHK.TRANS64.TRYWAIT P1, [R3+URZ], R2 ;  /* 0x00000002030075a7 */ /* 0x0044e4000802017f */
[----:B---3--:R-:W-:Y:S05]  /*78c0*/  @!P1 NANOSLEEP.SYNCS 0x989680 ;  /* 0x009896800000995d */ /* 0x008fea0003900000 */
[----:B------:R-:W3:Y:S02]  /*78d0*/  @!P1 SYNCS.PHASECHK.TRANS64 P1, [R3+URZ], R2 ;  /* 0x00000002030095a7 */ /* 0x000ee4000802007f */
[----:B---3--:R-:W-:Y:S05]  /*78e0*/  @!P1 BRA `(.L_x_90) ;  /* 0xfffffffc00f09947 */ /* 0x008fea000383ffff */
[----:B------:R-:W-:Y:S05]  /*78f0*/  BRA `(.L_x_108) ;  /* 0xfffffff800947947 */ /* 0x000fea000383ffff */
.L_x_109:
[----:B------:R-:W-:-:S00]  /*7900*/  BRA `(.L_x_109) ;  /* 0xfffffffc00fc7947 */ /* 0x000fc0000383ffff */
[----:B------:R-:W-:-:S00]  /*7910*/  NOP ;  /* 0x0000000000007918 */ /* 0x000fc00000000000 */
        /* <DEDUP_REMOVED lines=14> */
.L_x_3855:


//--------------------- .text._ZN7cutlass13device_kernelIN5flash11enable_sm90INS1_16FlashAttnBwdSm90INS1_25CollectiveMainloopBwdSm90ILi2ELi1ELi1EN4cute5tupleIJNS5_1CILi1EEES8_S8_EEENS6_IJNS7_ILi64EEENS7_ILi96EEENS7_ILi192EEEEEENS_10bfloat16_tEfNS_4arch4Sm90ELb0ELb0ELb0ELb0ELb1ELb0ELb1ELb0ELi3ELi1ELi1ELi1ELb0EEENS1_21CollectiveEpilogueBwdISD_SE_SG_Li384ELb0ELb1ELi3EEENS1_19SingleTileSchedulerILb0ELb0ELb0ELi96EEEEEEEEEvNT_6ParamsE --------------------------
	.section	.text._ZN7cutlass13device_kernelIN5flash11enable_sm90INS1_16FlashAttnBwdSm90INS1_25CollectiveMainloopBwdSm90ILi2ELi1ELi1EN4cute5tupleIJNS5_1CILi1EEES8_S8_EEENS6_IJNS7_ILi64EEENS7_ILi96EEENS7_ILi192EEEEEENS_10bfloat16_tEfNS_4arch4Sm90ELb0ELb0ELb0ELb0ELb1ELb0ELb1ELb0ELi3ELi1ELi1ELi1ELb0EEENS1_21CollectiveEpilogueBwdISD_SE_SG_Li384ELb0ELb1ELi3EEENS1_19SingleTileSchedulerILb0ELb0ELb0ELi96EEEEEEEEEvNT_6ParamsE,"ax",@progbits
	.align	128
.text._ZN7cutlass13device_kernelIN5flash11enable_sm90INS1_16FlashAttnBwdSm90INS1_25CollectiveMainloopBwdSm90ILi2ELi1ELi1EN4cute5tupleIJNS5_1CILi1EEES8_S8_EEENS6_IJNS7_ILi64EEENS7_ILi96EEENS7_ILi192EEEEEENS_10bfloat16_tEfNS_4arch4Sm90ELb0ELb0ELb0ELb0ELb1ELb0ELb1ELb0ELi3ELi1ELi1ELi1ELb0EEENS1_21CollectiveEpilogueBwdISD_SE_SG_Li384ELb0ELb1ELi3EEENS1_19SingleTileSchedulerILb0ELb0ELb0ELi96EEEEEEEEEvNT_6ParamsE:
        .type           _ZN7cutlass13device_kernelIN5flash11enable_sm90INS1_16FlashAttnBwdSm90INS1_25CollectiveMainloopBwdSm90ILi2ELi1ELi1EN4cute5tupleIJNS5_1CILi1EEES8_S8_EEENS6_IJNS7_ILi64EEENS7_ILi96EEENS7_ILi192EEEEEENS_10bfloat16_tEfNS_4arch4Sm90ELb0ELb0ELb0ELb0ELb1ELb0ELb1ELb0ELi3ELi1ELi1ELi1ELb0EEENS1_21CollectiveEpilogueBwdISD_SE_SG_Li384ELb0ELb1ELi3EEENS1_19SingleTileSchedulerILb0ELb0ELb0ELi96EEEEEEEEEvNT_6ParamsE,@function
        .size           _ZN7cutlass13device_kernelIN5flash11enable_sm90INS1_16FlashAttnBwdSm90INS1_25CollectiveMainloopBwdSm90ILi2ELi1ELi1EN4cute5tupleIJNS5_1CILi1EEES8_S8_EEENS6_IJNS7_ILi64EEENS7_ILi96EEENS7_ILi192EEEEEENS_10bfloat16_tEfNS_4arch4Sm90ELb0ELb0ELb0ELb0ELb1ELb0ELb1ELb0ELi3ELi1ELi1ELi1ELb0EEENS1_21CollectiveEpilogueBwdISD_SE_SG_Li384ELb0ELb1ELi3EEENS1_19SingleTileSchedulerILb0ELb0ELb0ELi96EEEEEEEEEvNT_6ParamsE,(.L_x_3856 - _ZN7cutlass13device_kernelIN5flash11enable_sm90INS1_16FlashAttnBwdSm90INS1_25CollectiveMainloopBwdSm90ILi2ELi1ELi1EN4cute5tupleIJNS5_1CILi1EEES8_S8_EEENS6_IJNS7_ILi64EEENS7_ILi96EEENS7_ILi192EEEEEENS_10bfloat16_tEfNS_4arch4Sm90ELb0ELb0ELb0ELb0ELb1ELb0ELb1ELb0ELi3ELi1ELi1ELi1ELb0EEENS1_21CollectiveEpilogueBwdISD_SE_SG_Li384ELb0ELb1ELi3EEENS1_19SingleTileSchedulerILb0ELb0ELb0ELi96EEEEEEEEEvNT_6ParamsE)
        .other          _ZN7cutlass13device_kernelIN5flash11enable_sm90INS1_16FlashAttnBwdSm90INS1_25CollectiveMainloopBwdSm90ILi2ELi1ELi1EN4cute5tupleIJNS5_1CILi1EEES8_S8_EEENS6_IJNS7_ILi64EEENS7_ILi96EEENS7_ILi192EEEEEENS_10bfloat16_tEfNS_4arch4Sm90ELb0ELb0ELb0ELb0ELb1ELb0ELb1ELb0ELi3ELi1ELi1ELi1ELb0EEENS1_21CollectiveEpilogueBwdISD_SE_SG_Li384ELb0ELb1ELi3EEENS1_19SingleTileSchedulerILb0ELb0ELb0ELi96EEEEEEEEEvNT_6ParamsE,@"STO_CUDA_ENTRY STV_DEFAULT"
_ZN7cutlass13device_kernelIN5flash11enable_sm90INS1_16FlashAttnBwdSm90INS1_25CollectiveMainloopBwdSm90ILi2ELi1ELi1EN4cute5tupleIJNS5_1CILi1EEES8_S8_EEENS6_IJNS7_ILi64EEENS7_ILi96EEENS7_ILi192EEEEEENS_10bfloat16_tEfNS_4arch4Sm90ELb0ELb0ELb0ELb0ELb1ELb0ELb1ELb0ELi3ELi1ELi1ELi1ELb0EEENS1_21CollectiveEpilogueBwdISD_SE_SG_Li384ELb0ELb1ELi3EEENS1_19SingleTileSchedulerILb0ELb0ELb0ELi96EEEEEEEEEvNT_6ParamsE:
        /* <DEDUP_REMOVED lines=28> */
.L_x_111:
[----:B------:R-:W-:Y:S05]  /*01c0*/  BSYNC B0 ;  /* 0x0000000000007941 */ /* 0x000fea0003800000 */
.L_x_110:
        /* <DEDUP_REMOVED lines=30> */
[----:B------:R1:W1:Y:S01]  /*03b0*/  SYNCS.EXCH.64 URZ, [UR8+0x36420], UR4 ;  /* 0x03642004083f75b2 */ /* 0x0002620008000100 */
[----:B------:R1:W1:Y:S01]  /*03c0*/  SYNCS.EXCH.64 URZ, [UR8+0x36418], UR6 ;  /* 0x03641806083f75b2 */ /* 0x0002620008000100 */
[----:B------:R1:W1:Y:S01]  /*03d0*/  SYNCS.EXCH.64 URZ, [UR8+0x36428], UR4 ;  /* 0x03642804083f75b2 */ /* 0x0002620008000100 */
[----:B------:R-:W-:Y:S01]  /*03e0*/  NOP ;  /* 0x0000000000007918 */ /* 0x000fe20000000000 */
.L_x_112:
[----:B------:R-:W5:Y:S01]  /*03f0*/  SHFL.IDX PT, R3, R0, RZ, 0x1f ;  /* 0x00001fff00037589 */ /* 0x000f6200000e0000 */
[----:B------:R-:W-:Y:S01]  /*0400*/  NOP ;  /* 0x0000000000007918 */ /* 0x000fe20000000000 */
[----:B-----5:R-:W-:-:S13]  /*0410*/  ISETP.NE.AND P0, PT, R3, RZ, PT ;  /* 0x000000ff0300720c */ /* 0x020fda0003f05270 */
        /* <DEDUP_REMOVED lines=15> */
[----:B------:R1:W1:Y:S01]  /*0510*/  SYNCS.EXCH.64 URZ, [UR8+0x36438], UR6 ;  /* 0x03643806083f75b2 */ /* 0x0002620008000100 */
[----:B------:R-:W-:Y:S01]  /*0520*/  NOP ;  /* 0x0000000000007918 */ /* 0x000fe20000000000 */
.L_x_113:
[----:B---3--:R-:W-:Y:S01]  /*0530*/  ISETP.NE.AND P0, PT, R2, RZ, PT ;  /* 0x000000ff0200720c */ /* 0x008fe20003f05270 */
[----:B------:R-:W-:Y:S01]  /*0540*/  IMAD.MOV.U32 R17, RZ, RZ, 0x1 ;  /* 0x00000001ff117424 */ /* 0x000fe200078e00ff */
[----:B------:R-:W-:-:S04]  /*0550*/  NOP ;  /* 0x0000000000007918 */ /* 0x000fc80000000000 */
[----:B------:R-:W-:Y:S01]  /*0560*/  SEL R17, R17, 0x2, !P0 ;  /* 0x0000000211117807 */ /* 0x000fe20004000000 */
[----:B-12-4-:R-:W-:Y:S06]  /*0570*/  BAR.SYNC.DEFER_BLOCKING 0x0 ;  /* 0x0000000000007b1d */ /* 0x016fec0000010000 */
[----:B------:R-:W-:Y:S05]  /*0580*/  @!P0 BRA `(.L_x_114) ;  /* 0x0000003c00648947 */ /* 0x000fea0003800000 */
.L_x_115:
        /* <DEDUP_REMOVED lines=37> */
.L_x_117:
        /* <DEDUP_REMOVED lines=15> */
.L_x_116:
        /* <DEDUP_REMOVED lines=20> */
.L_x_119:
        /* <DEDUP_REMOVED lines=15> */
.L_x_118:
        /* <DEDUP_REMOVED lines=8> */
.L_x_222:
        /* <DEDUP_REMOVED lines=30> */
.L_x_121:
        /* <DEDUP_REMOVED lines=103> */
.L_x_134:
[----:B------:R-:W-:Y:S01]  /*13d0*/  ISETP.NE.AND P0, PT, R13, 0x3, PT ;  /* 0x000000030d00780c */ /* 0x000fe20003f05270 */
[----:B------:R-:W-:-:S12]  /*13e0*/  YIELD ;  /* 0x0000000000007946 */ /* 0x000fd80003800000 */
[----:B--2---:R-:W-:Y:S05]  /*13f0*/  @!P0 BRA `(.L_x_124) ;  /* 0x0000000000048947 */ /* 0x004fea0003800000 */
[----:B------:R-:W-:Y:S01]  /*1400*/  BPT.TRAP 0x1 ;  /* 0x000000040000795c */ /* 0x000fe20000300000 */
.L_x_124:
[----:B------:R-:W-:Y:S02]  /*1410*/  LEA R4, R3, UR37, 0x3 ;  /* 0x0000002503047c11 */ /* 0x000fe4000f8e18ff */
[----:B------:R-:W-:-:S04]  /*1420*/  SHF.L.U32 R9, R12, 0x1f, RZ ;  /* 0x0000001f0c097819 */ /* 0x000fc800000006ff */
[----:B------:R1:W2:Y:S01]  /*1430*/  SYNCS.PHASECHK.TRANS64.TRYWAIT P1, [R4+URZ+0x36410], R9 ;  /* 0x03641009040075a7 */ /* 0x0002a2000802017f */
[----:B------:R-:W-:Y:S05]  /*1440*/  @!P0 BRA `(.L_x_125) ;  /* 0x0000000000048947 */ /* 0x000fea0003800000 */
[----:B------:R-:W-:Y:S01]  /*1450*/  BPT.TRAP 0x1 ;  /* 0x000000040000795c */ /* 0x000fe20000300000 */
.L_x_125:
[----:B--2---:R-:W-:Y:S05]  /*1460*/  @P1 BRA `(.L_x_126) ;  /* 0x0000000000081947 */ /* 0x004fea0003800000 */
[----:B------:R-:W2:Y:S02]  /*1470*/  SYNCS.PHASECHK.TRANS64.TRYWAIT P1, [R4+URZ+0x36410], R9 ;  /* 0x03641009040075a7 */ /* 0x000ea4000802017f */
[----:B--2---:R-:W-:Y:S05]  /*1480*/  @!P1 BRA `(.L_x_127) ;  /* 0x0000006800089947 */ /* 0x004fea0003800000 */
.L_x_126:
        /* <DEDUP_REMOVED lines=100> */
[----:B------:R3:W1:Y:S01]  /*1ad0*/  LDS R20, [R8+0x30020] ;  /* 0x0300200008147984 */ /* 0x0006620000000800 */
[----:B------:R-:W-:Y:S05]  /*1ae0*/  @!P0 BRA `(.L_x_128) ;  /* 0x0000000000048947 */ /* 0x000fea0003800000 */
[----:B------:R-:W-:Y:S01]  /*1af0*/  BPT.TRAP 0x1 ;  /* 0x000000040000795c */ /* 0x000fe20000300000 */
.L_x_128:
[----:B---3--:R-:W-:-:S04]  /*1b00*/  SHF.L.U32 R8, R7, 0x1f, RZ ;  /* 0x0000001f07087819 */ /* 0x008fc800000006ff */
[----:B------:R3:W1:Y:S01]  /*1b10*/  SYNCS.PHASECHK.TRANS64.TRYWAIT P1, [UR37+0x36430], R8 ;  /* 0x03643008ff0075a7 */ /* 0x0006620008020165 */
[----:B------:R-:W-:Y:S05]  /*1b20*/  @!P0 BRA `(.L_x_129) ;  /* 0x0000000000048947 */ /* 0x000fea0003800000 */
[----:B------:R-:W-:Y:S01]  /*1b30*/  BPT.TRAP 0x1 ;  /* 0x000000040000795c */ /* 0x000fe20000300000 */
.L_x_129:
[----:B-1----:R-:W-:Y:S05]  /*1b40*/  @P1 BRA `(.L_x_130) ;  /* 0x0000000000081947 */ /* 0x002fea0003800000 */
[----:B------:R-:W1:Y:S02]  /*1b50*/  SYNCS.PHASECHK.TRANS64.TRYWAIT P1, [UR37+0x36430], R8 ;  /* 0x03643008ff0075a7 */ /* 0x000e640008020165 */
[----:B-1----:R-:W-:Y:S05]  /*1b60*/  @!P1 BRA `(.L_x_131) ;  /* 0x0000006000649947 */ /* 0x002fea0003800000 */
.L_x_130:
        /* <DEDUP_REMOVED lines=20> */
[--C-:B------:R-:W-:Y:S01]  /*1cb0*/  FFMA.FTZ R138, R9, UR7, -R20.reuse ;  /* 0x00000007098a7c23 */ /* 0x100fe20008010814 */
        /* <DEDUP_REMOVED lines=283> */
.L_x_132:
        /* <DEDUP_REMOVED lines=60> */
.L_x_133:
        /* <DEDUP_REMOVED lines=12> */
.L_x_123:
        /* <DEDUP_REMOVED lines=68> */
.L_x_135:
        /* <DEDUP_REMOVED lines=20> */
.L_x_136:
        /* <DEDUP_REMOVED lines=18> */
.L_x_137:
        /* <DEDUP_REMOVED lines=18> */
.L_x_138:
        /* <DEDUP_REMOVED lines=132> */
.L_x_140:
[----:B------:R-:W-:Y:S05]  /*42f0*/  BSYNC B0 ;  /* 0x0000000000007941 */ /* 0x000fea0003800000 */
.L_x_139:
[----:B------:R-:W-:-:S04]  /*4300*/  DEPBAR.LE SB0, 0x0 ;  /* 0x000080000000791a */ /* 0x000fc80000000000 */
[----:B------:R-:W-:Y:S05]  /*4310*/  EXIT ;  /* 0x000000000000794d */ /* 0x000fea0003800000 */
.L_x_114:
        /* <DEDUP_REMOVED lines=14> */
[----:B------:R-:W-:Y:S01]  /*4400*/  ULDC UR13, c[0x0][0x288] ;  /* 0x0000a200000d7ab9 */ /* 0x000fe20000000800 */
[----:B------:R-:W-:Y:S01]  /*4410*/  ULDC.64 UR14, c[0x0][0x2e0] ;  /* 0x0000b800000e7ab9 */ /* 0x000fe20000000a00 */
[----:B------:R-:W-:-:S04]  /*4420*/  ELECT P0, URZ, PT ;  /* 0x00000000003f782f */ /* 0x000fc80003800000 */
[----:B------:R-:W2:Y:S01]  /*4430*/  LDC R4, c[0x0][0x280] ;  /* 0x0000a000ff047b82 */ /* 0x000ea20000000800 */
[----:B-1----:R-:W-:Y:S02]  /*4440*/  USHF.R.S32.HI UR10, URZ, 0x1f, UR16 ;  /* 0x0000001f3f0a7899 */ /* 0x002fe40008011410 */
[----:B------:R-:W-:Y:S02]  /*4450*/  UIMAD.WIDE.U32 UR4, UR16, UR8, URZ ;  /* 0x00000008100472a5 */ /* 0x000fe4000f8e003f */
[----:B------:R-:W-:Y:S01]  /*4460*/  UIMAD UR6, UR10, UR8, URZ ;  /* 0x000000080a0672a4 */ /* 0x000fe2000f8e023f */
[----:B--2---:R-:W-:-:S03]  /*4470*/  ISETP.GE.AND P1, PT, R4, 0x1, PT ;  /* 0x000000010400780c */ /* 0x004fc60003f26270 */
[----:B------:R-:W-:Y:S02]  /*4480*/  UIMAD UR7, UR16, UR9, UR6 ;  /* 0x00000009100772a4 */ /* 0x000fe4000f8e0206 */
[----:B------:R-:W-:Y:S02]  /*4490*/  USHF.R.S32.HI UR6, URZ, 0x1f, UR11 ;  /* 0x0000001f3f067899 */ /* 0x000fe4000801140b */
[----:B------:R-:W-:Y:S02]  /*44a0*/  UIMAD UR9, UR11, UR13, URZ ;  /* 0x0000000d0b0972a4 */ /* 0x000fe4000f8e023f */
[----:B------:R-:W-:Y:S02]  /*44b0*/  UIMAD UR6, UR6, UR14, URZ ;  /* 0x0000000e060672a4 */ /* 0x000fe4000f8e023f */
[----:B------:R-:W-:Y:S02]  /*44c0*/  UIADD3 UR5, UR5, UR7, URZ ;  /* 0x0000000705057290 */ /* 0x000fe4000fffe03f */
[----:B------:R-:W-:-:S02]  /*44d0*/  UIADD3 UR8, UP0, UR9, UR16, URZ ;  /* 0x0000001009087290 */ /* 0x000fc4000ff1e03f */
[----:B------:R-:W-:Y:S02]  /*44e0*/  UIMAD UR12, UR11, UR15, UR6 ;  /* 0x0000000f0b0c72a4 */ /* 0x000fe4000f8e0206 */
[----:B------:R-:W-:Y:S02]  /*44f0*/  UIMAD.WIDE.U32 UR6, UR11, UR14, UR4 ;  /* 0x0000000e0b0672a5 */ /* 0x000fe4000f8e0004 */
[----:B------:R-:W-:Y:S01]  /*4500*/  ULEA.HI.X.SX32 UR9, UR9, UR10, 0x1, UP0 ;  /* 0x0000000a09097291 */ /* 0x000fe200080f0e3f */
[----:B------:R-:W-:Y:S11]  /*4510*/  @!P1 EXIT ;  /* 0x000000000000994d */ /* 0x000ff60003800000 */
[----:B------:R-:W1:Y:S01]  /*4520*/  S2R R5, SR_TID.X ;  /* 0x0000000000057919 */ /* 0x000e620000002100 */
[C---:B------:R-:W-:Y:S01]  /*4530*/  VIADD R0, R4.reuse, 0x3f ;  /* 0x0000003f04007836 */ /* 0x040fe20000000000 */
[----:B------:R-:W-:Y:S01]  /*4540*/  ISETP.GE.AND P1, PT, R4, 0x41, PT ;  /* 0x000000410400780c */ /* 0x000fe20003f26270 */
[----:B------:R-:W-:Y:S01]  /*4550*/  ULDC UR4, c[0x0][0x760] ;  /* 0x0001d80000047ab9 */ /* 0x000fe20000000800 */
[----:B------:R-:W2:Y:S01]  /*4560*/  S2UR UR24, SR_CTAID.X ;  /* 0x00000000001879c3 */ /* 0x000ea20000002500 */
[----:B------:R-:W-:Y:S01]  /*4570*/  UIMAD UR13, UR13, UR4, URZ ;  /* 0x000000040d0d72a4 */ /* 0x000fe2000f8e023f */
[----:B------:R-:W-:Y:S01]  /*4580*/  SHF.R.S32.HI R3, RZ, 0x1f, R0 ;  /* 0x0000001fff037819 */ /* 0x000fe20000011400 */
[----:B------:R-:W-:Y:S01]  /*4590*/  UIADD3 UR12, UR7, UR12, URZ ;  /* 0x0000000c070c7290 */ /* 0x000fe2000fffe03f */
[----:B------:R-:W-:Y:S02]  /*45a0*/  UMOV UR4, URZ ;  /* 0x0000003f00047c82 */ /* 0x000fe40008000000 */
[----:B------:R-:W-:Y:S01]  /*45b0*/  LEA.HI R3, R3, R0, RZ, 0x6 ;  /* 0x0000000003037211 */ /* 0x000fe200078f30ff */
[----:B------:R-:W-:-:S03]  /*45c0*/  ULDC.64 UR20, c[0x0][0x208] ;  /* 0x0000820000147ab9 */ /* 0x000fc60000000a00 */
[----:B------:R-:W-:-:S04]  /*45d0*/  SHF.R.S32.HI R2, RZ, 0x6, R3 ;  /* 0x00000006ff027819 */ /* 0x000fc80000011403 */
[----:B------:R-:W-:Y:S02]  /*45e0*/  VIMNMX R2, R2, 0x1, !PT ;  /* 0x0000000102027848 */ /* 0x000fe40007fe0100 */
[----:B-1----:R-:W-:Y:S02]  /*45f0*/  LOP3.LUT R0, R5, 0x1f, RZ, 0xc0, !PT ;  /* 0x0000001f05007812 */ /* 0x002fe400078ec0ff */
[----:B------:R-:W-:Y:S01]  /*4600*/  LOP3.LUT R5, R2, 0x1, RZ, 0xc0, !PT ;  /* 0x0000000102057812 */ /* 0x000fe200078ec0ff */
[----:B--2---:R-:W-:Y:S06]  /*4610*/  @!P1 BRA `(.L_x_142) ;  /* 0x0000000c00449947 */ /* 0x004fec0003800000 */
[----:B------:R-:W-:Y:S01]  /*4620*/  ULDC.64 UR16, c[0x0][0x2c0] ;  /* 0x0000b00000107ab9 */ /* 0x000fe20000000a00 */
[----:B------:R-:W-:Y:S01]  /*4630*/  IMAD.IADD R4, R2, 0x1, -R5 ;  /* 0x0000000102047824 */ /* 0x000fe200078e0a05 */
[----:B------:R-:W-:Y:S01]  /*4640*/  ULEA UR16, UP0, UR6, UR16, 0x2 ;  /* 0x0000001006107291 */ /* 0x000fe2000f80103f */
[----:B------:R-:W-:Y:S01]  /*4650*/  UMOV UR5, URZ ;  /* 0x0000003f00057c82 */ /* 0x000fe20008000000 */
[----:B------:R-:W-:Y:S02]  /*4660*/  UMOV UR4, URZ ;  /* 0x0000003f00047c82 */ /* 0x000fe40008000000 */
[----:B------:R-:W-:Y:S02]  /*4670*/  ULEA.HI.X UR17, UR6, UR17, UR12, 0x2, UP0 ;  /* 0x0000001106117291 */ /* 0x000fe400080f140c */
[----:B------:R-:W-:-:S04]  /*4680*/  UIADD3 UR16, UP0, UR16, 0x4000, URZ ;  /* 0x0000400010107890 */ /* 0x000fc8000ff1e03f */
[----:B------:R-:W-:-:S12]  /*4690*/  UIADD3.X UR17, URZ, UR17, URZ, UP0, !UPT ;  /* 0x000000113f117290 */ /* 0x000fd800087fe43f */
.L_x_175:
[----:B------:R-:W-:Y:S01]  /*46a0*/  UIMAD UR19, UR13, UR4, URZ ;  /* 0x000000040d1372a4 */ /* 0x000fe2000f8e023f */
[----:B------:R-:W-:Y:S01]  /*46b0*/  ISETP.NE.AND P1, PT, R0, RZ, PT ;  /* 0x000000ff0000720c */ /* 0x000fe20003f25270 */
[----:B------:R-:W-:Y:S01]  /*46c0*/  ULDC.64 UR10, c[0x0][0x768] ;  /* 0x0001da00000a7ab9 */ /* 0x000fe20000000a00 */
[----:B------:R-:W-:Y:S01]  /*46d0*/  VIADD R4, R4, 0xfffffffe ;  /* 0xfffffffe04047836 */ /* 0x000fe20000000000 */
[----:B------:R-:W-:Y:S01]  /*46e0*/  UIADD3 UR14, UP0, UR19, UR8, URZ ;  /* 0x00000008130e7290 */ /* 0x000fe2000ff1e03f */
[----:B------:R-:W-:Y:S03]  /*46f0*/  BSSY B0, `(.L_x_143) ;  /* 0x000000d000007945 */ /* 0x000fe60003800000 */
[----:B------:R-:W-:Y:S01]  /*4700*/  ULEA.HI.X.SX32 UR15, UR19, UR9, 0x1, UP0 ;  /* 0x00000009130f7291 */ /* 0x000fe200080f0e3f */
[----:B------:R-:W-:Y:S01]  /*4710*/  ISETP.NE.AND P2, PT, R4, RZ, PT ;  /* 0x000000ff0400720c */ /* 0x000fe20003f45270 */
[----:B------:R-:W-:-:S04]  /*4720*/  ULEA UR18, UP0, UR14, UR10, 0x2 ;  /* 0x0000000a0e127291 */ /* 0x000fc8000f80103f */
[----:B------:R-:W-:Y:S02]  /*4730*/  ULEA.HI.X UR15, UR14, UR11, UR15, 0x2, UP0 ;  /* 0x0000000b0e0f7291 */ /* 0x000fe400080f140f */
[----:B-1----:R-:W-:-:S04]  /*4740*/  IMAD.U32 R2, RZ, RZ, UR18 ;  /* 0x00000012ff027e24 */ /* 0x002fc8000f8e00ff */
[----:B------:R-:W-:Y:S01]  /*4750*/  IMAD.U32 R3, RZ, RZ, UR15 ;  /* 0x0000000fff037e24 */ /* 0x000fe2000f8e00ff */
[----:B------:R-:W-:Y:S06]  /*4760*/  @P1 BRA `(.L_x_144) ;  /* 0x0000000000141947 */ /* 0x000fec0003800000 */
.L_x_145:
[----:B------:R-:W2:Y:S04]  /*4770*/  LDG.E.STRONG.GPU R6, desc[UR20][R2.64] ;  /* 0x0000001402067981 */ /* 0x000ea8000c1ef900 */
[----:B--2---:R-:W-:Y:S01]  /*4780*/  CCTL.IVALL ;  /* 0x00000000ff00798f */ /* 0x004fe20002000000 */
[----:B------:R-:W-:Y:S05]  /*4790*/  YIELD ;  /* 0x0000000000007946 */ /* 0x000fea0003800000 */
[----:B------:R-:W-:-:S13]  /*47a0*/  ISETP.NE.AND P3, PT, R6, UR24, PT ;  /* 0x0000001806007c0c */ /* 0x000fda000bf65270 */
[----:B------:R-:W-:Y:S05]  /*47b0*/  @P3 BRA `(.L_x_145) ;  /* 0xfffffffc00ec3947 */ /* 0x000fea000383ffff */
.L_x_144:
[----:B------:R-:W-:Y:S05]  /*47c0*/  BSYNC B0 ;  /* 0x0000000000007941 */ /* 0x000fea0003800000 */
.L_x_143:
[----:B------:R-:W-:-:S03]  /*47d0*/  UMOV UR14, 0xffffffff ;  /* 0xffffffff000e7882 */ /* 0x000fc60000000000 */
[----:B------:R-:W-:Y:S05]  /*47e0*/  BRA.DIV UR14, `(.L_x_146) ;  /* 0x000000360e587947 */ /* 0x000fea000b800000 */
[----:B------:R-:W-:Y:S01]  /*47f0*/  NOP ;  /* 0x0000000000007918 */ /* 0x000fe20000000000 */
.L_x_225:
[----:B------:R-:W-:Y:S05]  /*4800*/  WARPSYNC.ALL ;  /* 0x0000000000007948 */ /* 0x000fea0003800000 */
[----:B------:R-:W-:Y:S06]  /*4810*/  BAR.SYNC.DEFER_BLOCKING 0xd, 0xa0 ;  /* 0x0342800000007b1d */ /* 0x000fec0000010000 */
[----:B------:R-:W-:Y:S04]  /*4820*/  BSSY B0, `(.L_x_147) ;  /* 0x0000011000007945 */ /* 0x000fe80003800000 */
[----:B------:R-:W-:Y:S05]  /*4830*/  @!P0 BRA `(.L_x_148) ;  /* 0x00000000003c8947 */ /* 0x000fea0003800000 */
[----:B------:R-:W1:Y:S01]  /*4840*/  S2UR UR18, SR_CgaCtaId ;  /* 0x00000000001279c3 */ /* 0x000e620000008800 */
[----:B------:R-:W-:Y:S01]  /*4850*/  UIMAD UR14, UR4, 0x3000, URZ ;  /* 0x00003000040e78a4 */ /* 0x000fe2000f8e023f */
[----:B------:R-:W-:Y:S01]  /*4860*/  UMOV UR15, 0x400 ;  /* 0x00000400000f7882 */ /* 0x000fe20000000000 */
[----:B------:R-:W-:Y:S02]  /*4870*/  ULDC.64 UR22, c[0x0][0x2c0] ;  /* 0x0000b00000167ab9 */ /* 0x000fe40000000a00 */
[----:B------:R-:W-:Y:S01]  /*4880*/  UIADD3 UR25, UP0, UR14, UR6, URZ ;  /* 0x000000060e197290 */ /* 0x000fe2000ff1e03f */
[----:B------:R-:W-:Y:S01]  /*4890*/  UMOV UR26, 0x0 ;  /* 0x00000000001a7882 */ /* 0x000fe20000000000 */
[----:B------:R-:W-:Y:S01]  /*48a0*/  UMOV UR27, 0x14f00000 ;  /* 0x14f00000001b7882 */ /* 0x000fe20000000000 */
[----:B-1----:R-:W-:Y:S02]  /*48b0*/  ULEA UR18, UR18, UR15, 0x18 ;  /* 0x0000000f12127291 */ /* 0x002fe4000f8ec03f */
[----:B------:R-:W-:-:S02]  /*48c0*/  ULEA.HI.X.SX32 UR15, UR14, UR12, 0x1, UP0 ;  /* 0x0000000c0e0f7291 */ /* 0x000fc400080f0e3f */
[----:B------:R-:W-:Y:S02]  /*48d0*/  ULEA UR14, UP0, UR25, UR22, 0x2 ;  /* 0x00000016190e7291 */ /* 0x000fe4000f80103f */
[----:B------:R-:W-:Y:S02]  /*48e0*/  UIADD3 UR18, UR18, 0x12000, URZ ;  /* 0x0001200012127890 */ /* 0x000fe4000fffe03f */
[----:B------:R-:W-:Y:S01]  /*48f0*/  ULEA.HI.X UR15, UR25, UR23, UR15, 0x2, UP0 ;  /* 0x00000017190f7291 */ /* 0x000fe200080f140f */
[----:B------:R-:W-:-:S08]  /*4900*/  UMOV UR22, 0x400 ;  /* 0x0000040000167882 */ /* 0x000fd00000000000 */
[----:B------:R1:W-:Y:S02]  /*4910*/  UBLKRED.G.S.ADD.F32.RN [UR14], [UR18], UR22, desc[UR26] ;  /* 0x00001a0e120073bb */ /* 0x0003e400080a1416 */
[----:B-1----:R0:W-:Y:S02]  /*4920*/  UTMACMDFLUSH ;  /* 0x00000000000079b7 */ /* 0x0021e40000000000 */
.L_x_148:
[----:B------:R-:W-:Y:S05]  /*4930*/  BSYNC B0 ;  /* 0x0000000000007941 */ /* 0x000fea0003800000 */
.L_x_147:
[----:B------:R-:W-:Y:S01]  /*4940*/  UIMAD UR14, UR5, 0x6000, URZ ;  /* 0x00006000050e78a4 */ /* 0x000fe2000f8e023f */
[----:B------:R-:W-:Y:S03]  /*4950*/  BAR.SYNC.DEFER_BLOCKING 0xe, 0xa0 ;  /* 0x0382800000007b1d */ /* 0x000fe60000010000 */
[----:B------:R-:W-:-:S03]  /*4960*/  UIMAD.WIDE UR14, UR14, 0x4, UR16 ;  /* 0x000000040e0e78a5 */ /* 0x000fc6000f8e0210 */
        /* <DEDUP_REMOVED lines=11> */
.L_x_150:
[----:B------:R-:W-:Y:S05]  /*4a20*/  BSYNC B0 ;  /* 0x0000000000007941 */ /* 0x000fea0003800000 */
.L_x_149:
[----:B------:R-:W-:Y:S06]  /*4a30*/  BAR.SYNC.DEFER_BLOCKING 0xf, 0xa0 ;  /* 0x03c2800000007b1d */ /* 0x000fec0000010000 */
[----:B------:R-:W-:Y:S04]  /*4a40*/  BSSY B0, `(.L_x_151) ;  /* 0x000000e000007945 */ /* 0x000fe80003800000 */
[----:B------:R-:W-:Y:S05]  /*4a50*/  @!P0 BRA `(.L_x_152) ;  /* 0x0000000000308947 */ /* 0x000fea0003800000 */
[----:B------:R-:W1:Y:S01]  /*4a60*/  S2UR UR22, SR_CgaCtaId ;  /* 0x00000000001679c3 */ /* 0x000e620000008800 */
[----:B------:R-:W-:Y:S01]  /*4a70*/  UMOV UR18, 0x400 ;  /* 0x0000040000127882 */ /* 0x000fe20000000000 */
[----:B------:R-:W-:Y:S01]  /*4a80*/  UMOV UR25, 0x400 ;  /* 0x0000040000197882 */ /* 0x000fe20000000000 */
[----:B------:R-:W-:Y:S01]  /*4a90*/  UMOV UR26, 0x0 ;  /* 0x00000000001a7882 */ /* 0x000fe20000000000 */
[----:B------:R-:W-:Y:S01]  /*4aa0*/  UMOV UR27, 0x14f00000 ;  /* 0x14f00000001b7882 */ /* 0x000fe20000000000 */
[----:B-1----:R-:W-:Y:S02]  /*4ab0*/  ULEA UR18, UR22, UR18, 0x18 ;  /* 0x0000001216127291 */ /* 0x002fe4000f8ec03f */
[----:B------:R-:W-:Y:S02]  /*4ac0*/  UIADD3 UR22, UP0, UR14, 0x4000, URZ ;  /* 0x000040000e167890 */ /* 0x000fe4000ff1e03f */
[----:B------:R-:W-:Y:S02]  /*4ad0*/  UIADD3 UR18, UR18, 0x1a000, URZ ;  /* 0x0001a00012127890 */ /* 0x000fe4000fffe03f */
[----:B------:R-:W-:-:S09]  /*4ae0*/  UIADD3.X UR23, URZ, UR15, URZ, UP0, !UPT ;  /* 0x0000000f3f177290 */ /* 0x000fd200087fe43f */
[----:B------:R1:W-:Y:S01]  /*4af0*/  UBLKRED.G.S.ADD.F32.RN [UR22], [UR18], UR25, desc[UR26] ;  /* 0x00001a16120073bb */ /* 0x0003e200080a1419 */
[----:B------:R0:W-:Y:S01]  /*4b00*/  UTMACMDFLUSH ;  /* 0x00000000000079b7 */ /* 0x0001e20000000000 */
[----:B-1----:R-:W-:-:S04]  /*4b10*/  DEPBAR.LE SB0, 0x2 ;  /* 0x000080800000791a */ /* 0x002fc80000000000 */
.L_x_152:
[----:B------:R-:W-:Y:S05]  /*4b20*/  BSYNC B0 ;  /* 0x0000000000007941 */ /* 0x000fea0003800000 */
.L_x_151:
[----:B------:R-:W-:Y:S06]  /*4b30*/  BAR.ARV 0xa, 0xa0 ;  /* 0x0282800000007b1d */ /* 0x000fec0000002000 */
[----:B------:R-:W-:Y:S04]  /*4b40*/  BSSY B0, `(.L_x_153) ;  /* 0x0000003000007945 */ /* 0x000fe80003800000 */
[----:B------:R-:W-:Y:S05]  /*4b50*/  @!P0 BRA `(.L_x_154) ;  /* 0x0000000000048947 */ /* 0x000fea0003800000 */
[----:B------:R-:W-:-:S04]  /*4b60*/  DEPBAR.LE SB0, 0x1 ;  /* 0x000080400000791a */ /* 0x000fc80000000000 */
.L_x_154:
[----:B------:R-:W-:Y:S05]  /*4b70*/  BSYNC B0 ;  /* 0x0000000000007941 */ /* 0x000fea0003800000 */
.L_x_153:
[----:B------:R-:W-:Y:S06]  /*4b80*/  BAR.ARV 0xb, 0xa0 ;  /* 0x02c2800000007b1d */ /* 0x000fec0000002000 */
[----:B------:R-:W-:Y:S04]  /*4b90*/  BSSY B0, `(.L_x_155) ;  /* 0x0000003000007945 */ /* 0x000fe80003800000 */
[----:B------:R-:W-:Y:S05]  /*4ba0*/  @!P0 BRA `(.L_x_156) ;  /* 0x0000000000048947 */ /* 0x000fea0003800000 */
[----:B------:R-:W-:-:S04]  /*4bb0*/  DEPBAR.LE SB0, 0x0 ;  /* 0x000080000000791a */ /* 0x000fc80000000000 */
.L_x_156:
[----:B------:R-:W-:Y:S05]  /*4bc0*/  BSYNC B0 ;  /* 0x0000000000007941 */ /* 0x000fea0003800000 */
.L_x_155:
[----:B------:R-:W-:Y:S06]  /*4bd0*/  BAR.ARV 0xc, 0xa0 ;  /* 0x0302800000007b1d */ /* 0x000fec0000002000 */
[----:B------:R-:W-:Y:S01]  /*4be0*/  NOP ;  /* 0x0000000000007918 */ /* 0x000fe20000000000 */
[----:B------:R-:W-:Y:S04]  /*4bf0*/  BSSY B0, `(.L_x_157) ;  /* 0x0000011000007945 */ /* 0x000fe80003800000 */
[----:B------:R-:W-:Y:S05]  /*4c00*/  @P1 BRA `(.L_x_158) ;  /* 0x00000000003c1947 */ /* 0x000fea0003800000 */
[----:B------:R-:W-:Y:S01]  /*4c10*/  @!PT LDS RZ, [RZ] ;  /* 0x00000000fffff984 */ /* 0x000fe20000000800 */
[----:B------:R-:W-:Y:S01]  /*4c20*/  @!PT LDS RZ, [RZ] ;  /* 0x00000000fffff984 */ /* 0x000fe20000000800 */
[----:B------:R-:W-:Y:S01]  /*4c30*/  @!PT LDS RZ, [RZ] ;  /* 0x00000000fffff984 */ /* 0x000fe20000000800 */
[----:B------:R-:W-:Y:S01]  /*4c40*/  @!PT LDS RZ, [RZ] ;  /* 0x00000000fffff984 */ /* 0x000fe20000000800 */
[----:B------:R1:W-:Y:S06]  /*4c50*/  MEMBAR.ALL.CTA ;  /* 0x0000000000007992 */ /* 0x0003ec0000008000 */
[----:B-1----:R-:W-:Y:S06]  /*4c60*/  MEMBAR.ALL.GPU ;  /* 0x0000000000007992 */ /* 0x002fec000000a000 */
[----:B------:R-:W-:-:S00]  /*4c70*/  ERRBAR ;  /* 0x00000000000079ab */ /* 0x000fc00000000000 */
[----:B------:R-:W-:Y:S06]  /*4c80*/  CGAERRBAR ;  /* 0x00000000000075ab */ /* 0x000fec0000000000 */
[----:B012345:R-:W-:Y:S01]  /*4c90*/  CCTL.IVALL ;  /* 0x00000000ff00798f */ /* 0x03ffe20002000000 */
[----:B------:R-:W1:Y:S01]  /*4ca0*/  S2R R6, SR_LANEID ;  /* 0x0000000000067919 */ /* 0x000e620000000000 */
[----:B------:R-:W-:Y:S02]  /*4cb0*/  VOTEU.ANY UR18, UPT, PT ;  /* 0x0000000000127886 */ /* 0x000fe400038e0100 */
[----:B------:R-:W-:-:S02]  /*4cc0*/  UFLO.U32 UR22, UR18 ;  /* 0x00000012001672bd */ /* 0x000fc400080e0000 */
[----:B------:R-:W2:Y:S04]  /*4cd0*/  POPC R7, UR18 ;  /* 0x0000001200077d09 */ /* 0x000ea80008000000 */
[----:B-1----:R-:W-:-:S13]  /*4ce0*/  ISETP.EQ.U32.AND P3, PT, R6, UR22, PT ;  /* 0x0000001606007c0c */ /* 0x002fda000bf62070 */
[----:B--2---:R1:W-:Y:S02]  /*4cf0*/  @P3 REDG.E.ADD.S32.STRONG.GPU desc[UR20][R2.64], R7 ;  /* 0x000000070200398e */ /* 0x0043e4000c10e394 */
.L_x_158:
[----:B------:R-:W-:Y:S05]  /*4d00*/  BSYNC B0 ;  /* 0x0000000000007941 */ /* 0x000fea0003800000 */
.L_x_157:
[----:B------:R-:W-:Y:S01]  /*4d10*/  UIADD3 UR18, UR13, UR19, URZ ;  /* 0x000000130d127290 */ /* 0x000fe2000fffe03f */
[----:B------:R-:W-:Y:S03]  /*4d20*/  BSSY B0, `(.L_x_159) ;  /* 0x000000d000007945 */ /* 0x000fe60003800000 */
[----:B------:R-:W-:-:S04]  /*4d30*/  UIADD3 UR19, UP0, UR18, UR8, URZ ;  /* 0x0000000812137290 */ /* 0x000fc8000ff1e03f */
[----:B------:R-:W-:Y:S02]  /*4d40*/  ULEA.HI.X.SX32 UR18, UR18, UR9, 0x1, UP0 ;  /* 0x0000000912127291 */ /* 0x000fe400080f0e3f */
[----:B------:R-:W-:-:S04]  /*4d50*/  ULEA UR10, UP0, UR19, UR10, 0x2 ;  /* 0x0000000a130a7291 */ /* 0x000fc8000f80103f */
[----:B------:R-:W-:Y:S02]  /*4d60*/  ULEA.HI.X UR18, UR19, UR11, UR18, 0x2, UP0 ;  /* 0x0000000b13127291 */ /* 0x000fe400080f1412 */
[----:B-1----:R-:W-:-:S04]  /*4d70*/  IMAD.U32 R2, RZ, RZ, UR10 ;  /* 0x0000000aff027e24 */ /* 0x002fc8000f8e00ff */
[----:B------:R-:W-:Y:S01]  /*4d80*/  IMAD.U32 R3, RZ, RZ, UR18 ;  /* 0x00000012ff037e24 */ /* 0x000fe2000f8e00ff */
[----:B------:R-:W-:Y:S06]  /*4d90*/  @P1 BRA `(.L_x_160) ;  /* 0x0000000000141947 */ /* 0x000fec0003800000 */
.L_x_161:
[----:B------:R-:W2:Y:S04]  /*4da0*/  LDG.E.STRONG.GPU R6, desc[UR20][R2.64] ;  /* 0x0000001402067981 */ /* 0x000ea8000c1ef900 */
[----:B--2---:R-:W-:Y:S01]  /*4db0*/  CCTL.IVALL ;  /* 0x00000000ff00798f */ /* 0x004fe20002000000 */
[----:B------:R-:W-:Y:S05]  /*4dc0*/  YIELD ;  /* 0x0000000000007946 */ /* 0x000fea0003800000 */
[----:B------:R-:W-:-:S13]  /*4dd0*/  ISETP.NE.AND P3, PT, R6, UR24, PT ;  /* 0x0000001806007c0c */ /* 0x000fda000bf65270 */
[----:B------:R-:W-:Y:S05]  /*4de0*/  @P3 BRA `(.L_x_161) ;  /* 0xfffffffc00ec3947 */ /* 0x000fea000383ffff */
.L_x_160:
[----:B------:R-:W-:Y:S05]  /*4df0*/  BSYNC B0 ;  /* 0x0000000000007941 */ /* 0x000fea0003800000 */
.L_x_159:
[----:B------:R-:W-:-:S03]  /*4e00*/  UMOV UR10, 0xffffffff ;  /* 0xffffffff000a7882 */ /* 0x000fc60000000000 */
[----:B------:R-:W-:Y:S05]  /*4e10*/  BRA.DIV UR10, `(.L_x_162) ;  /* 0x0000002e0ae87947 */ /* 0x000fea000b800000 */
[----:B------:R-:W-:Y:S01]  /*4e20*/  NOP ;  /* 0x0000000000007918 */ /* 0x000fe20000000000 */
.L_x_228:
[----:B------:R-:W-:Y:S05]  /*4e30*/  WARPSYNC.ALL ;  /* 0x0000000000007948 */ /* 0x000fea0003800000 */
[----:B------:R-:W-:Y:S06]  /*4e40*/  BAR.SYNC.DEFER_BLOCKING 0xd, 0xa0 ;  /* 0x0342800000007b1d */ /* 0x000fec0000010000 */
[----:B------:R-:W-:Y:S04]  /*4e50*/  BSSY B0, `(.L_x_163) ;  /* 0x000000d000007945 */ /* 0x000fe80003800000 */
[----:B------:R-:W-:Y:S05]  /*4e60*/  @!P0 BRA `(.L_x_164) ;  /* 0x00000000002c8947 */ /* 0x000fea0003800000 */
[----:B------:R-:W1:Y:S01]  /*4e70*/  S2UR UR11, SR_CgaCtaId ;  /* 0x00000000000b79c3 */ /* 0x000e620000008800 */
[----:B------:R-:W-:Y:S01]  /*4e80*/  UMOV UR10, 0x400 ;  /* 0x00000400000a7882 */ /* 0x000fe20000000000 */
[----:B------:R-:W-:Y:S01]  /*4e90*/  UIADD3 UR18, UP0, UR14, 0x8000, URZ ;  /* 0x000080000e127890 */ /* 0x000fe2000ff1e03f */
[----:B------:R-:W-:Y:S01]  /*4ea0*/  UMOV UR22, 0x0 ;  /* 0x0000000000167882 */ /* 0x000fe20000000000 */
[----:B------:R-:W-:Y:S02]  /*4eb0*/  UMOV UR23, 0x14f00000 ;  /* 0x14f0000000177882 */ /* 0x000fe40000000000 */
[----:B------:R-:W-:Y:S02]  /*4ec0*/  UIADD3.X UR19, URZ, UR15, URZ, UP0, !UPT ;  /* 0x0000000f3f137290 */ /* 0x000fe400087fe43f */
[----:B-1----:R-:W-:-:S03]  /*4ed0*/  ULEA UR10, UR11, UR10, 0x18 ;  /* 0x0000000a0b0a7291 */ /* 0x002fc6000f8ec03f */
[----:B------:R-:W-:Y:S01]  /*4ee0*/  UMOV UR11, 0x400 ;  /* 0x00000400000b7882 */ /* 0x000fe20000000000 */
[----:B------:R-:W-:-:S09]  /*4ef0*/  UIADD3 UR10, UR10, 0x12000, URZ ;  /* 0x000120000a0a7890 */ /* 0x000fd2000fffe03f */
[----:B------:R1:W-:Y:S02]  /*4f00*/  UBLKRED.G.S.ADD.F32.RN [UR18], [UR10], UR11, desc[UR22] ;  /* 0x000016120a0073bb */ /* 0x0003e400080a140b */
[----:B-1----:R0:W-:Y:S02]  /*4f10*/  UTMACMDFLUSH ;  /* 0x00000000000079b7 */ /* 0x0021e40000000000 */
.L_x_164:
[----:B------:R-:W-:Y:S05]  /*4f20*/  BSYNC B0 ;  /* 0x0000000000007941 */ /* 0x000fea0003800000 */
.L_x_163:
        /* <DEDUP_REMOVED lines=14> */
.L_x_166:
[----:B------:R-:W-:Y:S05]  /*5010*/  BSYNC B0 ;  /* 0x0000000000007941 */ /* 0x000fea0003800000 */
.L_x_165:
        /* <DEDUP_REMOVED lines=12> */
[----:B------:R1:W-:Y:S01]  /*50e0*/  UBLKRED.G.S.ADD.F32.RN [UR18], [UR10], UR11, desc[UR22] ;  /* 0x000016120a0073bb */ /* 0x0003e200080a140b */
[----:B------:R0:W-:Y:S01]  /*50f0*/  UTMACMDFLUSH ;  /* 0x00000000000079b7 */ /* 0x0001e20000000000 */
[----:B-1----:R-:W-:-:S04]  /*5100*/  DEPBAR.LE SB0, 0x2 ;  /* 0x000080800000791a */ /* 0x002fc80000000000 */
.L_x_168:
[----:B------:R-:W-:Y:S05]  /*5110*/  BSYNC B0 ;  /* 0x0000000000007941 */ /* 0x000fea0003800000 */
.L_x_167:
[----:B------:R-:W-:Y:S06]  /*5120*/  BAR.ARV 0xa, 0xa0 ;  /* 0x0282800000007b1d */ /* 0x000fec0000002000 */
[----:B------:R-:W-:Y:S04]  /*5130*/  BSSY B0, `(.L_x_169) ;  /* 0x0000003000007945 */ /* 0x000fe80003800000 */
[----:B------:R-:W-:Y:S05]  /*5140*/  @!P0 BRA `(.L_x_170) ;  /* 0x0000000000048947 */ /* 0x000fea0003800000 */
[----:B------:R-:W-:-:S04]  /*5150*/  DEPBAR.LE SB0, 0x1 ;  /* 0x000080400000791a */ /* 0x000fc80000000000 */
.L_x_170:
[----:B------:R-:W-:Y:S05]  /*5160*/  BSYNC B0 ;  /* 0x0000000000007941 */ /* 0x000fea0003800000 */
.L_x_169:
[----:B------:R-:W-:Y:S06]  /*5170*/  BAR.ARV 0xb, 0xa0 ;  /* 0x02c2800000007b1d */ /* 0x000fec0000002000 */
[----:B------:R-:W-:Y:S04]  /*5180*/  BSSY B0, `(.L_x_171) ;  /* 0x0000003000007945 */ /* 0x000fe80003800000 */
[----:B------:R-:W-:Y:S05]  /*5190*/  @!P0 BRA `(.L_x_172) ;  /* 0x0000000000048947 */ /* 0x000fea0003800000 */
[----:B------:R-:W-:-:S04]  /*51a0*/  DEPBAR.LE SB0, 0x0 ;  /* 0x000080000000791a */ /* 0x000fc80000000000 */
.L_x_172:
[----:B------:R-:W-:Y:S05]  /*51b0*/  BSYNC B0 ;  /* 0x0000000000007941 */ /* 0x000fea0003800000 */
.L_x_171:
[----:B------:R-:W-:Y:S06]  /*51c0*/  BAR.ARV 0xc, 0xa0 ;  /* 0x0302800000007b1d */ /* 0x000fec0000002000 */
[----:B------:R-:W-:Y:S01]  /*51d0*/  NOP ;  /* 0x0000000000007918 */ /* 0x000fe20000000000 */
[----:B------:R-:W-:Y:S04]  /*51e0*/  BSSY B0, `(.L_x_173) ;  /* 0x0000011000007945 */ /* 0x000fe80003800000 */
[----:B------:R-:W-:Y:S05]  /*51f0*/  @P1 BRA `(.L_x_174) ;  /* 0x00000000003c1947 */ /* 0x000fea0003800000 */
[----:B------:R-:W1:Y:S01]  /*5200*/  S2R R6, SR_LANEID ;  /* 0x0000000000067919 */ /* 0x000e620000000000 */
[----:B------:R-:W-:Y:S01]  /*5210*/  @!PT LDS RZ, [RZ] ;  /* 0x00000000fffff984 */ /* 0x000fe20000000800 */
[----:B------:R-:W-:Y:S01]  /*5220*/  @!PT LDS RZ, [RZ] ;  /* 0x00000000fffff984 */ /* 0x000fe20000000800 */
[----:B------:R-:W-:Y:S01]  /*5230*/  @!PT LDS RZ, [RZ] ;  /* 0x00000000fffff984 */ /* 0x000fe20000000800 */
[----:B------:R-:W-:Y:S01]  /*5240*/  @!PT LDS RZ, [RZ] ;  /* 0x00000000fffff984 */ /* 0x000fe20000000800 */
[----:B------:R2:W-:Y:S06]  /*5250*/  MEMBAR.ALL.CTA ;  /* 0x0000000000007992 */ /* 0x0005ec0000008000 */
[----:B--2---:R-:W-:Y:S06]  /*5260*/  MEMBAR.ALL.GPU ;  /* 0x0000000000007992 */ /* 0x004fec000000a000 */
[----:B------:R-:W-:-:S00]  /*5270*/  ERRBAR ;  /* 0x00000000000079ab */ /* 0x000fc00000000000 */
[----:B------:R-:W-:Y:S06]  /*5280*/  CGAERRBAR ;  /* 0x00000000000075ab */ /* 0x000fec0000000000 */
[----:B012345:R-:W-:Y:S01]  /*5290*/  CCTL.IVALL ;  /* 0x00000000ff00798f */ /* 0x03ffe20002000000 */
[----:B------:R-:W-:Y:S02]  /*52a0*/  VOTEU.ANY UR10, UPT, PT ;  /* 0x00000000000a7886 */ /* 0x000fe400038e0100 */
[----:B------:R-:W-:Y:S02]  /*52b0*/  UFLO.U32 UR11, UR10 ;  /* 0x0000000a000b72bd */ /* 0x000fe400080e0000 */
[----:B------:R-:W2:Y:S04]  /*52c0*/  POPC R7, UR10 ;  /* 0x0000000a00077d09 */ /* 0x000ea80008000000 */
[----:B-1----:R-:W-:-:S13]  /*52d0*/  ISETP.EQ.U32.AND P1, PT, R6, UR11, PT ;  /* 0x0000000b06007c0c */ /* 0x002fda000bf22070 */
[----:B--2---:R1:W-:Y:S02]  /*52e0*/  @P1 REDG.E.ADD.S32.STRONG.GPU desc[UR20][R2.64], R7 ;  /* 0x000000070200198e */ /* 0x0043e4000c10e394 */
.L_x_174:
[----:B------:R-:W-:Y:S05]  /*52f0*/  BSYNC B0 ;  /* 0x0000000000007941 */ /* 0x000fea0003800000 */
.L_x_173:
[----:B------:R-:W-:Y:S02]  /*5300*/  UIADD3 UR4, UR4, 0x2, URZ ;  /* 0x0000000204047890 */ /* 0x000fe4000fffe03f */
[----:B------:R-:W-:Y:S01]  /*5310*/  UIADD3 UR5, UR5, 0x1, URZ ;  /* 0x0000000105057890 */ /* 0x000fe2000fffe03f */
[----:B------:R-:W-:Y:S11]  /*5320*/  @P2 BRA `(.L_x_175) ;  /* 0xfffffff000dc2947 */ /* 0x000ff6000383ffff */
.L_x_142:
[----:B------:R-:W-:-:S13]  /*5330*/  ISETP.NE.AND P1, PT, R5, RZ, PT ;  /* 0x000000ff0500720c */ /* 0x000fda0003f25270 */
[----:B------:R-:W-:Y:S05]  /*5340*/  @!P1 EXIT ;  /* 0x000000000000994d */ /* 0x000fea0003800000 */
[----:B------:R-:W-:Y:S01]  /*5350*/  UIMAD UR5, UR13, UR4, URZ ;  /* 0x000000040d0572a4 */ /* 0x000fe2000f8e023f */
[----:B------:R-:W-:Y:S01]  /*5360*/  ISETP.NE.AND P2, PT, R0, RZ, PT ;  /* 0x000000ff0000720c */ /* 0x000fe20003f45270 */
[----:B------:R-:W-:Y:S01]  /*5370*/  ULDC.64 UR14, c[0x0][0x768] ;  /* 0x0001da00000e7ab9 */ /* 0x000fe20000000a00 */
[----:B------:R-:W-:Y:S01]  /*5380*/  BSSY B0, `(.L_x_176) ;  /* 0x000000d000007945 */ /* 0x000fe20003800000 */
[----:B------:R-:W-:-:S04]  /*5390*/  UIADD3 UR10, UP0, UR5, UR8, URZ ;  /* 0x00000008050a7290 */ /* 0x000fc8000ff1e03f */
[----:B------:R-:W-:Y:S02]  /*53a0*/  ULEA.HI.X.SX32 UR5, UR5, UR9, 0x1, UP0 ;  /* 0x0000000905057291 */ /* 0x000fe400080f0e3f */
[----:B------:R-:W-:-:S04]  /*53b0*/  ULEA UR11, UP0, UR10, UR14, 0x2 ;  /* 0x0000000e0a0b7291 */ /* 0x000fc8000f80103f */
[----:B------:R-:W-:Y:S02]  /*53c0*/  ULEA.HI.X UR5, UR10, UR15, UR5, 0x2, UP0 ;  /* 0x0000000f0a057291 */ /* 0x000fe400080f1405 */
[----:B-1----:R-:W-:-:S04]  /*53d0*/  IMAD.U32 R2, RZ, RZ, UR11 ;  /* 0x0000000bff027e24 */ /* 0x002fc8000f8e00ff */
[----:B------:R-:W-:Y:S01]  /*53e0*/  IMAD.U32 R3, RZ, RZ, UR5 ;  /* 0x00000005ff037e24 */ /* 0x000fe2000f8e00ff */
[----:B------:R-:W-:Y:S06]  /*53f0*/  @P2 BRA `(.L_x_177) ;  /* 0x0000000000142947 */ /* 0x000fec0003800000 */
.L_x_178:
[----:B------:R-:W2:Y:S04]  /*5400*/  LDG.E.STRONG.GPU R0, desc[UR20][R2.64] ;  /* 0x0000001402007981 */ /* 0x000ea8000c1ef900 */
[----:B--2---:R-:W-:Y:S01]  /*5410*/  CCTL.IVALL ;  /* 0x00000000ff00798f */ /* 0x004fe20002000000 */
[----:B------:R-:W-:Y:S05]  /*5420*/  YIELD ;  /* 0x0000000000007946 */ /* 0x000fea0003800000 */
[----:B------:R-:W-:-:S13]  /*5430*/  ISETP.NE.AND P1, PT, R0, UR24, PT ;  /* 0x0000001800007c0c */ /* 0x000fda000bf25270 */
[----:B------:R-:W-:Y:S05]  /*5440*/  @P1 BRA `(.L_x_178) ;  /* 0xfffffffc00ec1947 */ /* 0x000fea000383ffff */
.L_x_177:
[----:B------:R-:W-:Y:S05]  /*5450*/  BSYNC B0 ;  /* 0x0000000000007941 */ /* 0x000fea0003800000 */
.L_x_176:
[----:B------:R-:W-:-:S03]  /*5460*/  UMOV UR5, 0xffffffff ;  /* 0xffffffff00057882 */ /* 0x000fc60000000000 */
[----:B------:R-:W-:Y:S05]  /*5470*/  BRA.DIV UR5, `(.L_x_179) ;  /* 0x0000002a056c7947 */ /* 0x000fea000b800000 */
[----:B------:R-:W-:Y:S01]  /*5480*/  NOP ;  /* 0x0000000000007918 */ /* 0x000fe20000000000 */
.L_x_231:
[----:B------:R-:W-:Y:S01]  /*5490*/  IMAD.U32 R6, RZ, RZ, UR4 ;  /* 0x00000004ff067e24 */ /* 0x000fe2000f8e00ff */
[----:B------:R-:W-:Y:S05]  /*54a0*/  WARPSYNC.ALL ;  /* 0x0000000000007948 */ /* 0x000fea0003800000 */
[----:B------:R-:W-:Y:S01]  /*54b0*/  BAR.SYNC.DEFER_BLOCKING 0xd, 0xa0 ;  /* 0x0342800000007b1d */ /* 0x000fe20000010000 */
[----:B------:R-:W-:-:S05]  /*54c0*/  IMAD R6, R6, 0x3000, RZ ;  /* 0x0000300006067824 */ /* 0x000fca00078e02ff */
[----:B------:R-:W-:Y:S04]  /*54d0*/  BSSY B0, `(.L_x_180) ;  /* 0x0000012000007945 */ /* 0x000fe80003800000 */
[----:B------:R-:W-:Y:S05]  /*54e0*/  @!P0 BRA `(.L_x_181) ;  /* 0x0000000000408947 */ /* 0x000fea0003800000 */
[----:B------:R-:W1:Y:S01]  /*54f0*/  LDC.64 R8, c[0x0][0x2c0] ;  /* 0x0000b000ff087b82 */ /* 0x000e620000000a00 */
[C---:B------:R-:W-:Y:S01]  /*5500*/  IADD3 R4, P1, R6.reuse, UR6, RZ ;  /* 0x0000000606047c10 */ /* 0x040fe2000ff3e0ff */
[----:B------:R-:W-:Y:S01]  /*5510*/  UMOV UR5, 0x400 ;  /* 0x0000040000057882 */ /* 0x000fe20000000000 */
[----:B------:R-:W-:Y:S01]  /*5520*/  UMOV UR16, 0x0 ;  /* 0x0000000000107882 */ /* 0x000fe20000000000 */
[----:B------:R-:W-:Y:S01]  /*5530*/  UMOV UR17, 0x14f00000 ;  /* 0x14f0000000117882 */ /* 0x000fe20000000000 */
[----:B------:R-:W-:-:S03]  /*5540*/  LEA.HI.X.SX32 R5, R6, UR12, 0x1, P1 ;  /* 0x0000000c06057c11 */ /* 0x000fc600088f0eff */
[----:B------:R-:W2:Y:S01]  /*5550*/  S2UR UR10, SR_CgaCtaId ;  /* 0x00000000000a79c3 */ /* 0x000ea20000008800 */
[----:B-1----:R-:W-:-:S04]  /*5560*/  LEA R0, P1, R4, R8, 0x2 ;  /* 0x0000000804007211 */ /* 0x002fc800078210ff */
[----:B------:R-:W-:Y:S02]  /*5570*/  LEA.HI.X R4, R4, R9, R5, 0x2, P1 ;  /* 0x0000000904047211 */ /* 0x000fe400008f1405 */
[----:B------:R-:W-:Y:S02]  /*5580*/  R2UR UR14, R0 ;  /* 0x00000000000e72ca */ /* 0x000fe400000e0000 */
[----:B------:R-:W-:Y:S01]  /*5590*/  R2UR UR15, R4 ;  /* 0x00000000040f72ca */ /* 0x000fe200000e0000 */
[----:B--2---:R-:W-:-:S03]  /*55a0*/  ULEA UR5, UR10, UR5, 0x18 ;  /* 0x000000050a057291 */ /* 0x004fc6000f8ec03f */
[----:B------:R-:W-:Y:S01]  /*55b0*/  UMOV UR10, 0x400 ;  /* 0x00000400000a7882 */ /* 0x000fe20000000000 */
[----:B------:R-:W-:-:S09]  /*55c0*/  UIADD3 UR5, UR5, 0x12000, URZ ;  /* 0x0001200005057890 */ /* 0x000fd2000fffe03f */
[----:B------:R1:W-:Y:S02]  /*55d0*/  UBLKRED.G.S.ADD.F32.RN [UR14], [UR5], UR10, desc[UR16] ;  /* 0x0000100e050073bb */ /* 0x0003e400080a140a */
[----:B-1----:R0:W-:Y:S02]  /*55e0*/  UTMACMDFLUSH ;  /* 0x00000000000079b7 */ /* 0x0021e40000000000 */
.L_x_181:
[----:B------:R-:W-:Y:S05]  /*55f0*/  BSYNC B0 ;  /* 0x0000000000007941 */ /* 0x000fea0003800000 */
.L_x_180:
[----:B------:R-:W-:Y:S06]  /*5600*/  BAR.SYNC.DEFER_BLOCKING 0xe, 0xa0 ;  /* 0x0382800000007b1d */ /* 0x000fec0000010000 */
[----:B------:R-:W-:Y:S04]  /*5610*/  BSSY B0, `(.L_x_182) ;  /* 0x0000012000007945 */ /* 0x000fe80003800000 */
[----:B------:R-:W-:Y:S05]  /*5620*/  @!P0 BRA `(.L_x_183) ;  /* 0x0000000000408947 */ /* 0x000fea0003800000 */
[----:B------:R-:W1:Y:S01]  /*5630*/  S2UR UR15, SR_CgaCtaId ;  /* 0x00000000000f79c3 */ /* 0x000e620000008800 */
[----:B------:R-:W-:Y:S01]  /*5640*/  R2UR UR5, R6 ;  /* 0x00000000060572ca */ /* 0x000fe200000e0000 */
[----:B------:R-:W-:Y:S01]  /*5650*/  UMOV UR14, 0x400 ;  /* 0x00000400000e7882 */ /* 0x000fe20000000000 */
[----:B------:R-:W-:Y:S01]  /*5660*/  ULDC.64 UR10, c[0x0][0x2c0] ;  /* 0x0000b000000a7ab9 */ /* 0x000fe20000000a00 */
[----:B------:R-:W-:-:S10]  /*5670*/  UMOV UR17, 0x14f00000 ;  /* 0x14f0000000117882 */ /* 0x000fd40000000000 */
[----:B------:R-:W-:-:S04]  /*5680*/  UIADD3 UR5, UR5, 0x1000, URZ ;  /* 0x0000100005057890 */ /* 0x000fc8000fffe03f */
[----:B------:R-:W-:-:S04]  /*5690*/  UIADD3 UR16, UP0, UR5, UR6, URZ ;  /* 0x0000000605107290 */ /* 0x000fc8000ff1e03f */
[----:B------:R-:W-:Y:S02]  /*56a0*/  ULEA.HI.X.SX32 UR5, UR5, UR12, 0x1, UP0 ;  /* 0x0000000c05057291 */ /* 0x000fe400080f0e3f */
[----:B-1----:R-:W-:Y:S02]  /*56b0*/  ULEA UR14, UR15, UR14, 0x18 ;  /* 0x0000000e0f0e7291 */ /* 0x002fe4000f8ec03f */
[----:B------:R-:W-:Y:S02]  /*56c0*/  ULEA UR10, UP0, UR16, UR10, 0x2 ;  /* 0x0000000a100a7291 */ /* 0x000fe4000f80103f */
[----:B------:R-:W-:Y:S02]  /*56d0*/  UIADD3 UR14, UR14, 0x16000, URZ ;  /* 0x000160000e0e7890 */ /* 0x000fe4000fffe03f */
[----:B------:R-:W-:-:S03]  /*56e0*/  ULEA.HI.X UR11, UR16, UR11, UR5, 0x2, UP0 ;  /* 0x0000000b100b7291 */ /* 0x000fc600080f1405 */
[----:B------:R-:W-:Y:S01]  /*56f0*/  UMOV UR5, 0x400 ;  /* 0x0000040000057882 */ /* 0x000fe20000000000 */
[----:B------:R-:W-:-:S05]  /*5700*/  UMOV UR16, 0x0 ;  /* 0x0000000000107882 */ /* 0x000fca0000000000 */
[----:B------:R1:W-:Y:S02]  /*5710*/  UBLKRED.G.S.ADD.F32.RN [UR10], [UR14], UR5, desc[UR16] ;  /* 0x0000100a0e0073bb */ /* 0x0003e400080a1405 */
[----:B-1----:R0:W-:Y:S02]  /*5720*/  UTMACMDFLUSH ;  /* 0x00000000000079b7 */ /* 0x0021e40000000000 */
.L_x_183:
[----:B------:R-:W-:Y:S05]  /*5730*/  BSYNC B0 ;  /* 0x0000000000007941 */ /* 0x000fea0003800000 */
.L_x_182:
        /* <DEDUP_REMOVED lines=17> */
[----:B------:R1:W-:Y:S01]  /*5850*/  UBLKRED.G.S.ADD.F32.RN [UR10], [UR14], UR5, desc[UR16] ;  /* 0x0000100a0e0073bb */ /* 0x0003e200080a1405 */
[----:B------:R0:W-:Y:S01]  /*5860*/  UTMACMDFLUSH ;  /* 0x00000000000079b7 */ /* 0x0001e20000000000 */
[----:B-1----:R-:W-:-:S04]  /*5870*/  DEPBAR.LE SB0, 0x2 ;  /* 0x000080800000791a */ /* 0x002fc80000000000 */
.L_x_185:
[----:B------:R-:W-:Y:S05]  /*5880*/  BSYNC B0 ;  /* 0x0000000000007941 */ /* 0x000fea0003800000 */
.L_x_184:
[----:B------:R-:W-:Y:S06]  /*5890*/  BAR.ARV 0xa, 0xa0 ;  /* 0x0282800000007b1d */ /* 0x000fec0000002000 */
[----:B------:R-:W-:Y:S04]  /*58a0*/  BSSY B0, `(.L_x_186) ;  /* 0x0000003000007945 */ /* 0x000fe80003800000 */
[----:B------:R-:W-:Y:S05]  /*58b0*/  @!P0 BRA `(.L_x_187) ;  /* 0x0000000000048947 */ /* 0x000fea0003800000 */
[----:B------:R-:W-:-:S04]  /*58c0*/  DEPBAR.LE SB0, 0x1 ;  /* 0x000080400000791a */ /* 0x000fc80000000000 */
.L_x_187:
[----:B------:R-:W-:Y:S05]  /*58d0*/  BSYNC B0 ;  /* 0x0000000000007941 */ /* 0x000fea0003800000 */
.L_x_186:
[----:B------:R-:W-:Y:S06]  /*58e0*/  BAR.ARV 0xb, 0xa0 ;  /* 0x02c2800000007b1d */ /* 0x000fec0000002000 */
[----:B------:R-:W-:Y:S04]  /*58f0*/  BSSY B0, `(.L_x_188) ;  /* 0x0000003000007945 */ /* 0x000fe80003800000 */
[----:B------:R-:W-:Y:S05]  /*5900*/  @!P0 BRA `(.L_x_189) ;  /* 0x0000000000048947 */ /* 0x000fea0003800000 */
[----:B------:R-:W-:-:S04]  /*5910*/  DEPBAR.LE SB0, 0x0 ;  /* 0x000080000000791a */ /* 0x000fc80000000000 */
.L_x_189:
[----:B------:R-:W-:Y:S05]  /*5920*/  BSYNC B0 ;  /* 0x0000000000007941 */ /* 0x000fea0003800000 */
.L_x_188:
        /* <DEDUP_REMOVED lines=19> */
.L_x_191:
[----:B------:R-:W-:Y:S05]  /*5a60*/  BSYNC B0 ;  /* 0x0000000000007941 */ /* 0x000fea0003800000 */
.L_x_190:
[----:B------:R-:W-:Y:S05]  /*5a70*/  EXIT ;  /* 0x000000000000794d */ /* 0x000fea0003800000 */
.L_x_141:
        /* <DEDUP_REMOVED lines=57> */
.L_x_232:
        /* <DEDUP_REMOVED lines=9> */
.L_x_195:
        /* <DEDUP_REMOVED lines=102> */
.L_x_206:
[----:B-1----:R-:W-:-:S05]  /*6500*/  IMAD.MOV.U32 R10, RZ, RZ, 0x1 ;  /* 0x00000001ff0a7424 */ /* 0x002fca00078e00ff */
[----:B------:R-:W-:-:S04]  /*6510*/  SHF.L.U32 R10, R10, 0x1f, RZ ;  /* 0x0000001f0a0a7819 */ /* 0x000fc800000006ff */
[----:B------:R-:W1:Y:S02]  /*6520*/  SYNCS.PHASECHK.TRANS64.TRYWAIT P1, [R0+URZ+0x36438], R10 ;  /* 0x0364380a000075a7 */ /* 0x000e64000802017f */
[----:B-123--:R-:W-:Y:S05]  /*6530*/  @!P1 BRA `(.L_x_198) ;  /* 0x00000018006c9947 */ /* 0x00efea0003800000 */
.L_x_233:
[----:B------:R-:W-:Y:S05]  /*6540*/  @P0 BRA `(.L_x_199) ;  /* 0x0000000000140947 */ /* 0x000fea0003800000 */
[----:B------:R-:W-:Y:S01]  /*6550*/  ISETP.NE.AND P1, PT, R16, RZ, PT ;  /* 0x000000ff1000720c */ /* 0x000fe20003f25270 */
[----:B------:R-:W-:-:S04]  /*6560*/  IMAD.MOV.U32 R3, RZ, RZ, 0x6100 ;  /* 0x00006100ff037424 */ /* 0x000fc800078e00ff */
[----:B------:R2:W-:Y:S08]  /*6570*/  SYNCS.ARRIVE.TRANS64 RZ, [R0+URZ+0x36430], R3 ;  /* 0x0364300300ff79a7 */ /* 0x0005f0000800003f */
[----:B------:R-:W-:Y:S05]  /*6580*/  @!P1 BRA `(.L_x_199) ;  /* 0x0000000000049947 */ /* 0x000fea0003800000 */
[----:B------:R-:W-:Y:S01]  /*6590*/  BPT.TRAP 0x1 ;  /* 0x000000040000795c */ /* 0x000fe20000300000 */
.L_x_199:
        /* <DEDUP_REMOVED lines=47> */
.L_x_234:
[----:B------:R-:W-:Y:S05]  /*6890*/  @P0 BRA `(.L_x_201) ;  /* 0x0000000000140947 */ /* 0x000fea0003800000 */
[----:B------:R-:W-:Y:S01]  /*68a0*/  ISETP.NE.AND P1, PT, R16, RZ, PT ;  /* 0x000000ff1000720c */ /* 0x000fe20003f25270 */
[----:B--2---:R-:W-:-:S04]  /*68b0*/  IMAD.MOV.U32 R3, RZ, RZ, 0x6100 ;  /* 0x00006100ff037424 */ /* 0x004fc800078e00ff */
[----:B------:R3:W-:Y:S08]  /*68c0*/  SYNCS.ARRIVE.TRANS64 RZ, [R0+URZ+0x36418], R3 ;  /* 0x0364180300ff79a7 */ /* 0x0007f0000800003f */
[----:B------:R-:W-:Y:S05]  /*68d0*/  @!P1 BRA `(.L_x_201) ;  /* 0x0000000000049947 */ /* 0x000fea0003800000 */
[----:B------:R-:W-:Y:S01]  /*68e0*/  BPT.TRAP 0x1 ;  /* 0x000000040000795c */ /* 0x000fe20000300000 */
.L_x_201:
        /* <DEDUP_REMOVED lines=35> */
.L_x_235:
        /* <DEDUP_REMOVED lines=9> */
.L_x_203:
        /* <DEDUP_REMOVED lines=37> */
.L_x_237:
[----:B------:R-:W-:Y:S05]  /*6e00*/  @P0 BRA `(.L_x_205) ;  /* 0x0000000000140947 */ /* 0x000fea0003800000 */
[----:B------:R-:W-:Y:S01]  /*6e10*/  ISETP.NE.AND P1, PT, R16, RZ, PT ;  /* 0x000000ff1000720c */ /* 0x000fe20003f25270 */
[----:B--2---:R-:W-:-:S04]  /*6e20*/  IMAD.MOV.U32 R5, RZ, RZ, 0x6100 ;  /* 0x00006100ff057424 */ /* 0x004fc800078e00ff */
[----:B------:R3:W-:Y:S08]  /*6e30*/  SYNCS.ARRIVE.TRANS64 RZ, [R0+URZ+0x36410], R5 ;  /* 0x0364100500ff79a7 */ /* 0x0007f0000800003f */
[----:B------:R-:W-:Y:S05]  /*6e40*/  @!P1 BRA `(.L_x_205) ;  /* 0x0000000000049947 */ /* 0x000fea0003800000 */
[----:B------:R-:W-:Y:S01]  /*6e50*/  BPT.TRAP 0x1 ;  /* 0x000000040000795c */ /* 0x000fe20000300000 */
.L_x_205:
        /* <DEDUP_REMOVED lines=36> */
.L_x_197:
[----:B------:R-:W-:Y:S01]  /*70a0*/  ISETP.NE.AND P1, PT, R21, RZ, PT ;  /* 0x000000ff1500720c */ /* 0x000fe20003f25270 */
[----:B------:R-:W-:-:S12]  /*70b0*/  IMAD.MOV.U32 R4, RZ, RZ, 0x1 ;  /* 0x00000001ff047424 */ /* 0x000fd800078e00ff */
[----:B------:R-:W-:Y:S05]  /*70c0*/  @!P1 BRA `(.L_x_196) ;  /* 0x0000000400649947 */ /* 0x000fea0003800000 */
[----:B------:R-:W2:Y:S02]  /*70d0*/  SYNCS.PHASECHK.TRANS64.TRYWAIT P1, [R0+URZ+0x36438], R10 ;  /* 0x0364380a000075a7 */ /* 0x000ea4000802017f */
[----:B--2---:R-:W-:Y:S05]  /*70e0*/  @!P1 BRA `(.L_x_207) ;  /* 0x0000000c00d49947 */ /* 0x004fea0003800000 */
.L_x_238:
[----:B------:R-:W-:Y:S05]  /*70f0*/  @P0 BRA `(.L_x_208) ;  /* 0x0000000000140947 */ /* 0x000fea0003800000 */
[----:B------:R-:W-:Y:S01]  /*7100*/  ISETP.NE.AND P1, PT, R16, RZ, PT ;  /* 0x000000ff1000720c */ /* 0x000fe20003f25270 */
[----:B------:R-:W-:-:S04]  /*7110*/  IMAD.MOV.U32 R5, RZ, RZ, 0x6100 ;  /* 0x00006100ff057424 */ /* 0x000fc800078e00ff */
[----:B------:R3:W-:Y:S08]  /*7120*/  SYNCS.ARRIVE.TRANS64 RZ, [R0+URZ+0x36430], R5 ;  /* 0x0364300500ff79a7 */ /* 0x0007f0000800003f */
[----:B------:R-:W-:Y:S05]  /*7130*/  @!P1 BRA `(.L_x_208) ;  /* 0x0000000000049947 */ /* 0x000fea0003800000 */
[----:B------:R-:W-:Y:S01]  /*7140*/  BPT.TRAP 0x1 ;  /* 0x000000040000795c */ /* 0x000fe20000300000 */
.L_x_208:
        /* <DEDUP_REMOVED lines=41> */
.L_x_239:
[----:B------:R-:W-:Y:S01]  /*73e0*/  IMAD.MOV.U32 R4, RZ, RZ, RZ ;  /* 0x000000ffff047224 */ /* 0x000fe200078e00ff */
[----:B------:R-:W-:Y:S06]  /*73f0*/  @P0 BRA `(.L_x_210) ;  /* 0x0000000000140947 */ /* 0x000fec0003800000 */
[----:B------:R-:W-:Y:S01]  /*7400*/  ISETP.NE.AND P1, PT, R16, RZ, PT ;  /* 0x000000ff1000720c */ /* 0x000fe20003f25270 */
[----:B---3--:R-:W-:-:S04]  /*7410*/  IMAD.MOV.U32 R5, RZ, RZ, 0x6100 ;  /* 0x00006100ff057424 */ /* 0x008fc800078e00ff */
[----:B------:R4:W-:Y:S08]  /*7420*/  SYNCS.ARRIVE.TRANS64 RZ, [R0+URZ+0x36418], R5 ;  /* 0x0364180500ff79a7 */ /* 0x0009f0000800003f */
[----:B------:R-:W-:Y:S05]  /*7430*/  @!P1 BRA `(.L_x_210) ;  /* 0x0000000000049947 */ /* 0x000fea0003800000 */
[----:B------:R-:W-:Y:S01]  /*7440*/  BPT.TRAP 0x1 ;  /* 0x000000040000795c */ /* 0x000fe20000300000 */
.L_x_210:
        /* <DEDUP_REMOVED lines=33> */
.L_x_196:
[----:B------:R-:W-:-:S04]  /*7660*/  SHF.L.U32 R3, R4, 0x1f, RZ ;  /* 0x0000001f04037819 */ /* 0x000fc800000006ff */
[----:B------:R-:W3:Y:S02]  /*7670*/  SYNCS.PHASECHK.TRANS64.TRYWAIT P1, [R0+URZ+0x36438], R3 ;  /* 0x03643803000075a7 */ /* 0x000ee4000802017f */
[----:B---3--:R-:W-:Y:S05]  /*7680*/  @!P1 BRA `(.L_x_211) ;  /* 0x0000000800949947 */ /* 0x008fea0003800000 */
.L_x_240:
[----:B------:R-:W-:Y:S05]  /*7690*/  @P0 BRA `(.L_x_212) ;  /* 0x0000000000180947 */ /* 0x000fea0003800000 */
[----:B------:R-:W4:Y:S01]  /*76a0*/  S2R R2, SR_TID.X ;  /* 0x0000000000027919 */ /* 0x000f220000002100 */
[----:B---3--:R-:W-:-:S04]  /*76b0*/  IMAD.MOV.U32 R3, RZ, RZ, 0x6100 ;  /* 0x00006100ff037424 */ /* 0x008fc800078e00ff */
[----:B------:R3:W-:Y:S01]  /*76c0*/  SYNCS.ARRIVE.TRANS64 RZ, [R0+URZ+0x36430], R3 ;  /* 0x0364300300ff79a7 */ /* 0x0007e2000800003f */
[----:B----4-:R-:W-:-:S13]  /*76d0*/  LOP3.LUT P0, RZ, R2, 0x1f, RZ, 0xc0, !PT ;  /* 0x0000001f02ff7812 */ /* 0x010fda000780c0ff */
[----:B---3--:R-:W-:Y:S05]  /*76e0*/  @!P0 BRA `(.L_x_212) ;  /* 0x0000000000048947 */ /* 0x008fea0003800000 */
[----:B------:R-:W-:Y:S01]  /*76f0*/  BPT.TRAP 0x1 ;  /* 0x000000040000795c */ /* 0x000fe20000300000 */
.L_x_212:
        /* <DEDUP_REMOVED lines=43> */
.L_x_193:
[----:B------:R-:W-:Y:S05]  /*79b0*/  BSYNC B0 ;  /* 0x0000000000007941 */ /* 0x000fea0003800000 */
.L_x_192:
[----:B------:R-:W-:-:S03]  /*79c0*/  UMOV UR6, 0xffffffff ;  /* 0xffffffff00067882 */ /* 0x000fc60000000000 */
[----:B------:R-:W-:Y:S05]  /*79d0*/  BRA.DIV UR6, `(.L_x_213) ;  /* 0x0000000606d47947 */ /* 0x000fea000b800000 */
[----:B------:R-:W-:-:S13]  /*79e0*/  ELECT P0, URZ, PT ;  /* 0x00000000003f782f */ /* 0x000fda0003800000 */
.L_x_243:
[----:B------:R-:W-:Y:S04]  /*79f0*/  BSSY B0, `(.L_x_214) ;  /* 0x000001e000007945 */ /* 0x000fe80003800000 */
[----:B------:R-:W-:Y:S05]  /*7a00*/  @!P0 BRA `(.L_x_215) ;  /* 0x0000000000708947 */ /* 0x000fea0003800000 */
[----:B------:R-:W-:-:S04]  /*7a10*/  LOP3.LUT R17, R17, 0x2, RZ, 0xfc, !PT ;  /* 0x0000000211117812 */ /* 0x000fc800078efcff */
[----:B------:R-:W-:-:S13]  /*7a20*/  ISETP.NE.AND P0, PT, R17, 0x3, PT ;  /* 0x000000031100780c */ /* 0x000fda0003f05270 */
[----:B------:R-:W-:Y:S05]  /*7a30*/  @!P0 BRA `(.L_x_216) ;  /* 0x0000000000048947 */ /* 0x000fea0003800000 */
[----:B------:R-:W-:Y:S01]  /*7a40*/  BPT.TRAP 0x1 ;  /* 0x000000040000795c */ /* 0x000fe20000300000 */
.L_x_216:
        /* <DEDUP_REMOVED lines=15> */
.L_x_244:
[----:B------:R-:W2:Y:S02]  /*7b40*/  SYNCS.PHASECHK.TRANS64.TRYWAIT P1, [R3+URZ], R2 ;  /* 0x00000002030075a7 */ /* 0x000ea4000802017f */
[----:B--2---:R-:W-:Y:S05]  /*7b50*/  @!P1 BRA `(.L_x_218) ;  /* 0x0000000400ac9947 */ /* 0x004fea0003800000 */
.L_x_245:
[----:B------:R-:W-:Y:S05]  /*7b60*/  @!P0 BRA `(.L_x_219) ;  /* 0x0000000000048947 */ /* 0x000fea0003800000 */
[----:B------:R-:W-:Y:S01]  /*7b70*/  BPT.TRAP 0x1 ;  /* 0x000000040000795c */ /* 0x000fe20000300000 */
.L_x_219:
[----:B------:R-:W-:-:S07]  /*7b80*/  SHF.L.U32 R4, R4, 0x1f, RZ ;  /* 0x0000001f04047819 */ /* 0x000fce00000006ff */
.L_x_220:
[----:B---3--:R3:W4:Y:S02]  /*7b90*/  SYNCS.PHASECHK.TRANS64.TRYWAIT P0, [R9+URZ+0x36438], R4 ;  /* 0x03643804090075a7 */ /* 0x008724000800017f */
[----:B----4-:R-:W-:Y:S05]  /*7ba0*/  @!P0 NANOSLEEP.SYNCS 0x989680 ;  /* 0x009896800000895d */ /* 0x010fea0003900000 */
[----:B------:R-:W4:Y:S02]  /*7bb0*/  @!P0 SYNCS.PHASECHK.TRANS64 P0, [R9+URZ+0x36438], R4 ;  /* 0x03643804090085a7 */ /* 0x000f24000800007f */
[----:B----4-:R-:W-:Y:S05]  /*7bc0*/  @!P0 BRA `(.L_x_220) ;  /* 0xfffffffc00f08947 */ /* 0x010fea000383ffff */
.L_x_215:
[----:B------:R-:W-:Y:S05]  /*7bd0*/  BSYNC B0 ;  /* 0x0000000000007941 */ /* 0x000fea0003800000 */
.L_x_214:
[----:B------:R-:W-:Y:S05]  /*7be0*/  EXIT ;  /* 0x000000000000794d */ /* 0x000fea0003800000 */
.L_x_120:
[----:B------:R-:W-:Y:S02]  /*7bf0*/  IMAD.MOV.U32 R12, RZ, RZ, RZ ;  /* 0x000000ffff0c7224 */ /* 0x000fe400078e00ff */
[----:B------:R-:W-:Y:S02]  /*7c00*/  IMAD.MOV.U32 R11, RZ, RZ, 0x1f ;  /* 0x0000001fff0b7424 */ /* 0x000fe400078e00ff */
[----:B------:R-:W-:-:S07]  /*7c10*/  IMAD.MOV.U32 R15, RZ, RZ, -0x1 ;  /* 0xffffffffff0f7424 */ /* 0x000fce00078e00ff */
[----:B------:R-:W-:Y:S05]  /*7c20*/  WARPSYNC.COLLECTIVE R15, `(.L_x_221) ;  /* 0x000000000f087348 */ /* 0x000fea0003c00000 */
[----:B------:R1:W2:Y:S02]  /*7c30*/  SHFL.IDX P6, R14, R13, R12, R11 ;  /* 0x0000000c0d0e7389 */ /* 0x0002a400000c000b */
[----:B-12---:R-:W-:Y:S01]  /*7c40*/  ENDCOLLECTIVE ;  /* 0x000000000000791b */ /* 0x006fe20003800000 */
.L_x_221:
[----:B------:R-:W-:Y:S05]  /*7c50*/  BRA `(.L_x_222) ;  /* 0xffffff8c00c87947 */ /* 0x000fea000383ffff */
.L_x_122:
[----:B--2---:R2:W3:Y:S02]  /*7c60*/  SYNCS.PHASECHK.TRANS64.TRYWAIT P0, [R19+URZ+0x36400], R12 ;  /* 0x0364000c130075a7 */ /* 0x0044e4000800017f */
[----:B---3--:R-:W-:Y:S05]  /*7c70*/  @!P0 NANOSLEEP.SYNCS 0x989680 ;  /* 0x009896800000895d */ /* 0x008fea0003900000 */
[----:B------:R-:W3:Y:S02]  /*7c80*/  @!P0 SYNCS.PHASECHK.TRANS64 P0, [R19+URZ+0x36400], R12 ;  /* 0x0364000c130085a7 */ /* 0x000ee4000800007f */
[----:B---3--:R-:W-:Y:S05]  /*7c90*/  @!P0 BRA `(.L_x_122) ;  /* 0xfffffffc00f08947 */ /* 0x008fea000383ffff */
[----:B------:R-:W-:Y:S05]  /*7ca0*/  BRA `(.L_x_121) ;  /* 0xffffff90002c7947 */ /* 0x000fea000383ffff */
.L_x_127:
[----:B--2---:R2:W3:Y:S02]  /*7cb0*/  SYNCS.PHASECHK.TRANS64.TRYWAIT P1, [R4+URZ+0x36410], R9 ;  /* 0x03641009040075a7 */ /* 0x0044e4000802017f */
[----:B---3--:R-:W-:Y:S05]  /*7cc0*/  @!P1 NANOSLEEP.SYNCS 0x989680 ;  /* 0x009896800000995d */ /* 0x008fea0003900000 */
[----:B------:R-:W3:Y:S02]  /*7cd0*/  @!P1 SYNCS.PHASECHK.TRANS64 P1, [R4+URZ+0x36410], R9 ;  /* 0x03641009040095a7 */ /* 0x000ee4000802007f */
[----:B---3--:R-:W-:Y:S05]  /*7ce0*/  @!P1 BRA `(.L_x_127) ;  /* 0xfffffffc00f09947 */ /* 0x008fea000383ffff */
[----:B------:R-:W-:Y:S05]  /*7cf0*/  BRA `(.L_x_126) ;  /* 0xffffff9400e47947 */ /* 0x000fea000383ffff */
.L_x_131:
[----:B------:R1:W1:Y:S02]  /*7d00*/  SYNCS.PHASECHK.TRANS64.TRYWAIT P1, [R19+URZ+0x36430], R8 ;  /* 0x03643008130075a7 */ /* 0x000264000802017f */
[----:B-1----:R-:W-:Y:S05]  /*7d10*/  @!P1 NANOSLEEP.SYNCS 0x989680 ;  /* 0x009896800000995d */ /* 0x002fea0003900000 */
[----:B------:R-:W1:Y:S02]  /*7d20*/  @!P1 SYNCS.PHASECHK.TRANS64 P1, [R19+URZ+0x36430], R8 ;  /* 0x03643008130095a7 */ /* 0x000e64000802007f */
[----:B-1----:R-:W-:Y:S05]  /*7d30*/  @!P1 BRA `(.L_x_131) ;  /* 0xfffffffc00f09947 */ /* 0x002fea000383ffff */
[----:B------:R-:W-:Y:S05]  /*7d40*/  BRA `(.L_x_130) ;  /* 0xffffff9c00887947 */ /* 0x000fea000383ffff */
.L_x_146:
[----:B------:R-:W-:Y:S01]  /*7d50*/  BSSY B0, `(.L_x_223) ;  /* 0x0000005000007945 */ /* 0x000fe20003800000 */
[----:B------:R-:W-:-:S07]  /*7d60*/  IMAD.MOV.U32 R15, RZ, RZ, -0x1 ;  /* 0xffffffffff0f7424 */ /* 0x000fce00078e00ff */
[----:B------:R-:W-:Y:S05]  /*7d70*/  WARPSYNC.COLLECTIVE R15, `(.L_x_224) ;  /* 0x000000000f087348 */ /* 0x000fea0003c00000 */
[----:B------:R-:W-:Y:S01]  /*7d80*/  NOP ;  /* 0x0000000000007918 */ /* 0x000fe20000000000 */
[----:B------:R-:W-:Y:S01]  /*7d90*/  ENDCOLLECTIVE ;  /* 0x000000000000791b */ /* 0x000fe20003800000 */
.L_x_224:
[----:B------:R-:W-:Y:S05]  /*7da0*/  BSYNC B0 ;  /* 0x0000000000007941 */ /* 0x000fea0003800000 */
.L_x_223:
[----:B------:R-:W-:Y:S05]  /*7db0*/  BRA `(.L_x_225) ;  /* 0xffffffc800907947 */ /* 0x000fea000383ffff */
.L_x_162:
[----:B------:R-:W-:Y:S01]  /*7dc0*/  BSSY B0, `(.L_x_226) ;  /* 0x0000005000007945 */ /* 0x000fe20003800000 */
[----:B------:R-:W-:-:S07]  /*7dd0*/  IMAD.MOV.U32 R15, RZ, RZ, -0x1 ;  /* 0xffffffffff0f7424 */ /* 0x000fce00078e00ff */
[----:B------:R-:W-:Y:S05]  /*7de0*/  WARPSYNC.COLLECTIVE R15, `(.L_x_227) ;  /* 0x000000000f087348 */ /* 0x000fea0003c00000 */
[----:B------:R-:W-:Y:S01]  /*7df0*/  NOP ;  /* 0x0000000000007918 */ /* 0x000fe20000000000 */
[----:B------:R-:W-:Y:S01]  /*7e00*/  ENDCOLLECTIVE ;  /* 0x000000000000791b */ /* 0x000fe20003800000 */
.L_x_227:
[----:B------:R-:W-:Y:S05]  /*7e10*/  BSYNC B0 ;  /* 0x0000000000007941 */ /* 0x000fea0003800000 */
.L_x_226:
[----:B------:R-:W-:Y:S05]  /*7e20*/  BRA `(.L_x_228) ;  /* 0xffffffd000007947 */ /* 0x000fea000383ffff */
.L_x_179:
[----:B------:R-:W-:Y:S01]  /*7e30*/  BSSY B0, `(.L_x_229) ;  /* 0x0000005000007945 */ /* 0x000fe20003800000 */
[----:B------:R-:W-:-:S07]  /*7e40*/  IMAD.MOV.U32 R15, RZ, RZ, -0x1 ;  /* 0xffffffffff0f7424 */ /* 0x000fce00078e00ff */
[----:B------:R-:W-:Y:S05]  /*7e50*/  WARPSYNC.COLLECTIVE R15, `(.L_x_230) ;  /* 0x000000000f087348 */ /* 0x000fea0003c00000 */
[----:B------:R-:W-:Y:S01]  /*7e60*/  NOP ;  /* 0x0000000000007918 */ /* 0x000fe20000000000 */
[----:B------:R-:W-:Y:S01]  /*7e70*/  ENDCOLLECTIVE ;  /* 0x000000000000791b */ /* 0x000fe20003800000 */
.L_x_230:
[----:B------:R-:W-:Y:S05]  /*7e80*/  BSYNC B0 ;  /* 0x0000000000007941 */ /* 0x000fea0003800000 */
.L_x_229:
[----:B------:R-:W-:Y:S05]  /*7e90*/  BRA `(.L_x_231) ;  /* 0xffffffd4007c7947 */ /* 0x000fea000383ffff */
.L_x_194:
[----:B-1----:R1:W2:Y:S02]  /*7ea0*/  SYNCS.PHASECHK.TRANS64.TRYWAIT P1, [R0+URZ+0x36420], R10 ;  /* 0x0364200a000075a7 */ /* 0x0022a4000802017f */
[----:B--2---:R-:W-:Y:S05]  /*7eb0*/  @!P1 NANOSLEEP.SYNCS 0x989680 ;  /* 0x009896800000995d */ /* 0x004fea0003900000 */
[----:B------:R-:W2:Y:S02]  /*7ec0*/  @!P1 SYNCS.PHASECHK.TRANS64 P1, [R0+URZ+0x36420], R10 ;  /* 0x0364200a000095a7 */ /* 0x000ea4000802007f */
[----:B--2---:R-:W-:Y:S05]  /*7ed0*/  @!P1 BRA `(.L_x_194) ;  /* 0xfffffffc00f09947 */ /* 0x004fea000383ffff */
[----:B------:R-:W-:Y:S05]  /*7ee0*/  BRA `(.L_x_232) ;  /* 0xffffffdc00c87947 */ /* 0x000fea000383ffff */
.L_x_198:
[----:B-1----:R1:W2:Y:S02]  /*7ef0*/  SYNCS.PHASECHK.TRANS64.TRYWAIT P1, [R0+URZ+0x36438], R10 ;  /* 0x0364380a000075a7 */ /* 0x0022a4000802017f */
[----:B--2---:R-:W-:Y:S05]  /*7f00*/  @!P1 NANOSLEEP.SYNCS 0x989680 ;  /* 0x009896800000995d */ /* 0x004fea0003900000 */
[----:B------:R-:W2:Y:S02]  /*7f10*/  @!P1 SYNCS.PHASECHK.TRANS64 P1, [R0+URZ+0x36438], R10 ;  /* 0x0364380a000095a7 */ /* 0x000ea4000802007f */
[----:B--2---:R-:W-:Y:S05]  /*7f20*/  @!P1 BRA `(.L_x_198) ;  /* 0xfffffffc00f09947 */ /* 0x004fea000383ffff */
[----:B------:R-:W-:Y:S05]  /*7f30*/  BRA `(.L_x_233) ;  /* 0xffffffe400807947 */ /* 0x000fea000383ffff */
.L_x_200:
[----:B--2---:R2:W3:Y:S02]  /*7f40*/  SYNCS.PHASECHK.TRANS64.TRYWAIT P1, [R0+URZ+0x36428], R3 ;  /* 0x03642803000075a7 */ /* 0x0044e4000802017f */
[----:B---3--:R-:W-:Y:S05]  /*7f50*/  @!P1 NANOSLEEP.SYNCS 0x989680 ;  /* 0x009896800000995d */ /* 0x008fea0003900000 */
[----:B------:R-:W3:Y:S02]  /*7f60*/  @!P1 SYNCS.PHASECHK.TRANS64 P1, [R0+URZ+0x36428], R3 ;  /* 0x03642803000095a7 */ /* 0x000ee4000802007f */
[----:B---3--:R-:W-:Y:S05]  /*7f70*/  @!P1 BRA `(.L_x_200) ;  /* 0xfffffffc00f09947 */ /* 0x008fea000383ffff */
[----:B------:R-:W-:Y:S05]  /*7f80*/  BRA `(.L_x_234) ;  /* 0xffffffe800407947 */ /* 0x000fea000383ffff */
.L_x_202:
[----:B--2---:R2:W3:Y:S02]  /*7f90*/  SYNCS.PHASECHK.TRANS64.TRYWAIT P1, [R0+URZ+0x36438], R29 ;  /* 0x0364381d000075a7 */ /* 0x0044e4000802017f */
[----:B---3--:R-:W-:Y:S05]  /*7fa0*/  @!P1 NANOSLEEP.SYNCS 0x989680 ;  /* 0x009896800000995d */ /* 0x008fea0003900000 */
[----:B------:R-:W3:Y:S02]  /*7fb0*/  @!P1 SYNCS.PHASECHK.TRANS64 P1, [R0+URZ+0x36438], R29 ;  /* 0x0364381d000095a7 */ /* 0x000ee4000802007f */
[----:B---3--:R-:W-:Y:S05]  /*7fc0*/  @!P1 BRA `(.L_x_202) ;  /* 0xfffffffc00f09947 */ /* 0x008fea000383ffff */
[----:B------:R-:W-:Y:S05]  /*7fd0*/  BRA `(.L_x_235) ;  /* 0xffffffe800d07947 */ /* 0x000fea000383ffff */
.L_x_204:
[----:B------:R-:W-:-:S07]  /*7fe0*/  SHF.L.U32 R5, R12, 0x1f, RZ ;  /* 0x0000001f0c057819 */ /* 0x000fce00000006ff */
.L_x_236:
[----:B--2---:R2:W3:Y:S02]  /*7ff0*/  SYNCS.PHASECHK.TRANS64.TRYWAIT P1, [R0+URZ+0x36420], R5 ;  /* 0x03642005000075a7 */ /* 0x0044e4000802017f */
[----:B---3--:R-:W-:Y:S05]  /*8000*/  @!P1 NANOSLEEP.SYNCS 0x989680 ;  /* 0x009896800000995d */ /* 0x008fea0003900000 */
[----:B------:R-:W3:Y:S02]  /*8010*/  @!P1 SYNCS.PHASECHK.TRANS64 P1, [R0+URZ+0x36420], R5 ;  /* 0x03642005000095a7 */ /* 0x000ee4000802007f */
[----:B---3--:R-:W-:Y:S05]  /*8020*/  @!P1 BRA `(.L_x_236) ;  /* 0xfffffffc00f09947 */ /* 0x008fea000383ffff */
[----:B------:R-:W-:Y:S05]  /*8030*/  BRA `(.L_x_237) ;  /* 0xffffffec00707947 */ /* 0x000fea000383ffff */
.L_x_207:
[----:B--2---:R2:W3:Y:S02]  /*8040*/  SYNCS.PHASECHK.TRANS64.TRYWAIT P1, [R0+URZ+0x36438], R10 ;  /* 0x0364380a000075a7 */ /* 0x0044e4000802017f */
[----:B---3--:R-:W-:Y:S05]  /*8050*/  @!P1 NANOSLEEP.SYNCS 0x989680 ;  /* 0x009896800000995d */ /* 0x008fea0003900000 */
[----:B------:R-:W3:Y:S02]  /*8060*/  @!P1 SYNCS.PHASECHK.TRANS64 P1, [R0+URZ+0x36438], R10 ;  /* 0x0364380a000095a7 */ /* 0x000ee4000802007f */
[----:B---3--:R-:W-:Y:S05]  /*8070*/  @!P1 BRA `(.L_x_207) ;  /* 0xfffffffc00f09947 */ /* 0x008fea000383ffff */
[----:B------:R-:W-:Y:S05]  /*8080*/  BRA `(.L_x_238) ;  /* 0xfffffff000187947 */ /* 0x000fea000383ffff */
.L_x_209:
[----:B---3--:R3:W4:Y:S02]  /*8090*/  SYNCS.PHASECHK.TRANS64.TRYWAIT P1, [R0+URZ+0x36428], R5 ;  /* 0x03642805000075a7 */ /* 0x008724000802017f */
[----:B----4-:R-:W-:Y:S05]  /*80a0*/  @!P1 NANOSLEEP.SYNCS 0x989680 ;  /* 0x009896800000995d */ /* 0x010fea0003900000 */
[----:B------:R-:W4:Y:S02]  /*80b0*/  @!P1 SYNCS.PHASECHK.TRANS64 P1, [R0+URZ+0x36428], R5 ;  /* 0x03642805000095a7 */ /* 0x000f24000802007f */
[----:B----4-:R-:W-:Y:S05]  /*80c0*/  @!P1 BRA `(.L_x_209) ;  /* 0xfffffffc00f09947 */ /* 0x010fea000383ffff */
[----:B------:R-:W-:Y:S05]  /*80d0*/  BRA `(.L_x_239) ;  /* 0xfffffff000c07947 */ /* 0x000fea000383ffff */
.L_x_211:
[----:B---3--:R3:W4:Y:S02]  /*80e0*/  SYNCS.PHASECHK.TRANS64.TRYWAIT P1, [R0+URZ+0x36438], R3 ;  /* 0x03643803000075a7 */ /* 0x008724000802017f */
[----:B----4-:R-:W-:Y:S05]  /*80f0*/  @!P1 NANOSLEEP.SYNCS 0x989680 ;  /* 0x009896800000995d */ /* 0x010fea0003900000 */
[----:B------:R-:W4:Y:S02]  /*8100*/  @!P1 SYNCS.PHASECHK.TRANS64 P1, [R0+URZ+0x36438], R3 ;  /* 0x03643803000095a7 */ /* 0x000f24000802007f */
[----:B----4-:R-:W-:Y:S05]  /*8110*/  @!P1 BRA `(.L_x_211) ;  /* 0xfffffffc00f09947 */ /* 0x010fea000383ffff */
[----:B------:R-:W-:Y:S05]  /*8120*/  BRA `(.L_x_240) ;  /* 0xfffffff400587947 */ /* 0x000fea000383ffff */
.L_x_213:
[----:B------:R-:W-:Y:S01]  /*8130*/  BSSY B0, `(.L_x_241) ;  /* 0x0000006000007945 */ /* 0x000fe20003800000 */
[----:B------:R-:W-:-:S07]  /*8140*/  IMAD.MOV.U32 R15, RZ, RZ, -0x1 ;  /* 0xffffffffff0f7424 */ /* 0x000fce00078e00ff */
[----:B-12---:R-:W-:Y:S05]  /*8150*/  WARPSYNC.COLLECTIVE R15, `(.L_x_242) ;  /* 0x000000000f0c7348 */ /* 0x006fea0003c00000 */
[----:B------:R-:W-:Y:S02]  /*8160*/  ELECT P6, UR62, PT ;  /* 0x00000000003e782f */ /* 0x000fe400038c0000 */
[----:B------:R-:W-:Y:S01]  /*8170*/  MOV R14, UR62 ;  /* 0x0000003e000e7c02 */ /* 0x000fe20008000f00 */
[----:B-12---:R-:W-:Y:S10]  /*8180*/  ENDCOLLECTIVE ;  /* 0x000000000000791b */ /* 0x006ff40003800000 */
.L_x_242:
[----:B------:R-:W-:Y:S05]  /*8190*/  BSYNC B0 ;  /* 0x0000000000007941 */ /* 0x000fea0003800000 */
.L_x_241:
[----:B------:R-:W-:Y:S01]  /*81a0*/  PLOP3.LUT P0, PT, P6, PT, PT, 0x80, 0x0 ;  /* 0x000000000000781c */ /* 0x000fe2000370f070 */
[----:B------:R-:W-:-:S12]  /*81b0*/  BRA `(.L_x_243) ;  /* 0xfffffff8000c7947 */ /* 0x000fd8000383ffff */
.L_x_217:
[----:B-1----:R1:W2:Y:S02]  /*81c0*/  SYNCS.PHASECHK.TRANS64.TRYWAIT P1, [R7+URZ], R0 ;  /* 0x00000000070075a7 */ /* 0x0022a4000802017f */
[----:B--2---:R-:W-:Y:S05]  /*81d0*/  @!P1 NANOSLEEP.SYNCS 0x989680 ;  /* 0x009896800000995d */ /* 0x004fea0003900000 */
[----:B------:R-:W2:Y:S02]  /*81e0*/  @!P1 SYNCS.PHASECHK.TRANS64 P1, [R7+URZ], R0 ;  /* 0x00000000070095a7 */ /* 0x000ea4000802007f */
[----:B--2---:R-:W-:Y:S05]  /*81f0*/  @!P1 BRA `(.L_x_217) ;  /* 0xfffffffc00f09947 */ /* 0x004fea000383ffff */
[----:B------:R-:W-:Y:S05]  /*8200*/  BRA `(.L_x_244) ;  /* 0xfffffff8004c7947 */ /* 0x000fea000383ffff */
.L_x_218:
[----:B--2---:R2:W3:Y:S02]  /*8210*/  SYNCS.PHASECHK.TRANS64.TRYWAIT P1, [R3+URZ], R2 ;  /* 0x00000002030075a7 */ /* 0x0044e4000802017f */
[----:B---3--:R-:W-:Y:S05]  /*8220*/  @!P1 NANOSLEEP.SYNCS 0x989680 ;  /* 0x009896800000995d */ /* 0x008fea0003900000 */
[----:B------:R-:W3:Y:S02]  /*8230*/  @!P1 SYNCS.PHASECHK.TRANS64 P1, [R3+URZ], R2 ;  /* 0x00000002030095a7 */ /* 0x000ee4000802007f */
[----:B---3--:R-:W-:Y:S05]  /*8240*/  @!P1 BRA `(.L_x_218) ;  /* 0xfffffffc00f09947 */ /* 0x008fea000383ffff */
[----:B------:R-:W-:Y:S05]  /*8250*/  BRA `(.L_x_245) ;  /* 0xfffffff800407947 */ /* 0x000fea000383ffff */
.L_x_246:
        /* <DEDUP_REMOVED lines=10> */
.L_x_3856:


//--------------------- .text._ZN7cutlass13device_kernelIN5flash11enable_sm90INS1_16FlashAttnBwdSm90INS1_25CollectiveMainloopBwdSm90ILi2ELi1ELi1EN4cute5tupleIJNS5_1CILi1EEES8_S8_EEENS6_IJNS7_ILi64EEENS7_ILi96EEENS7_ILi192EEEEEENS_10bfloat16_tEfNS_4arch4Sm90ELb0ELb0ELb0ELb0ELb0ELb0ELb1ELb0ELi3ELi1ELi1ELi1ELb0EEENS1_24CollectiveEpilogueBwdGQAISD_fSG_Li384ELb0ELb0EEENS1_19SingleTileSchedulerILb0ELb0ELb0ELi96EEEEEEEEEvNT_6ParamsE --------------------------
	.section	.text._ZN7cutlass13device_kernelIN5flash11enable_sm90INS1_16FlashAttnBwdSm90INS1_25CollectiveMainloopBwdSm90ILi2ELi1ELi1EN4cute5tupleIJNS5_1CILi1EEES8_S8_EEENS6_IJNS7_ILi64EEENS7_ILi96EEENS7_ILi192EEEEEENS_10bfloat16_tEfNS_4arch4Sm90ELb0ELb0ELb0ELb0ELb0ELb0ELb1ELb0ELi3ELi1ELi1ELi1ELb0EEENS1_24CollectiveEpilogueBwdGQAISD_fSG_Li384ELb0ELb0EEENS1_19SingleTileSchedulerILb0ELb0ELb0ELi96EEEEEEEEEvNT_6ParamsE,"ax",@progbits
	.align	128
.text._ZN7cutlass13device_kernelIN5flash11enable_sm90INS1_16FlashAttnBwdSm90INS1_25CollectiveMainloopBwdSm90ILi2ELi1ELi1EN4cute5tupleIJNS5_1CILi1EEES8_S8_EEENS6_IJNS7_ILi64EEENS7_ILi96EEENS7_ILi192EEEEEENS_10bfloat16_tEfNS_4arch4Sm90ELb0ELb0ELb0ELb0ELb0ELb0ELb1ELb0ELi3ELi1ELi1ELi1ELb0EEENS1_24CollectiveEpilogueBwdGQAISD_fSG_Li384ELb0ELb0EEENS1_19SingleTileSchedulerILb0ELb0ELb0ELi96EEEEEEEEEvNT_6ParamsE:
        .type           _ZN7cutlass13device_kernelIN5flash11enable_sm90INS1_16FlashAttnBwdSm90INS1_25CollectiveMainloopBwdSm90ILi2ELi1ELi1EN4cute5tupleIJNS5_1CILi1EEES8_S8_EEENS6_IJNS7_ILi64EEENS7_ILi96EEENS7_ILi192EEEEEENS_10bfloat16_tEfNS_4arch4Sm90ELb0ELb0ELb0ELb0ELb0ELb0ELb1ELb0ELi3ELi1ELi1ELi1ELb0EEENS1_24CollectiveEpilogueBwdGQAISD_fSG_Li384ELb0ELb0EEENS1_19SingleTileSchedulerILb0ELb0ELb0ELi96EEEEEEEEEvNT_6ParamsE,@function
        .size           _ZN7cutlass13device_kernelIN5flash11enable_sm90INS1_16FlashAttnBwdSm90INS1_25CollectiveMainloopBwdSm90ILi2ELi1ELi1EN4cute5tupleIJNS5_1CILi1EEES8_S8_EEENS6_IJNS7_ILi64EEENS7_ILi96EEENS7_ILi192EEEEEENS_10bfloat16_tEfNS_4arch4Sm90ELb0ELb0ELb0ELb0ELb0ELb0ELb1ELb0ELi3ELi1ELi1ELi1ELb0EEENS1_24CollectiveEpilogueBwdGQAISD_fSG_Li384ELb0ELb0EEENS1_19SingleTileSchedulerILb0ELb0ELb0ELi96EEEEEEEEEvNT_6ParamsE,(.L_x_3857 - _ZN7cutlass13device_kernelIN5flash11enable_sm90INS1_16FlashAttnBwdSm90INS1_25CollectiveMainloopBwdSm90ILi2ELi1ELi1EN4cute5tupleIJNS5_1CILi1EEES8_S8_EEENS6_IJNS7_ILi64EEENS7_ILi96EEENS7_ILi192EEEEEENS_10bfloat16_tEfNS_4arch4Sm90ELb0ELb0ELb0ELb0ELb0ELb0ELb1ELb0ELi3ELi1ELi1ELi1ELb0EEENS1_24CollectiveEpilogueBwdGQAISD_fSG_Li384ELb0ELb0EEENS1_19SingleTileSchedulerILb0ELb0ELb0ELi96EEEEEEEEEvNT_6ParamsE)
        .other          _ZN7cutlass13device_kernelIN5flash11enable_sm90INS1_16FlashAttnBwdSm90INS1_25CollectiveMainloopBwdSm90ILi2ELi1ELi1EN4cute5tupleIJNS5_1CILi1EEES8_S8_EEENS6_IJNS7_ILi64EEENS7_ILi96EEENS7_ILi192EEEEEENS_10bfloat16_tEfNS_4arch4Sm90ELb0ELb0ELb0ELb0ELb0ELb0ELb1ELb0ELi3ELi1ELi1ELi1ELb0EEENS1_24CollectiveEpilogueBwdGQAISD_fSG_Li384ELb0ELb0EEENS1_19SingleTileSchedulerILb0ELb0ELb0ELi96EEEEEEEEEvNT_6ParamsE,@"STO_CUDA_ENTRY STV_DEFAULT"
_ZN7cutlass13device_kernelIN5flash11enable_sm90INS1_16FlashAttnBwdSm90INS1_25CollectiveMainloopBwdSm90ILi2ELi1ELi1EN4cute5tupleIJNS5_1CILi1EEES8_S8_EEENS6_IJNS7_ILi64EEENS7_ILi96EEENS7_ILi192EEEEEENS_10bfloat16_tEfNS_4arch4Sm90ELb0ELb0ELb0ELb0ELb0ELb0ELb1ELb0ELi3ELi1ELi1ELi1ELb0EEENS1_24CollectiveEpilogueBwdGQAISD_fSG_Li384ELb0ELb0EEENS1_19SingleTileSchedulerILb0ELb0ELb0ELi96EEEEEEEEEvNT_6ParamsE:
        /* <DEDUP_REMOVED lines=13> */
[----:B------:R-:W-:-:S02]  /*00d0*/  UIADD3.X UR7, URZ, UR5, URZ, UP0, !UPT ;  /* 0x000000053f077290 */ /* 0x000fc400087fe43f */
[----:B------:R-:W-:Y:S02]  /*00e0*/  UIADD3.X UR9, URZ, UR5, URZ, UP1, !UPT ;  /* 0x000000053f097290 */ /* 0x000fe40008ffe43f */
[----:B------:R-:W-:Y:S02]  /*00f0*/  UIADD3.X UR11, URZ, UR5, URZ, UP2, !UPT ;  /* 0x000000053f0b7290 */ /* 0x000fe400097fe43f */
[----:B------:R-:W-:-:S03]  /*0100*/  UIADD3.X UR5, URZ, UR5, URZ, UP3, !UPT ;  /* 0x000000053f057290 */ /* 0x000fc60009ffe43f */
[----:B------:R1:W-:Y:S02]  /*0110*/  UTMACCTL.PF [UR6] ;  /* 0x00000000060079b9 */ /* 0x0003e40008040000 */
[----:B------:R1:W-:Y:S02]  /*0120*/  UTMACCTL.PF [UR8] ;  /* 0x00000000080079b9 */ /* 0x0003e40008040000 */
[----:B------:R1:W-:Y:S02]  /*0130*/  UTMACCTL.PF [UR10] ;  /* 0x000000000a0079b9 */ /* 0x0003e40008040000 */
[----:B------:R1:W-:Y:S02]  /*0140*/  UTMACCTL.PF [UR4] ;  /* 0x00000000040079b9 */ /* 0x0003e40008040000 */
[----:B-1----:R-:W-:Y:S01]  /*0150*/  NOP ;  /* 0x0000000000007918 */ /* 0x002fe20000000000 */
.L_x_248:
[----:B------:R-:W-:Y:S05]  /*0160*/  BSYNC B0 ;  /* 0x0000000000007941 */ /* 0x000fea0003800000 */
.L_x_247:
        /* <DEDUP_REMOVED lines=34> */
.L_x_249:
        /* <DEDUP_REMOVED lines=20> */
.L_x_250:
[----:B------:R-:W-:Y:S01]  /*04d0*/  ISETP.NE.AND P0, PT, R2, RZ, PT ;  /* 0x000000ff0200720c */ /* 0x000fe20003f05270 */
[----:B------:R-:W-:Y:S01]  /*04e0*/  IMAD.MOV.U32 R18, RZ, RZ, 0x1 ;  /* 0x00000001ff127424 */ /* 0x000fe200078e00ff */
[----:B------:R-:W-:Y:S01]  /*04f0*/  NOP ;  /* 0x0000000000007918 */ /* 0x000fe20000000000 */
[----:B------:R-:W-:Y:S03]  /*0500*/  BSSY B6, `(.L_x_251) ;  /* 0x00006b4000067945 */ /* 0x000fe60003800000 */
[----:B------:R-:W-:Y:S01]  /*0510*/  SEL R18, R18, 0x2, !P0 ;  /* 0x0000000212127807 */ /* 0x000fe20004000000 */
[----:B-12-45:R-:W-:Y:S06]  /*0520*/  BAR.SYNC.DEFER_BLOCKING 0x0 ;  /* 0x0000000000007b1d */ /* 0x036fec0000010000 */
[----:B------:R-:W-:Y:S05]  /*0530*/  @!P0 BRA `(.L_x_252) ;  /* 0x00000038009c8947 */ /* 0x000fea0003800000 */
.L_x_253:
[----:B------:R-:W-:-:S08]  /*0540*/  NOP ;  /* 0x0000000000007918 */ /* 0x000fd00000000000 */
[----:B------:R-:W1:Y:S02]  /*0550*/  USETMAXREG.TRY_ALLOC.CTAPOOL UP0, 0xa0 ;  /* 0x000000a0000079c8 */ /* 0x000e640008000600 */
[----:B-1----:R-:W-:-:S13]  /*0560*/  PLOP3.LUT P0, PT, PT, PT, UP0, 0x80, 0x0 ;  /* 0x000000000000781c */ /* 0x002fda0003f0f008 */
[----:B------:R-:W-:Y:S05]  /*0570*/  @!P0 BRA `(.L_x_253) ;  /* 0xfffffffc00f08947 */ /* 0x000fea000383ffff */
[----:B------:R-:W-:Y:S01]  /*0580*/  LOP3.LUT R0, R0, 0x3, RZ, 0xc0, !PT ;  /* 0x0000000300007812 */ /* 0x000fe200078ec0ff */
[----:B------:R-:W1:Y:S05]  /*0590*/  S2UR UR4, SR_CTAID.Z ;  /* 0x00000000000479c3 */ /* 0x000e6a0000002700 */
[----:B------:R-:W2:Y:S02]  /*05a0*/  SHFL.IDX PT, R0, R0, RZ, 0x1f ;  /* 0x00001fff00007589 */ /* 0x000ea400000e0000 */
[----:B--2---:R-:W-:-:S13]  /*05b0*/  ISETP.NE.AND P0, PT, R0, RZ, PT ;  /* 0x000000ff0000720c */ /* 0x004fda0003f05270 */
[----:B------:R-:W-:-:S05]  /*05c0*/  @!P0 VIADD R2, R19, 0x9 ;  /* 0x0000000913028836 */ /* 0x000fca0000000000 */
[----:B------:R4:W-:Y:S06]  /*05d0*/  @!P0 BAR.ARV R2, 0xa0 ;  /* 0x000280020000851d */ /* 0x0009ec0000002000 */
[----:B-1----:R-:W-:-:S13]  /*05e0*/  ISETP.LE.AND P0, PT, RZ, UR4, PT ;  /* 0x00000004ff007c0c */ /* 0x002fda000bf03270 */
[----:B----4-:R-:W-:Y:S05]  /*05f0*/  @!P0 BRA `(.L_x_254) ;  /* 0x0000006800908947 */ /* 0x010fea0003800000 */
        /* <DEDUP_REMOVED lines=23> */
.L_x_256:
        /* <DEDUP_REMOVED lines=15> */
.L_x_255:
        /* <DEDUP_REMOVED lines=20> */
.L_x_258:
        /* <DEDUP_REMOVED lines=15> */
.L_x_257:
        /* <DEDUP_REMOVED lines=8> */
.L_x_339:
[----:B------:R-:W-:Y:S02]  /*0b10*/  SHF.L.U32 R10, RZ, 0x1f, RZ ;  /* 0x0000001fff0a7819 */ /* 0x000fe400000006ff */
[----:B------:R-:W-:Y:S01]  /*0b20*/  LOP3.LUT R5, R2, 0xffffff80, RZ, 0xc0, !PT ;  /* 0xffffff8002057812 */ /* 0x000fe200078ec0ff */
[----:B--2---:R-:W-:Y:S01]  /*0b30*/  IMAD.HI R2, R14, 0x55555556, RZ ;  /* 0x555555560e027827 */ /* 0x004fe200078e02ff */
[----:B------:R-:W2:Y:S03]  /*0b40*/  SYNCS.PHASECHK.TRANS64.TRYWAIT P0, [UR36+0x36400], R10 ;  /* 0x0364000aff0075a7 */ /* 0x000ea60008000164 */
[----:B------:R-:W-:Y:S01]  /*0b50*/  IMAD.IADD R6, R0, 0x1, -R5 ;  /* 0x0000000100067824 */ /* 0x000fe200078e0a05 */
[----:B------:R-:W-:-:S04]  /*0b60*/  LEA.HI R5, R2, R2, RZ, 0x1 ;  /* 0x0000000202057211 */ /* 0x000fc800078f08ff */
[----:B------:R-:W-:-:S04]  /*0b70*/  SHF.R.S32.HI R7, RZ, 0x1f, R6 ;  /* 0x0000001fff077819 */ /* 0x000fc80000011406 */
[CC--:B------:R-:W-:Y:S02]  /*0b80*/  LEA.HI R8, R7.reuse, R6.reuse, RZ, 0x2 ;  /* 0x0000000607087211 */ /* 0x0c0fe400078f10ff */
[----:B------:R-:W-:Y:S02]  /*0b90*/  LEA.HI R7, R7, R6, RZ, 0x5 ;  /* 0x0000000607077211 */ /* 0x000fe400078f28ff */
[--C-:B------:R-:W-:Y:S02]  /*0ba0*/  SHF.R.S32.HI R9, RZ, 0x2, R8.reuse ;  /* 0x00000002ff097819 */ /* 0x100fe40000011408 */
[----:B------:R-:W-:Y:S02]  /*0bb0*/  SHF.R.S32.HI R4, RZ, 0x1f, R8 ;  /* 0x0000001fff047819 */ /* 0x000fe40000011408 */
[----:B------:R-:W-:Y:S02]  /*0bc0*/  SHF.R.S32.HI R7, RZ, 0x5, R7 ;  /* 0x00000005ff077819 */ /* 0x000fe40000011407 */
[----:B------:R-:W-:-:S04]  /*0bd0*/  LEA.HI R4, R4, R9, RZ, 0x3 ;  /* 0x0000000904047211 */ /* 0x000fc800078f18ff */
[----:B------:R-:W-:Y:S01]  /*0be0*/  LOP3.LUT R2, R4, 0xfffffff8, RZ, 0xc0, !PT ;  /* 0xfffffff804027812 */ /* 0x000fe200078ec0ff */
[----:B------:R-:W-:-:S04]  /*0bf0*/  IMAD R4, R5, -0x3, R14 ;  /* 0xfffffffd05047824 */ /* 0x000fc800078e020e */
[----:B------:R-:W-:Y:S01]  /*0c00*/  IMAD.IADD R2, R9, 0x1, -R2 ;  /* 0x0000000109027824 */ /* 0x000fe200078e0a02 */
[----:B--2---:R-:W-:Y:S06]  /*0c10*/  @P0 BRA `(.L_x_260) ;  /* 0x0000000000080947 */ /* 0x004fec0003800000 */
[----:B------:R-:W2:Y:S02]  /*0c20*/  SYNCS.PHASECHK.TRANS64.TRYWAIT P0, [UR36+0x36400], R10 ;  /* 0x0364000aff0075a7 */ /* 0x000ea40008000164 */
[----:B--2---:R-:W-:Y:S05]  /*0c30*/  @!P0 BRA `(.L_x_261) ;  /* 0x0000006400288947 */ /* 0x004fea0003800000 */
.L_x_260:
[----:B------:R-:W3:Y:S01]  /*0c40*/  LDC R14, c[0x0][0x280] ;  /* 0x0000a000ff0e7b82 */ /* 0x000ee20000000800 */
        /* <DEDUP_REMOVED lines=23> */
[----:B---3--:R-:W-:-:S02]  /*0dc0*/  ISETP.GE.AND P0, PT, R14, 0x1, PT ;  /* 0x000000010e00780c */ /* 0x008fc40003f06270 */
        /* <DEDUP_REMOVED lines=26> */
[----:B------:R-:W-:Y:S01]  /*0f70*/  IMAD.SHL.U32 R17, R6, 0x4, RZ ;  /* 0x0000000406117824 */ /* 0x000fe200078e00ff */
[----:B------:R-:W-:Y:S06]  /*0f80*/  @!P0 BRA `(.L_x_262) ;  /* 0x0000002400608947 */ /* 0x000fec0003800000 */
[CC--:B------:R-:W-:Y:S01]  /*0f90*/  LEA.HI R2, R3.reuse, R0.reuse, RZ, 0x4 ;  /* 0x0000000003027211 */ /* 0x0c0fe200078f20ff */
[----:B------:R-:W3:Y:S01]  /*0fa0*/  S2R R13, SR_CTAID.X ;  /* 0x00000000000d7919 */ /* 0x000ee20000002500 */
[----:B------:R-:W-:Y:S01]  /*0fb0*/  LEA.HI R7, R3, R0, RZ, 0x5 ;  /* 0x0000000003077211 */ /* 0x000fe200078f28ff */
[----:B------:R-:W3:Y:S01]  /*0fc0*/  LDC R20, c[0x0][0x290] ;  /* 0x0000a400ff147b82 */ /* 0x000ee20000000800 */
[----:B------:R-:W-:Y:S01]  /*0fd0*/  LOP3.LUT R5, R2, 0xfffffff0, RZ, 0xc0, !PT ;  /* 0xfffffff002057812 */ /* 0x000fe200078ec0ff */
[----:B------:R-:W-:Y:S01]  /*0fe0*/  IMAD.HI R12, R16, 0x55555556, RZ ;  /* 0x55555556100c7827 */ /* 0x000fe200078e02ff */
[----:B------:R-:W-:Y:S02]  /*0ff0*/  LOP3.LUT R9, R8, 0xfffffffc, RZ, 0xc0, !PT ;  /* 0xfffffffc08097812 */ /* 0x000fe400078ec0ff */
[----:B------:R-:W-:Y:S02]  /*1000*/  CS2R R118, SRZ ;  /* 0x0000000000767805 */ /* 0x000fe4000001ff00 */
[----:B------:R-:W-:Y:S01]  /*1010*/  SHF.R.S32.HI R2, RZ, 0x4, R2 ;  /* 0x00000004ff027819 */ /* 0x000fe20000011402 */
[----:B------:R-:W-:Y:S01]  /*1020*/  IMAD.IADD R5, R0, 0x1, -R5 ;  /* 0x0000000100057824 */ /* 0x000fe200078e0a05 */
[----:B------:R-:W-:Y:S01]  /*1030*/  CS2R R116, SRZ ;  /* 0x0000000000747805 */ /* 0x000fe2000001ff00 */
[----:B------:R-:W-:Y:S01]  /*1040*/  IMAD.IADD R11, R6, 0x1, -R9 ;  /* 0x00000001060b7824 */ /* 0x000fe200078e0a09 */
[----:B------:R-:W-:-:S02]  /*1050*/  SHF.R.S32.HI R6, RZ, 0x5, R7 ;  /* 0x00000005ff067819 */ /* 0x000fc40000011407 */
[----:B------:R-:W-:Y:S02]  /*1060*/  CS2R R114, SRZ ;  /* 0x0000000000727805 */ /* 0x000fe4000001ff00 */
[----:B------:R-:W-:Y:S02]  /*1070*/  LEA.HI R0, R5, R5, RZ, 0x1 ;  /* 0x0000000505007211 */ /* 0x000fe400078f08ff */
[----:B------:R-:W-:Y:S02]  /*1080*/  CS2R R112, SRZ ;  /* 0x0000000000707805 */ /* 0x000fe4000001ff00 */
[----:B--2---:R-:W-:Y:S02]  /*1090*/  SHF.R.S32.HI R10, RZ, 0x1f, R5 ;  /* 0x0000001fff0a7819 */ /* 0x004fe40000011405 */
[----:B------:R-:W-:Y:S02]  /*10a0*/  CS2R R110, SRZ ;  /* 0x00000000006e7805 */ /* 0x000fe4000001ff00 */
[----:B------:R-:W-:-:S02]  /*10b0*/  SHF.R.S32.HI R3, RZ, 0x1, R0 ;  /* 0x00000001ff037819 */ /* 0x000fc40000011400 */
[----:B------:R-:W-:Y:S02]  /*10c0*/  CS2R R108, SRZ ;  /* 0x00000000006c7805 */ /* 0x000fe4000001ff00 */
[----:B------:R-:W-:Y:S02]  /*10d0*/  SHF.R.S32.HI R8, RZ, 0x1f, R0 ;  /* 0x0000001fff087819 */ /* 0x000fe40000011400 */
[----:B------:R-:W-:Y:S02]  /*10e0*/  CS2R R106, SRZ ;  /* 0x00000000006a7805 */ /* 0x000fe4000001ff00 */
[----:B------:R-:W-:Y:S02]  /*10f0*/  LEA.HI R10, R10, R5, RZ, 0x3 ;  /* 0x000000050a0a7211 */ /* 0x000fe400078f18ff */
[----:B------:R-:W-:Y:S02]  /*1100*/  CS2R R104, SRZ ;  /* 0x0000000000687805 */ /* 0x000fe4000001ff00 */
[----:B------:R-:W-:-:S02]  /*1110*/  LEA.HI R8, R8, R3, RZ, 0x2 ;  /* 0x0000000308087211 */ /* 0x000fc400078f10ff */
[----:B------:R-:W-:Y:S02]  /*1120*/  CS2R R102, SRZ ;  /* 0x0000000000667805 */ /* 0x000fe4000001ff00 */
[----:B------:R-:W-:Y:S01]  /*1130*/  LOP3.LUT R0, R0, 0x7fffffe, RZ, 0xc0, !PT ;  /* 0x07fffffe00007812 */ /* 0x000fe200078ec0ff */
[----:B------:R-:W-:Y:S01]  /*1140*/  IMAD.SHL.U32 R10, R10, 0x20, RZ ;  /* 0x000000200a0a7824 */ /* 0x000fe200078e00ff */
[----:B------:R-:W-:Y:S02]  /*1150*/  LOP3.LUT R8, R8, 0xfffffffc, RZ, 0xc0, !PT ;  /* 0xfffffffc08087812 */ /* 0x000fe400078ec0ff */
[----:B------:R-:W-:Y:S02]  /*1160*/  CS2R R100, SRZ ;  /* 0x0000000000647805 */ /* 0x000fe4000001ff00 */
[----:B------:R-:W-:Y:S01]  /*1170*/  SHF.R.S32.HI R7, RZ, 0x1f, R7 ;  /* 0x0000001fff077819 */ /* 0x000fe20000011407 */
[----:B------:R-:W-:Y:S01]  /*1180*/  IMAD.IADD R5, R5, 0x1, -R0 ;  /* 0x0000000105057824 */ /* 0x000fe200078e0a00 */
[----:B------:R-:W-:Y:S01]  /*1190*/  LOP3.LUT R9, R10, 0x7fffff00, RZ, 0xc0, !PT ;  /* 0x7fffff000a097812 */ /* 0x000fe200078ec0ff */
[----:B------:R-:W-:Y:S01]  /*11a0*/  IMAD.IADD R8, R3, 0x1, -R8 ;  /* 0x0000000103087824 */ /* 0x000fe200078e0a08 */
[----:B------:R-:W-:Y:S01]  /*11b0*/  LEA.HI R7, R7, R6, RZ, 0x2 ;  /* 0x0000000607077211 */ /* 0x000fe200078f10ff */
[----:B------:R-:W-:Y:S01]  /*11c0*/  IMAD.SHL.U32 R3, R2, 0x8, RZ ;  /* 0x0000000802037824 */ /* 0x000fe200078e00ff */
[----:B------:R-:W-:Y:S01]  /*11d0*/  CS2R R98, SRZ ;  /* 0x0000000000627805 */ /* 0x000fe2000001ff00 */
[----:B------:R-:W-:Y:S01]  /*11e0*/  IMAD.SHL.U32 R0, R8, 0x40, RZ ;  /* 0x0000004008007824 */ /* 0x000fe200078e00ff */
[----:B------:R-:W-:Y:S01]  /*11f0*/  LOP3.LUT R7, R7, 0x3ffffc, RZ, 0xc0, !PT ;  /* 0x003ffffc07077812 */ /* 0x000fe200078ec0ff */
[----:B------:R-:W-:Y:S01]  /*1200*/  IMAD R10, R16, 0x800, R9 ;  /* 0x00000800100a7824 */ /* 0x000fe200078e0209 */
[----:B------:R-:W-:Y:S01]  /*1210*/  LOP3.LUT P0, RZ, R8, 0x2, RZ, 0xc0, !PT ;  /* 0x0000000208ff7812 */ /* 0x000fe2000780c0ff */
[----:B---3--:R-:W-:Y:S01]  /*1220*/  IMAD R2, R13, -0x60, R20 ;  /* 0xffffffa00d027824 */ /* 0x008fe200078e0214 */
[----:B------:R-:W-:Y:S01]  /*1230*/  LOP3.LUT R0, R0, 0xc0, RZ, 0xc0, !PT ;  /* 0x000000c000007812 */ /* 0x000fe200078ec0ff */
[----:B------:R-:W-:Y:S01]  /*1240*/  IMAD.IADD R7, R6, 0x1, -R7 ;  /* 0x0000000106077824 */ /* 0x000fe200078e0a07 */
[----:B------:R-:W-:Y:S01]  /*1250*/  CS2R R96, SRZ ;  /* 0x0000000000607805 */ /* 0x000fe2000001ff00 */
[----:B------:R-:W-:Y:S01]  /*1260*/  IMAD R10, R5, 0x20, R10 ;  /* 0x00000020050a7824 */ /* 0x000fe200078e020a */
[----:B------:R-:W-:Y:S01]  /*1270*/  LOP3.LUT R3, R0, 0x8, R3, 0xf8, !PT ;  /* 0x0000000800037812 */ /* 0x000fe200078ef803 */
[----:B------:R-:W-:Y:S01]  /*1280*/  VIADD R6, R14, 0x3f ;  /* 0x0000003f0e067836 */ /* 0x000fe20000000000 */
[----:B------:R-:W-:Y:S01]  /*1290*/  SHF.R.U32.HI R0, RZ, 0x3, R0 ;  /* 0x00000003ff007819 */ /* 0x000fe20000011600 */
[----:B------:R-:W-:Y:S01]  /*12a0*/  IMAD R7, R7, 0x200, R10 ;  /* 0x0000020007077824 */ /* 0x000fe200078e020a */
[----:B------:R-:W-:Y:S01]  /*12b0*/  LEA.HI R5, R12, R12, RZ, 0x1 ;  /* 0x0000000c0c057211 */ /* 0x000fe200078f08ff */
[----:B------:R-:W-:Y:S01]  /*12c0*/  IMAD.MOV.U32 R14, RZ, RZ, 0x20 ;  /* 0x00000020ff0e7424 */ /* 0x000fe200078e00ff */
[----:B------:R-:W-:-:S02]  /*12d0*/  LOP3.LUT R0, R3, R0, RZ, 0x3c, !PT ;  /* 0x0000000003007212 */ /* 0x000fc400078e3cff */
[----:B------:R-:W-:Y:S02]  /*12e0*/  CS2R R94, SRZ ;  /* 0x00000000005e7805 */ /* 0x000fe4000001ff00 */
[----:B------:R-:W-:Y:S01]  /*12f0*/  SHF.R.S32.HI R9, RZ, 0x1f, R6 ;  /* 0x0000001fff097819 */ /* 0x000fe20000011406 */
[----:B------:R-:W-:Y:S01]  /*1300*/  IMAD R5, R5, -0x3, R16 ;  /* 0xfffffffd05057824 */ /* 0x000fe200078e0210 */
[----:B------:R-:W-:Y:S01]  /*1310*/  SEL R14, R14, 0xffffffe0, !P0 ;  /* 0xffffffe00e0e7807 */ /* 0x000fe20004000000 */
[----:B------:R-:W-:Y:S01]  /*1320*/  IMAD.IADD R13, R0, 0x1, R7 ;  /* 0x00000001000d7824 */ /* 0x000fe200078e0207 */
[----:B------:R-:W-:Y:S01]  /*1330*/  LEA.HI R9, R9, R6, RZ, 0x6 ;  /* 0x0000000609097211 */ /* 0x000fe200078f30ff */
[----:B------:R-:W-:Y:S01]  /*1340*/  IMAD R2, R5, -0x20, R2 ;  /* 0xffffffe005027824 */ /* 0x000fe200078e0202 */
[----:B------:R-:W-:Y:S01]  /*1350*/  LOP3.LUT R12, R18, 0x1, RZ, 0xfc, !PT ;  /* 0x00000001120c7812 */ /* 0x000fe200078efcff */
[----:B------:R-:W-:Y:S01]  /*1360*/  IMAD.MOV.U32 R5, RZ, RZ, RZ ;  /* 0x000000ffff057224 */ /* 0x000fe200078e00ff */
[----:B------:R-:W-:Y:S01]  /*1370*/  LEA R13, R13, UR36, 0x1 ;  /* 0x000000240d0d7c11 */ /* 0x000fe2000f8e08ff */
[----:B------:R-:W-:Y:S01]  /*1380*/  IMAD R0, R11, -0x2, R2 ;  /* 0xfffffffe0b007824 */ /* 0x000fe200078e0202 */
[----:B------:R-:W-:Y:S01]  /*1390*/  CS2R R6, SRZ ;  /* 0x0000000000067805 */ /* 0x000fe2000001ff00 */
[----:B------:R-:W-:Y:S01]  /*13a0*/  IMAD.MOV.U32 R2, RZ, RZ, RZ ;  /* 0x000000ffff027224 */ /* 0x000fe200078e00ff */
        /* <DEDUP_REMOVED lines=35> */
[----:B------:R-:W-:Y:S02]  /*15e0*/  SHF.R.S32.HI R18, RZ, 0x6, R9 ;  /* 0x00000006ff127819 */ /* 0x000fe40000011409 */
[----:B------:R-:W-:-:S07]  /*15f0*/  IADD3 R14, R14, 0x30400, R13 ;  /* 0x000304000e0e7810 */ /* 0x000fce0007ffe00d */
.L_x_273:
[----:B------:R-:W-:-:S13]  /*1600*/  ISETP.NE.AND P0, PT, R12, 0x3, PT ;  /* 0x000000030c00780c */ /* 0x000fda0003f05270 */
[----:B---3--:R-:W-:Y:S05]  /*1610*/  @!P0 BRA `(.L_x_263) ;  /* 0x0000000000048947 */ /* 0x008fea0003800000 */
[----:B------:R-:W-:Y:S01]  /*1620*/  BPT.TRAP 0x1 ;  /* 0x000000040000795c */ /* 0x000fe20000300000 */
.L_x_263:
[----:B------:R-:W-:Y:S02]  /*1630*/  LEA R3, R2, UR36, 0x3 ;  /* 0x0000002402037c11 */ /* 0x000fe4000f8e18ff */
[----:B------:R-:W-:-:S04]  /*1640*/  SHF.L.U32 R8, R7, 0x1f, RZ ;  /* 0x0000001f07087819 */ /* 0x000fc800000006ff */
[----:B------:R2:W3:Y:S01]  /*1650*/  SYNCS.PHASECHK.TRANS64.TRYWAIT P1, [R3+URZ+0x36410], R8 ;  /* 0x03641008030075a7 */ /* 0x0004e2000802017f */
[----:B------:R-:W-:Y:S05]  /*1660*/  @!P0 BRA `(.L_x_264) ;  /* 0x0000000000048947 */ /* 0x000fea0003800000 */
[----:B------:R-:W-:Y:S01]  /*1670*/  BPT.TRAP 0x1 ;  /* 0x000000040000795c */ /* 0x000fe20000300000 */
.L_x_264:
[----:B---3--:R-:W-:Y:S05]  /*1680*/  @P1 BRA `(.L_x_265) ;  /* 0x0000000000081947 */ /* 0x008fea0003800000 */
[----:B------:R-:W3:Y:S02]  /*1690*/  SYNCS.PHASECHK.TRANS64.TRYWAIT P1, [R3+URZ+0x36410], R8 ;  /* 0x03641008030075a7 */ /* 0x000ee4000802017f */
[----:B---3--:R-:W-:Y:S05]  /*16a0*/  @!P1 BRA `(.L_x_266) ;  /* 0x0000005800a09947 */ /* 0x008fea0003800000 */
.L_x_265:
[----:B------:R-:W-:Y:S05]  /*16b0*/  WARPSYNC.ALL ;  /* 0x0000000000007948 */ /* 0x000fea0003800000 */
[----:B------:R-:W-:Y:S01]  /*16c0*/  R2UR UR6, R4 ;  /* 0x00000000040672ca */ /* 0x000fe200000e0000 */
[----:B------:R-:W-:Y:S01]  /*16d0*/  UIADD3 UR4, UR36, 0x1e000, URZ ;  /* 0x0001e00024047890 */ /* 0x000fe2000fffe03f */
[C---:B------:R-:W-:Y:S01]  /*16e0*/  R2UR UR7, R2.reuse ;  /* 0x00000000020772ca */ /* 0x040fe200000e0000 */
[----:B------:R-:W-:Y:S01]  /*16f0*/  WARPGROUP.ARRIVE ;  /* 0x00000000000079c5 */ /* 0x000fe20000000000 */
[----:B------:R-:W-:Y:S01]  /*1700*/  UMOV UR13, 0x40000040 ;  /* 0x40000040000d7882 */ /* 0x000fe20000000000 */
[----:B------:R-:W-:Y:S01]  /*1710*/  USHF.R.U32.HI UR5, URZ, 0x4, UR4 ;  /* 0x000000043f057899 */ /* 0x000fe20008011604 */
[----:B--23--:R-:W-:Y:S01]  /*1720*/  IMAD R8, R2, 0x40, R15 ;  /* 0x0000004002087824 */ /* 0x00cfe200078e020f */
        /* <DEDUP_REMOVED lines=91> */
[----:B------:R2:W3:Y:S04]  /*1ce0*/  LDS R21, [R8+0x30000] ;  /* 0x0300000008157984 */ /* 0x0004e80000000800 */
[----:B------:R2:W4:Y:S01]  /*1cf0*/  LDS R20, [R8+0x30020] ;  /* 0x0300200008147984 */ /* 0x0005220000000800 */
[----:B------:R-:W-:Y:S05]  /*1d00*/  @!P0 BRA `(.L_x_267) ;  /* 0x0000000000048947 */ /* 0x000fea0003800000 */
[----:B------:R-:W-:Y:S01]  /*1d10*/  BPT.TRAP 0x1 ;  /* 0x000000040000795c */ /* 0x000fe20000300000 */
.L_x_267:
[----:B--2---:R-:W-:-:S04]  /*1d20*/  SHF.L.U32 R8, R6, 0x1f, RZ ;  /* 0x0000001f06087819 */ /* 0x004fc800000006ff */
[----:B------:R2:W5:Y:S01]  /*1d30*/  SYNCS.PHASECHK.TRANS64.TRYWAIT P1, [UR36+0x36430], R8 ;  /* 0x03643008ff0075a7 */ /* 0x0005620008020164 */
[----:B------:R-:W-:Y:S05]  /*1d40*/  @!P0 BRA `(.L_x_268) ;  /* 0x0000000000048947 */ /* 0x000fea0003800000 */
[----:B------:R-:W-:Y:S01]  /*1d50*/  BPT.TRAP 0x1 ;  /* 0x000000040000795c */ /* 0x000fe20000300000 */
.L_x_268:
[----:B-----5:R-:W-:Y:S05]  /*1d60*/  @P1 BRA `(.L_x_269) ;  /* 0x0000000000081947 */ /* 0x020fea0003800000 */
[----:B------:R-:W5:Y:S02]  /*1d70*/  SYNCS.PHASECHK.TRANS64.TRYWAIT P1, [UR36+0x36430], R8 ;  /* 0x03643008ff0075a7 */ /* 0x000f640008020164 */
[----:B-----5:R-:W-:Y:S05]  /*1d80*/  @!P1 BRA `(.L_x_270) ;  /* 0x0000005000fc9947 */ /* 0x020fea0003800000 */
.L_x_269:
[----:B------:R-:W-:Y:S01]  /*1d90*/  UIADD3 UR5, UR36, 0x2a000, URZ ;  /* 0x0002a00024057890 */ /* 0x000fe2000fffe03f */
[----:B------:R-:W-:Y:S01]  /*1da0*/  WARPGROUP.ARRIVE ;  /* 0x00000000000079c5 */ /* 0x000fe20000000000 */
[----:B------:R-:W-:Y:S01]  /*1db0*/  UIADD3 UR4, UR4, 0x9000, URZ ;  /* 0x0000900004047890 */ /* 0x000fe2000fffe03f */
[C---:B------:R-:W-:Y:S01]  /*1dc0*/  ISETP.GT.AND P1, PT, R0.reuse, RZ, PT ;  /* 0x000000ff0000720c */ /* 0x040fe20003f24270 */
[----:B------:R-:W-:Y:S01]  /*1dd0*/  USHF.R.U32.HI UR6, URZ, 0x4, UR5 ;  /* 0x000000043f067899 */ /* 0x000fe20008011605 */
[----:B------:R-:W-:Y:S01]  /*1de0*/  ISETP.GT.AND P2, PT, R0, 0x1, PT ;  /* 0x000000010000780c */ /* 0x000fe20003f44270 */
[----:B------:R-:W-:Y:S01]  /*1df0*/  USHF.R.U32.HI UR4, URZ, 0x4, UR4 ;  /* 0x000000043f047899 */ /* 0x000fe20008011604 */
[----:B------:R-:W-:Y:S01]  /*1e00*/  FSEL R9, R138, -INF , P1 ;  /* 0xff8000008a097808 */ /* 0x000fe20000800000 */
[----:B------:R-:W-:Y:S01]  /*1e10*/  ULOP3.LUT UR7, UR6, 0x3fff, URZ, 0xc0, !UPT ;  /* 0x00003fff06077892 */ /* 0x000fe2000f8ec03f */
[----:B--2--5:R-:W-:Y:S01]  /*1e20*/  FSEL R8, R137, -INF , P2 ;  /* 0xff80000089087808 */ /* 0x024fe20001000000 */
        /* <DEDUP_REMOVED lines=10> */
[--C-:B----4-:R-:W-:Y:S01]  /*1ed0*/  FFMA.FTZ R138, R9, UR7, -R20.reuse ;  /* 0x00000007098a7c23 */ /* 0x110fe20008010814 */
        /* <DEDUP_REMOVED lines=10> */
[--C-:B---3--:R-:W-:Y:S01]  /*1f80*/  FFMA.FTZ R23, R8, UR7, -R21.reuse ;  /* 0x0000000708177c23 */ /* 0x108fe20008010815 */
        /* <DEDUP_REMOVED lines=13> */
[----:B------:R-:W2:Y:S01]  /*2060*/  MUFU.EX2 R23, R23 ;  /* 0x0000001700177308 */ /* 0x000ea20000000800 */
        /* <DEDUP_REMOVED lines=9> */
[----:B------:R2:W3:Y:S08]  /*2100*/  MUFU.EX2 R137, R8 ;  /* 0x0000000800897308 */ /* 0x0004f00000000800 */
[----:B------:R-:W-:Y:S01]  /*2110*/  MUFU.EX2 R138, R138 ;  /* 0x0000008a008a7308 */ /* 0x000fe20000000800 */
[----:B--2---:R-:W-:-:S07]  /*2120*/  F2FP.BF16.F32.PACK_AB R8, R23, R22 ;  /* 0x000000161708723e */ /* 0x004fce00000010ff */
[----:B------:R-:W2:Y:S01]  /*2130*/  MUFU.EX2 R139, R139 ;  /* 0x0000008b008b7308 */ /* 0x000ea20000000800 */
[----:B---3--:R-:W-:Y:S01]  /*2140*/  F2FP.BF16.F32.PACK_AB R10, R137, R136 ;  /* 0x00000088890a723e */ /* 0x008fe200000010ff */
        /* <DEDUP_REMOVED lines=8> */
[----:B------:R-:W3:Y:S01]  /*21d0*/  MUFU.EX2 R142, R142 ;  /* 0x0000008e008e7308 */ /* 0x000ee20000000800 */
[----:B--2---:R-:W-:-:S07]  /*21e0*/  F2FP.BF16.F32.PACK_AB R9, R139, R138 ;  /* 0x0000008a8b09723e */ /* 0x004fce00000010ff */
[----:B------:R-:W-:Y:S01]  /*21f0*/  MUFU.EX2 R144, R144 ;  /* 0x0000009000907308 */ /* 0x000fe20000000800 */
[----:B---3--:R-:W-:Y:S01]  /*2200*/  F2FP.BF16.F32.PACK_AB R11, R142, R143 ;  /* 0x0000008f8e0b723e */ /* 0x008fe200000010ff */
        /* <DEDUP_REMOVED lines=83> */
[----:B------:R-:W-:Y:S01]  /*2740*/  FADD.FTZ R125, R128, -R141 ;  /* 0x8000008d807d7221 */ /* 0x000fe20000010000 */
[--C-:B---3--:R-:W-:Y:S01]  /*2750*/  FADD.FTZ R126, R126, -R140.reuse ;  /* 0x8000008c7e7e7221 */ /* 0x108fe20000010000 */
[--C-:B------:R-:W-:Y:S01]  /*2760*/  FADD.FTZ R128, R131, -R140.reuse ;  /* 0x8000008c83807221 */ /* 0x100fe20000010000 */
[--C-:B------:R-:W-:Y:S01]  /*2770*/  FADD.FTZ R127, R127, -R140.reuse ;  /* 0x8000008c7f7f7221 */ /* 0x100fe20000010000 */
[----:B------:R-:W-:Y:S01]  /*2780*/  FADD.FTZ R131, R134, -R140 ;  /* 0x8000008c86837221 */ /* 0x000fe20000010000 */
        /* <DEDUP_REMOVED lines=13> */
[--C-:B------:R-:W-:Y:S01]  /*2860*/  FADD.FTZ R121, R132, -R141.reuse ;  /* 0x8000008d84797221 */ /* 0x100fe20000010000 */
[----:B------:R-:W3:Y:S01]  /*2870*/  MUFU.EX2 R10, R10 ;  /* 0x0000000a000a7308 */ /* 0x000ee20000000800 */
[--C-:B------:R-:W-:Y:S01]  /*2880*/  FADD.FTZ R122, R123, -R140.reuse ;  /* 0x8000008c7b7a7221 */ /* 0x100fe20000010000 */
[----:B------:R-:W-:Y:S01]  /*2890*/  FMUL.FTZ R143, R143, R126 ;  /* 0x0000007e8f8f7220 */ /* 0x000fe20000410000 */
[--C-:B------:R-:W-:Y:S01]  /*28a0*/  FADD.FTZ R149, R124, -R141.reuse ;  /* 0x8000008d7c957221 */ /* 0x100fe20000010000 */
[----:B------:R-:W-:Y:S01]  /*28b0*/  FADD.FTZ R124, R133, -R141 ;  /* 0x8000008d857c7221 */ /* 0x000fe20000010000 */
[----:B------:R-:W-:Y:S01]  /*28c0*/  FMUL.FTZ R139, R139, R122 ;  /* 0x0000007a8b8b7220 */ /* 0x000fe20000410000 */
[--C-:B------:R-:W-:Y:S01]  /*28d0*/  FADD.FTZ R133, R130, -R140.reuse ;  /* 0x8000008c82857221 */ /* 0x100fe20000010000 */
[----:B------:R-:W-:Y:S01]  /*28e0*/  FADD.FTZ R140, R135, -R140 ;  /* 0x8000008c878c7221 */ /* 0x000fe20000010000 */
[----:B------:R-:W4:Y:S01]  /*28f0*/  MUFU.EX2 R21, R21 ;  /* 0x0000001500157308 */ /* 0x000f220000000800 */
[C---:B--2---:R-:W-:Y:S01]  /*2900*/  FMUL.FTZ R126, R9.reuse, R120 ;  /* 0x00000078097e7220 */ /* 0x044fe20000410000 */
[----:B------:R-:W-:Y:S01]  /*2910*/  F2FP.BF16.F32.PACK_AB R120, R9, R144 ;  /* 0x000000900978723e */ /* 0x000fe200000010ff */
[----:B------:R-:W-:Y:S01]  /*2920*/  FMUL.FTZ R22, R22, R147 ;  /* 0x0000009316167220 */ /* 0x000fe20000410000 */
[----:B------:R-:W-:Y:S01]  /*2930*/  FMUL.FTZ R23, R23, R148 ;  /* 0x0000009417177220 */ /* 0x000fe20000410000 */
[----:B------:R-:W-:Y:S01]  /*2940*/  FMUL.FTZ R136, R136, R149 ;  /* 0x0000009588887220 */ /* 0x000fe20000410000 */
[----:B------:R-:W-:Y:S01]  /*2950*/  FMUL.FTZ R137, R137, R150 ;  /* 0x0000009689897220 */ /* 0x000fe20000410000 */
[----:B------:R-:W-:Y:S01]  /*2960*/  FMUL.FTZ R138, R138, R129 ;  /* 0x000000818a8a7220 */ /* 0x000fe20000410000 */
[----:B------:R-:W2:Y:S01]  /*2970*/  MUFU.EX2 R8, R8 ;  /* 0x0000000800087308 */ /* 0x000ea20000000800 */
[----:B---3--:R-:W-:Y:S01]  /*2980*/  FMUL.FTZ R9, R10, R121 ;  /* 0x000000790a097220 */ /* 0x008fe20000410000 */
[----:B------:R-:W-:Y:S01]  /*2990*/  FMUL.FTZ R142, R142, R127 ;  /* 0x0000007f8e8e7220 */ /* 0x000fe20000410000 */
[----:B------:R-:W-:Y:S01]  /*29a0*/  FMUL.FTZ R125, R144, R125 ;  /* 0x0000007d907d7220 */ /* 0x000fe20000410000 */
[----:B------:R-:W-:-:S04]  /*29b0*/  UMOV UR7, 0x80000020 ;  /* 0x8000002000077882 */ /* 0x000fc80000000000 */
[----:B------:R-:W3:Y:S01]  /*29c0*/  MUFU.EX2 R11, R11 ;  /* 0x0000000b000b7308 */ /* 0x000ee20000000800 */
[C---:B----4-:R-:W-:Y:S01]  /*29d0*/  F2FP.BF16.F32.PACK_AB R122, R21.reuse, R10 ;  /* 0x0000000a157a723e */ /* 0x050fe200000010ff */
[----:B------:R-:W-:Y:S01]  /*29e0*/  FMUL.FTZ R124, R21, R124 ;  /* 0x0000007c157c7220 */ /* 0x000fe20000410000 */
[----:B------:R-:W-:-:S05]  /*29f0*/  F2FP.BF16.F32.PACK_AB R10, R137, R136 ;  /* 0x00000088890a723e */ /* 0x000fca00000010ff */
[----:B------:R-:W4:Y:S01]  /*2a00*/  MUFU.EX2 R20, R146 ;  /* 0x0000009200147308 */ /* 0x000f220000000800 */
[----:B--2---:R-:W-:-:S07]  /*2a10*/  FMUL.FTZ R21, R8, R133 ;  /* 0x0000008508157220 */ /* 0x004fce0000410000 */
[----:B------:R-:W2:Y:S01]  /*2a20*/  MUFU.EX2 R145, R145 ;  /* 0x0000009100917308 */ /* 0x000ea20000000800 */
[C---:B---3--:R-:W-:Y:S01]  /*2a30*/  F2FP.BF16.F32.PACK_AB R121, R11.reuse, R8 ;  /* 0x000000080b79723e */ /* 0x048fe200000010ff */
[----:B------:R-:W-:Y:S01]  /*2a40*/  FMUL.FTZ R128, R11, R128 ;  /* 0x000000800b807220 */ /* 0x000fe20000410000 */
[----:B------:R-:W-:Y:S02]  /*2a50*/  F2FP.BF16.F32.PACK_AB R8, R23, R22 ;  /* 0x000000161708723e */ /* 0x000fe400000010ff */
[----:B------:R-:W-:Y:S02]  /*2a60*/  F2FP.BF16.F32.PACK_AB R22, R124, R9 ;  /* 0x000000097c16723e */ /* 0x000fe400000010ff */
[----:B------:R-:W-:Y:S01]  /*2a70*/  F2FP.BF16.F32.PACK_AB R9, R139, R138 ;  /* 0x0000008a8b09723e */ /* 0x000fe200000010ff */
[----:B----4-:R-:W-:Y:S01]  /*2a80*/  FMUL.FTZ R131, R20, R131 ;  /* 0x0000008314837220 */ /* 0x010fe20000410000 */
[----:B------:R-:W-:Y:S02]  /*2a90*/  F2FP.BF16.F32.PACK_AB R11, R142, R143 ;  /* 0x0000008f8e0b723e */ /* 0x000fe400000010ff */
[----:B------:R-:W-:-:S02]  /*2aa0*/  F2FP.BF16.F32.PACK_AB R21, R128, R21 ;  /* 0x000000158015723e */ /* 0x000fc400000010ff */
[C---:B--2---:R-:W-:Y:S01]  /*2ab0*/  F2FP.BF16.F32.PACK_AB R123, R145.reuse, R20 ;  /* 0x00000014917b723e */ /* 0x044fe200000010ff */
        /* <DEDUP_REMOVED lines=9> */
[----:B---3--:R-:W3:Y:S02]  /*2b50*/  FENCE.VIEW.ASYNC.S ;  /* 0x00000000000073c6 */ /* 0x008ee40000000000 */
[----:B---3--:R-:W-:Y:S06]  /*2b60*/  BAR.SYNC.DEFER_BLOCKING 0x9, 0x180 ;  /* 0x0246000000007b1d */ /* 0x008fec0000010000 */
        /* <DEDUP_REMOVED lines=44> */
[----:B----4-:R-:W4:Y:S02]  /*2e30*/  FENCE.VIEW.ASYNC.S ;  /* 0x00000000000073c6 */ /* 0x010f240000000000 */
[----:B----4-:R-:W-:Y:S06]  /*2e40*/  BAR.SYNC.DEFER_BLOCKING 0x9, 0x180 ;  /* 0x0246000000007b1d */ /* 0x010fec0000010000 */
[----:B--2---:R-:W-:-:S06]  /*2e50*/  WARPGROUP.ARRIVE ;  /* 0x00000000000079c5 */ /* 0x004fcc0000000000 */
        /* <DEDUP_REMOVED lines=33> */
[----:B---3--:R-:W-:Y:S05]  /*3070*/  @!P0 BRA `(.L_x_271) ;  /* 0x0000000000048947 */ /* 0x008fea0003800000 */
[----:B------:R-:W-:Y:S01]  /*3080*/  BPT.TRAP 0x1 ;  /* 0x000000040000795c */ /* 0x000fe20000300000 */
.L_x_271:
[----:B------:R-:W-:Y:S01]  /*3090*/  LEA R8, R4, UR36, 0xd ;  /* 0x0000002404087c11 */ /* 0x000fe2000f8e68ff */
[----:B------:R-:W-:Y:S01]  /*30a0*/  UIADD3 UR4, UR36, 0x36438, URZ ;  /* 0x0003643824047890 */ /* 0x000fe2000fffe03f */
[----:B------:R-:W-:Y:S01]  /*30b0*/  VIADD R10, R19, 0x9 ;  /* 0x00000009130a7836 */ /* 0x000fe20000000000 */
        /* <DEDUP_REMOVED lines=9> */
[----:B------:R-:W-:Y:S01]  /*3150*/  WARPGROUP.ARRIVE ;  /* 0x00000000000079c5 */ /* 0x000fe20000000000 */
[----:B------:R-:W-:Y:S02]  /*3160*/  IMAD R8, R16, 0x1000, R17 ;  /* 0x0000100010087824 */ /* 0x000fe400078e0211 */
[----:B------:R-:W-:-:S03]  /*3170*/  IMAD R9, R2, 0x600, R9 ;  /* 0x0000060002097824 */ /* 0x000fc600078e0209 */
[----:B------:R-:W-:Y:S02]  /*3180*/  LEA R8, R8, UR36, 0x2 ;  /* 0x0000002408087c11 */ /* 0x000fe4000f8e10ff */
[----:B------:R-:W-:Y:S01]  /*3190*/  R2UR UR8, R9 ;  /* 0x00000000090872ca */ /* 0x000fe200000e0000 */
[----:B------:R-:W-:-:S12]  /*31a0*/  VIADD R9, R19, 0xc ;  /* 0x0000000c13097836 */ /* 0x000fd80000000000 */
[----:B------:R-:W-:Y:S02]  /*31b0*/  UMOV UR4, UR8 ;  /* 0x0000000800047c82 */ /* 0x000fe40008000000 */
        /* <DEDUP_REMOVED lines=37> */
[----:B---3--:R-:W3:Y:S02]  /*3410*/  FENCE.VIEW.ASYNC.S ;  /* 0x00000000000073c6 */ /* 0x008ee40000000000 */
[----:B---3--:R2:W-:Y:S06]  /*3420*/  BAR.ARV R9, 0xa0 ;  /* 0x000280090000751d */ /* 0x0085ec0000002000 */
[----:B------:R-:W-:Y:S05]  /*3430*/  @!P0 BRA `(.L_x_272) ;  /* 0x0000000000048947 */ /* 0x000fea0003800000 */
[----:B------:R-:W-:Y:S01]  /*3440*/  BPT.TRAP 0x1 ;  /* 0x000000040000795c */ /* 0x000fe20000300000 */
.L_x_272:
[----:B------:R-:W-:Y:S01]  /*3450*/  VIADD R5, R5, 0x1 ;  /* 0x0000000105057836 */ /* 0x000fe20000000000 */
[----:B------:R-:W-:Y:S01]  /*3460*/  LOP3.LUT R6, R6, 0x1, RZ, 0x3c, !PT ;  /* 0x0000000106067812 */ /* 0x000fe200078e3cff */
[----:B------:R-:W-:Y:S02]  /*3470*/  VIADD R2, R2, 0x1 ;  /* 0x0000000102027836 */ /* 0x000fe40000000000 */
[----:B------:R-:W-:Y:S01]  /*3480*/  VIADD R3, R3, 0x36420 ;  /* 0x0003642003037836 */ /* 0x000fe20000000000 */
[----:B------:R-:W-:Y:S02]  /*3490*/  ISETP.GE.AND P1, PT, R5, R18, PT ;  /* 0x000000120500720c */ /* 0x000fe40003f26270 */
[----:B------:R-:W-:Y:S02]  /*34a0*/  ISETP.NE.AND P0, PT, R2, 0x2, PT ;  /* 0x000000020200780c */ /* 0x000fe40003f05270 */
[----:B------:R-:W-:Y:S02]  /*34b0*/  PRMT R3, RZ, 0x654, R3 ;  /* 0x00000654ff037816 */ /* 0x000fe40000000003 */
[----:B--2---:R-:W-:-:S02]  /*34c0*/  SEL R8, RZ, 0x1, P0 ;  /* 0x00000001ff087807 */ /* 0x004fc40000000000 */
[----:B------:R3:W-:Y:S01]  /*34d0*/  SYNCS.ARRIVE.TRANS64.RED.A1T0 RZ, [R3+URZ], RZ ;  /* 0x000000ff03ff79a7 */ /* 0x0007e2000810043f */
[----:B------:R-:W-:Y:S02]  /*34e0*/  SEL R2, R2, RZ, P0 ;  /* 0x000000ff02027207 */ /* 0x000fe40000000000 */
[----:B------:R-:W-:Y:S02]  /*34f0*/  LOP3.LUT R7, R7, R8, RZ, 0x3c, !PT ;  /* 0x0000000807077212 */ /* 0x000fe400078e3cff */
[----:B------:R-:W-:Y:S05]  /*3500*/  @!P1 BRA `(.L_x_273) ;  /* 0xffffffe0003c9947 */ /* 0x000fea000383ffff */
.L_x_262:
[----:B------:R-:W4:Y:S01]  /*3510*/  S2UR UR8, SR_CTAID.Y ;  /* 0x00000000000879c3 */ /* 0x000f220000002600 */
[----:B------:R-:W-:Y:S01]  /*3520*/  ULDC UR5, c[0x0][0x850] ;  /* 0x0002140000057ab9 */ /* 0x000fe20000000800 */
[----:B------:R-:W-:Y:S01]  /*3530*/  ULDC.64 UR10, c[0x0][0x818] ;  /* 0x00020600000a7ab9 */ /* 0x000fe20000000a00 */
[----:B------:R-:W-:Y:S01]  /*3540*/  UISETP.NE.AND UP0, UPT, UR5, 0x1, UPT ;  /* 0x000000010500788c */ /* 0x000fe2000bf05270 */
[----:B-1----:R-:W-:Y:S01]  /*3550*/  IMAD R16, R16, 0x1800, R17 ;  /* 0x0000180010107824 */ /* 0x002fe200078e0211 */
[----:B------:R-:W-:-:S03]  /*3560*/  ULDC.64 UR12, c[0x0][0x840] ;  /* 0x00021000000c7ab9 */ /* 0x000fc60000000a00 */
[----:B------:R-:W1:Y:S01]  /*3570*/  S2UR UR4, SR_CTAID.X ;  /* 0x00000000000479c3 */ /* 0x000e620000002500 */
[----:B------:R-:W-:-:S05]  /*3580*/  LEA R16, R16, UR36, 0x2 ;  /* 0x0000002410107c11 */ /* 0x000fca000f8e10ff */
[----:B------:R-:W-:Y:S01]  /*3590*/  @UP0 ULDC UR6, c[0x0][0x854] ;  /* 0x0002150000060ab9 */ /* 0x000fe20000000800 */
[----:B------:R-:W-:Y:S01]  /*35a0*/  @UP0 ULDC UR9, c[0x0][0x858] ;  /* 0x0002160000090ab9 */ /* 0x000fe20000000800 */
[----:B------:R-:W5:Y:S01]  /*35b0*/  S2UR UR16, SR_CTAID.Z ;  /* 0x00000000001079c3 */ /* 0x000f620000002700 */
[----:B----4-:R-:W-:-:S07]  /*35c0*/  UIMAD.WIDE.U32 UR6, UR8, UR6, URZ ;  /* 0x00000006080672a5 */ /* 0x010fce000f8e003f */
[----:B------:R-:W4:Y:S01]  /*35d0*/  LDC.64 R8, c[0x0][0x820] ;  /* 0x00020800ff087b82 */ /* 0x000f220000000a00 */
[----:B------:R-:W-:Y:S02]  /*35e0*/  @UP0 USHF.R.U32.HI UR8, URZ, UR9, UR7 ;  /* 0x000000093f080299 */ /* 0x000fe40008011607 */
[----:B-1----:R-:W-:-:S05]  /*35f0*/  UIMAD UR4, UR4, 0x4800, URZ ;  /* 0x00004800040478a4 */ /* 0x002fca000f8e023f */
[----:B--2---:R-:W1:Y:S01]  /*3600*/  LDC.64 R10, c[0x0][0x848] ;  /* 0x00021200ff0a7b82 */ /* 0x004e620000000a00 */
[----:B------:R-:W-:Y:S02]  /*3610*/  USHF.R.S32.HI UR6, URZ, 0x1f, UR8 ;  /* 0x0000001f3f067899 */ /* 0x000fe40008011408 */
[----:B------:R-:W-:Y:S02]  /*3620*/  USHF.R.S32.HI UR5, URZ, 0x1f, UR4 ;  /* 0x0000001f3f057899 */ /* 0x000fe40008011404 */
[----:B------:R-:W-:Y:S02]  /*3630*/  UIMAD UR7, UR6, UR10, URZ ;  /* 0x0000000a060772a4 */ /* 0x000fe4000f8e023f */
[----:B------:R-:W-:Y:S02]  /*3640*/  UIMAD UR6, UR6, UR12, URZ ;  /* 0x0000000c060672a4 */ /* 0x000fe4000f8e023f */
[----:B------:R-:W-:Y:S02]  /*3650*/  UIMAD.WIDE.U32 UR14, UR8, UR10, UR4 ;  /* 0x0000000a080e72a5 */ /* 0x000fe4000f8e0004 */
[----:B------:R-:W-:-:S02]  /*3660*/  UIMAD UR7, UR8, UR11, UR7 ;  /* 0x0000000b080772a4 */ /* 0x000fc4000f8e0207 */
[----:B------:R-:W-:Y:S02]  /*3670*/  UIMAD.WIDE.U32 UR4, UR8, UR12, UR4 ;  /* 0x0000000c080472a5 */ /* 0x000fe4000f8e0004 */
[----:B------:R-:W-:Y:S01]  /*3680*/  UIMAD UR6, UR8, UR13, UR6 ;  /* 0x0000000d080672a4 */ /* 0x000fe2000f8e0206 */
[----:B---3--:R-:W-:Y:S01]  /*3690*/  IMAD.U32 R3, RZ, RZ, UR15 ;  /* 0x0000000fff037e24 */ /* 0x008fe2000f8e00ff */
[----:B-----5:R-:W-:Y:S01]  /*36a0*/  USHF.R.S32.HI UR8, URZ, 0x1f, UR16 ;  /* 0x0000001f3f087899 */ /* 0x020fe20008011410 */
[----:B------:R-:W-:Y:S01]  /*36b0*/  IMAD.U32 R2, RZ, RZ, UR14 ;  /* 0x0000000eff027e24 */ /* 0x000fe2000f8e00ff */
[----:B------:R-:W-:Y:S01]  /*36c0*/  UIADD3 UR7, UR15, UR7, URZ ;  /* 0x000000070f077290 */ /* 0x000fe2000fffe03f */
[----:B------:R-:W-:Y:S01]  /*36d0*/  IMAD.U32 R5, RZ, RZ, UR5 ;  /* 0x00000005ff057e24 */ /* 0x000fe2000f8e00ff */
[----:B------:R-:W-:Y:S01]  /*36e0*/  UIADD3 UR6, UR5, UR6, URZ ;  /* 0x0000000605067290 */ /* 0x000fe2000fffe03f */
[----:B------:R-:W-:Y:S01]  /*36f0*/  IMAD.U32 R4, RZ, RZ, UR4 ;  /* 0x00000004ff047e24 */ /* 0x000fe2000f8e00ff */
[----:B------:R-:W-:Y:S01]  /*3700*/  ULDC UR4, c[0x0][0x740] ;  /* 0x0001d00000047ab9 */ /* 0x000fe20000000800 */
[----:B----4-:R-:W-:-:S02]  /*3710*/  IMAD R0, R8, UR8, RZ ;  /* 0x0000000808007c24 */ /* 0x010fc4000f8e02ff */
[----:B------:R-:W-:Y:S01]  /*3720*/  FMUL.FTZ R72, R72, UR4 ;  /* 0x0000000448487c20 */ /* 0x000fe20008410000 */
[----:B-1----:R-:W-:Y:S02]  /*3730*/  IMAD R6, R10, UR8, RZ ;  /* 0x000000080a067c24 */ /* 0x002fe4000f8e02ff */
[----:B------:R-:W-:Y:S01]  /*3740*/  FMUL.FTZ R73, R73, UR4 ;  /* 0x0000000449497c20 */ /* 0x000fe20008410000 */
[----:B------:R-:W-:Y:S02]  /*3750*/  IMAD R7, R9, UR16, R0 ;  /* 0x0000001009077c24 */ /* 0x000fe4000f8e0200 */
[----:B------:R-:W-:Y:S01]  /*3760*/  FMUL.FTZ R74, R74, UR4 ;  /* 0x000000044a4a7c20 */ /* 0x000fe20008410000 */
[----:B------:R-:W-:Y:S02]  /*3770*/  IMAD R9, R11, UR16, R6 ;  /* 0x000000100b097c24 */ /* 0x000fe4000f8e0206 */
[----:B------:R-:W-:Y:S01]  /*3780*/  FMUL.FTZ R75, R75, UR4 ;  /* 0x000000044b4b7c20 */ /* 0x000fe20008410000 */
[----:B------:R-:W1:Y:S01]  /*3790*/  S2R R6, SR_TID.X ;  /* 0x0000000000067919 */ /* 0x000e620000002100 */
[----:B------:R-:W-:-:S02]  /*37a0*/  IMAD.U32 R3, RZ, RZ, UR7 ;  /* 0x00000007ff037e24 */ /* 0x000fc4000f8e00ff */
[----:B------:R-:W-:Y:S01]  /*37b0*/  FMUL.FTZ R76, R76, UR4 ;  /* 0x000000044c4c7c20 */ /* 0x000fe20008410000 */
[----:B------:R-:W-:Y:S02]  /*37c0*/  IMAD.U32 R5, RZ, RZ, UR6 ;  /* 0x00000006ff057e24 */ /* 0x000fe4000f8e00ff */
[----:B------:R-:W-:Y:S01]  /*37d0*/  FMUL.FTZ R77, R77, UR4 ;  /* 0x000000044d4d7c20 */ /* 0x000fe20008410000 */
[----:B------:R-:W-:-:S04]  /*37e0*/  IMAD.WIDE.U32 R2, R8, UR16, R2 ;  /* 0x0000001008027c25 */ /* 0x000fc8000f8e0002 */
[----:B------:R-:W-:Y:S01]  /*37f0*/  FMUL.FTZ R78, R78, UR4 ;  /* 0x000000044e4e7c20 */ /* 0x000fe20008410000 */
[----:B------:R-:W-:Y:S01]  /*3800*/  FMUL.FTZ R79, R79, UR4 ;  /* 0x000000044f4f7c20 */ /* 0x000fe20008410000 */
[----:B------:R-:W-:Y:S01]  /*3810*/  FMUL.FTZ R80, R80, UR4 ;  /* 0x0000000450507c20 */ /* 0x000fe20008410000 */
[----:B------:R-:W-:-:S04]  /*3820*/  IMAD.WIDE.U32 R4, R10, UR16, R4 ;  /* 0x000000100a047c25 */ /* 0x000fc8000f8e0004 */
        /* <DEDUP_REMOVED lines=39> */
[----:B------:R-:W-:Y:S05]  /*3aa0*/  WARPSYNC.ALL ;  /* 0x0000000000007948 */ /* 0x000fea0003800000 */
[----:B------:R-:W-:-:S02]  /*3ab0*/  IMAD.IADD R7, R3, 0x1, R7 ;  /* 0x0000000103077824 */ /* 0x000fc400078e0207 */
[----:B------:R-:W-:Y:S01]  /*3ac0*/  IMAD.IADD R0, R5, 0x1, R9 ;  /* 0x0000000105007824 */ /* 0x000fe200078e0209 */
[----:B------:R-:W-:Y:S01]  /*3ad0*/  BAR.SYNC.DEFER_BLOCKING 0x1, 0x180 ;  /* 0x0046000000007b1d */ /* 0x000fe20000010000 */
[----:B-1----:R-:W-:-:S07]  /*3ae0*/  ISETP.NE.AND P1, PT, R6, 0x80, PT ;  /* 0x000000800600780c */ /* 0x002fce0003f25270 */
[----:B------:R-:W1:Y:S01]  /*3af0*/  LDC.64 R8, c[0x0][0x800] ;  /* 0x00020000ff087b82 */ /* 0x000e620000000a00 */
[----:B------:R-:W-:Y:S07]  /*3b00*/  BSSY B0, `(.L_x_274) ;  /* 0x0000027000007945 */ /* 0x000fee0003800000 */
[----:B------:R-:W2:Y:S01]  /*3b10*/  LDC.64 R10, c[0x0][0x828] ;  /* 0x00020a00ff0a7b82 */ /* 0x000ea20000000a00 */
[----:B------:R3:W-:Y:S04]  /*3b20*/  STS.128 [R16], R24 ;  /* 0x0000001810007388 */ /* 0x0007e80000000c00 */
[----:B------:R3:W-:Y:S01]  /*3b30*/  STS.128 [R16+0x800], R28 ;  /* 0x0008001c10007388 */ /* 0x0007e20000000c00 */
[----:B-1----:R-:W-:-:S03]  /*3b40*/  LEA R8, P0, R2, R8, 0x2 ;  /* 0x0000000802087211 */ /* 0x002fc600078010ff */
[----:B------:R3:W-:Y:S01]  /*3b50*/  STS.128 [R16+0x1000], R32 ;  /* 0x0010002010007388 */ /* 0x0007e20000000c00 */
[----:B------:R-:W-:-:S03]  /*3b60*/  LEA.HI.X R7, R2, R9, R7, 0x2, P0 ;  /* 0x0000000902077211 */ /* 0x000fc600000f1407 */
[----:B------:R3:W-:Y:S01]  /*3b70*/  STS.128 [R16+0x1800], R36 ;  /* 0x0018002410007388 */ /* 0x0007e20000000c00 */
[----:B--2---:R-:W-:-:S03]  /*3b80*/  LEA R10, P2, R4, R10, 0x2 ;  /* 0x0000000a040a7211 */ /* 0x004fc600078410ff */
[----:B------:R3:W-:Y:S01]  /*3b90*/  STS.128 [R16+0x2000], R40 ;  /* 0x0020002810007388 */ /* 0x0007e20000000c00 */
[----:B------:R-:W-:-:S03]  /*3ba0*/  LEA.HI.X R0, R4, R11, R0, 0x2, P2 ;  /* 0x0000000b04007211 */ /* 0x000fc600010f1400 */
        /* <DEDUP_REMOVED lines=12> */
[----:B-1----:R-:W1:Y:S02]  /*3c70*/  FENCE.VIEW.ASYNC.S ;  /* 0x00000000000073c6 */ /* 0x002e640000000000 */
[----:B-1----:R-:W-:Y:S06]  /*3c80*/  BAR.SYNC.DEFER_BLOCKING 0x1, 0x180 ;  /* 0x0046000000007b1d */ /* 0x002fec0000010000 */
[----:B------:R-:W-:Y:S05]  /*3c90*/  @P1 BRA `(.L_x_275) ;  /* 0x0000000000341947 */ /* 0x000fea0003800000 */
[----:B------:R-:W-:Y:S01]  /*3ca0*/  R2UR UR4, R10 ;  /* 0x000000000a0472ca */ /* 0x000fe200000e0000 */
[----:B------:R-:W-:Y:S01]  /*3cb0*/  UMOV UR6, 0x1200 ;  /* 0x0000120000067882 */ /* 0x000fe20000000000 */
[----:B------:R-:W-:Y:S01]  /*3cc0*/  R2UR UR5, R0 ;  /* 0x00000000000572ca */ /* 0x000fe200000e0000 */
[----:B------:R-:W-:Y:S01]  /*3cd0*/  UMOV UR8, 0x0 ;  /* 0x0000000000087882 */ /* 0x000fe20000000000 */
[----:B------:R-:W-:Y:S01]  /*3ce0*/  PLOP3.LUT P0, PT, PT, PT, PT, 0x80, 0x0 ;  /* 0x000000000000781c */ /* 0x000fe20003f0f070 */
[----:B------:R-:W-:-:S12]  /*3cf0*/  UMOV UR9, 0x14f00000 ;  /* 0x14f0000000097882 */ /* 0x000fd80000000000 */
.L_x_276:
[----:B------:R-:W-:Y:S01]  /*3d00*/  @P0 ELECT P2, URZ, PT ;  /* 0x00000000003f082f */ /* 0x000fe20003840000 */
[----:B------:R1:W-:-:S12]  /*3d10*/  UBLKRED.G.S.ADD.F32.RN [UR4], [UR36], UR6, desc[UR8] ;  /* 0x00000804240073bb */ /* 0x0003d800080a1406 */
[----:B------:R-:W-:Y:S02]  /*3d20*/  @P2 PLOP3.LUT P0, PT, P2, PT, PT, 0x8, 0x0 ;  /* 0x000000000000281c */ /* 0x000fe4000170e170 */
[----:B------:R-:W-:-:S11]  /*3d30*/  PLOP3.LUT P2, PT, PT, PT, PT, 0x8, 0x0 ;  /* 0x000000000000781c */ /* 0x000fd60003f4e170 */
[----:B-1----:R-:W-:Y:S05]  /*3d40*/  @P0 BRA.U.ANY `(.L_x_276) ;  /* 0xfffffffd00ec0947 */ /* 0x002fea000393ffff */
[----:B------:R0:W-:Y:S01]  /*3d50*/  UTMACMDFLUSH ;  /* 0x00000000000079b7 */ /* 0x0001e20000000000 */
[----:B------:R-:W-:-:S04]  /*3d60*/  DEPBAR.LE SB0, 0x0 ;  /* 0x000080000000791a */ /* 0x000fc80000000000 */
.L_x_275:
[----:B------:R-:W-:Y:S05]  /*3d70*/  BSYNC B0 ;  /* 0x0000000000007941 */ /* 0x000fea0003800000 */
.L_x_274:
[----:B------:R-:W-:Y:S06]  /*3d80*/  BAR.SYNC.DEFER_BLOCKING 0x1, 0x180 ;  /* 0x0046000000007b1d */ /* 0x000fec0000010000 */
[----:B------:R4:W-:Y:S04]  /*3d90*/  STS.128 [R16], R72 ;  /* 0x0000004810007388 */ /* 0x0009e80000000c00 */
[----:B------:R4:W-:Y:S04]  /*3da0*/  STS.128 [R16+0x800], R76 ;  /* 0x0008004c10007388 */ /* 0x0009e80000000c00 */
        /* <DEDUP_REMOVED lines=24> */
.L_x_277:
[----:B------:R-:W-:Y:S01]  /*3f30*/  @P0 ELECT P1, URZ, PT ;  /* 0x00000000003f082f */ /* 0x000fe20003820000 */
[----:B------:R1:W-:-:S12]  /*3f40*/  UBLKRED.G.S.ADD.F32.RN [UR4], [UR36], UR6, desc[UR8] ;  /* 0x00000804240073bb */ /* 0x0003d800080a1406 */
[----:B------:R-:W-:Y:S02]  /*3f50*/  @P1 PLOP3.LUT P0, PT, P1, PT, PT, 0x8, 0x0 ;  /* 0x000000000000181c */ /* 0x000fe40000f0e170 */
[----:B------:R-:W-:-:S11]  /*3f60*/  PLOP3.LUT P1, PT, PT, PT, PT, 0x8, 0x0 ;  /* 0x000000000000781c */ /* 0x000fd60003f2e170 */
[----:B-1----:R-:W-:Y:S05]  /*3f70*/  @P0 BRA.U.ANY `(.L_x_277) ;  /* 0xfffffffd00ec0947 */ /* 0x002fea000393ffff */
[----:B------:R0:W-:Y:S01]  /*3f80*/  UTMACMDFLUSH ;  /* 0x00000000000079b7 */ /* 0x0001e20000000000 */
[----:B------:R-:W-:-:S04]  /*3f90*/  DEPBAR.LE SB0, 0x0 ;  /* 0x000080000000791a */ /* 0x000fc80000000000 */
[----:B------:R-:W-:Y:S05]  /*3fa0*/  BRA `(.L_x_254) ;  /* 0x0000003000247947 */ /* 0x000fea0003800000 */
.L_x_252:
        /* <DEDUP_REMOVED lines=8> */
[----:B------:R-:W-:Y:S05]  /*4030*/  @P0 BRA `(.L_x_254) ;  /* 0x0000003000000947 */ /* 0x000fea0003800000 */
[----:B------:R-:W1:Y:S02]  /*4040*/  S2UR UR7, SR_CTAID.Z ;  /* 0x00000000000779c3 */ /* 0x000e640000002700 */
[----:B-1----:R-:W-:-:S13]  /*4050*/  ISETP.LE.AND P0, PT, RZ, UR7, PT ;  /* 0x00000007ff007c0c */ /* 0x002fda000bf03270 */
[----:B------:R-:W-:Y:S05]  /*4060*/  @!P0 BRA `(.L_x_254) ;  /* 0x0000002c00f48947 */ /* 0x000fea0003800000 */
[----:B------:R-:W1:Y:S01]  /*4070*/  S2UR UR10, SR_CTAID.Y ;  /* 0x00000000000a79c3 */ /* 0x000e620000002600 */
[----:B------:R-:W-:Y:S01]  /*4080*/  ULDC.64 UR8, c[0x0][0x2d8] ;  /* 0x0000b60000087ab9 */ /* 0x000fe20000000a00 */
[----:B------:R-:W-:-:S06]  /*4090*/  ELECT P0, URZ, PT ;  /* 0x00000000003f782f */ /* 0x000fcc0003800000 */
[----:B------:R-:W2:Y:S01]  /*40a0*/  LDC R2, c[0x0][0x280] ;  /* 0x0000a000ff027b82 */ /* 0x000ea20000000800 */
[----:B-1----:R-:W-:-:S04]  /*40b0*/  USHF.R.S32.HI UR4, URZ, 0x1f, UR10 ;  /* 0x0000001f3f047899 */ /* 0x002fc8000801140a */
[----:B------:R-:W-:Y:S02]  /*40c0*/  UIMAD UR6, UR4, UR8, URZ ;  /* 0x00000008040672a4 */ /* 0x000fe4000f8e023f */
[----:B------:R-:W-:Y:S01]  /*40d0*/  UIMAD.WIDE.U32 UR4, UR10, UR8, URZ ;  /* 0x000000080a0472a5 */ /* 0x000fe2000f8e003f */
[----:B--2---:R-:W-:Y:S01]  /*40e0*/  ISETP.GE.AND P1, PT, R2, 0x1, PT ;  /* 0x000000010200780c */ /* 0x004fe20003f26270 */
[----:B------:R-:W-:Y:S02]  /*40f0*/  UIMAD UR6, UR10, UR9, UR6 ;  /* 0x000000090a0672a4 */ /* 0x000fe4000f8e0206 */
[----:B------:R-:W-:Y:S01]  /*4100*/  USHF.R.S32.HI UR8, URZ, 0x1f, UR7 ;  /* 0x0000001f3f087899 */ /* 0x000fe20008011407 */
[----:B------:R-:W-:Y:S01]  /*4110*/  ULDC.64 UR10, c[0x0][0x2e0] ;  /* 0x0000b800000a7ab9 */ /* 0x000fe20000000a00 */
[----:B------:R-:W-:Y:S02]  /*4120*/  UIADD3 UR5, UR5, UR6, URZ ;  /* 0x0000000605057290 */ /* 0x000fe4000fffe03f */
[----:B------:R-:W-:-:S04]  /*4130*/  UIMAD UR6, UR8, UR10, URZ ;  /* 0x0000000a080672a4 */ /* 0x000fc8000f8e023f */
[----:B------:R-:W-:Y:S02]  /*4140*/  UIMAD UR8, UR7, UR11, UR6 ;  /* 0x0000000b070872a4 */ /* 0x000fe4000f8e0206 */
[----:B------:R-:W-:Y:S01]  /*4150*/  UIMAD.WIDE.U32 UR6, UR7, UR10, UR4 ;  /* 0x0000000a070672a5 */ /* 0x000fe2000f8e0004 */
[----:B------:R-:W-:Y:S11]  /*4160*/  @!P1 BRA `(.L_x_254) ;  /* 0x0000002c00b49947 */ /* 0x000ff60003800000 */
        /* <DEDUP_REMOVED lines=27> */
.L_x_300:
        /* <DEDUP_REMOVED lines=23> */
.L_x_281:
[----:B------:R-:W-:Y:S05]  /*4490*/  BSYNC B0 ;  /* 0x0000000000007941 */ /* 0x000fea0003800000 */
.L_x_280:
        /* <DEDUP_REMOVED lines=12> */
.L_x_283:
[----:B------:R-:W-:Y:S05]  /*4560*/  BSYNC B0 ;  /* 0x0000000000007941 */ /* 0x000fea0003800000 */
.L_x_282:
        /* <DEDUP_REMOVED lines=13> */
.L_x_285:
[----:B------:R-:W-:Y:S05]  /*4640*/  BSYNC B0 ;  /* 0x0000000000007941 */ /* 0x000fea0003800000 */
.L_x_284:
[----:B------:R-:W-:Y:S06]  /*4650*/  BAR.ARV 0xa, 0xa0 ;  /* 0x0282800000007b1d */ /* 0x000fec0000002000 */
[----:B------:R-:W-:Y:S04]  /*4660*/  BSSY B0, `(.L_x_286) ;  /* 0x0000003000007945 */ /* 0x000fe80003800000 */
[----:B------:R-:W-:Y:S05]  /*4670*/  @!P0 BRA `(.L_x_287) ;  /* 0x0000000000048947 */ /* 0x000fea0003800000 */
[----:B------:R-:W-:-:S04]  /*4680*/  DEPBAR.LE SB0, 0x1 ;  /* 0x000080400000791a */ /* 0x000fc80000000000 */
.L_x_287:
[----:B------:R-:W-:Y:S05]  /*4690*/  BSYNC B0 ;  /* 0x0000000000007941 */ /* 0x000fea0003800000 */
.L_x_286:
[----:B------:R-:W-:Y:S06]  /*46a0*/  BAR.ARV 0xb, 0xa0 ;  /* 0x02c2800000007b1d */ /* 0x000fec0000002000 */
[----:B------:R-:W-:Y:S04]  /*46b0*/  BSSY B0, `(.L_x_288) ;  /* 0x0000003000007945 */ /* 0x000fe80003800000 */
[----:B------:R-:W-:Y:S05]  /*46c0*/  @!P0 BRA `(.L_x_289) ;  /* 0x0000000000048947 */ /* 0x000fea0003800000 */
[----:B------:R-:W-:-:S04]  /*46d0*/  DEPBAR.LE SB0, 0x0 ;  /* 0x000080000000791a */ /* 0x000fc80000000000 */
.L_x_289:
[----:B------:R-:W-:Y:S05]  /*46e0*/  BSYNC B0 ;  /* 0x0000000000007941 */ /* 0x000fea0003800000 */
.L_x_288:
        /* <DEDUP_REMOVED lines=13> */
.L_x_291:
[----:B------:R-:W-:Y:S05]  /*47c0*/  BSYNC B0 ;  /* 0x0000000000007941 */ /* 0x000fea0003800000 */
.L_x_290:
        /* <DEDUP_REMOVED lines=12> */
.L_x_293:
[----:B------:R-:W-:Y:S05]  /*4890*/  BSYNC B0 ;  /* 0x0000000000007941 */ /* 0x000fea0003800000 */
.L_x_292:
        /* <DEDUP_REMOVED lines=13> */
.L_x_295:
[----:B------:R-:W-:Y:S05]  /*4970*/  BSYNC B0 ;  /* 0x0000000000007941 */ /* 0x000fea0003800000 */
.L_x_294:
[----:B------:R-:W-:Y:S06]  /*4980*/  BAR.ARV 0xa, 0xa0 ;  /* 0x0282800000007b1d */ /* 0x000fec0000002000 */
[----:B------:R-:W-:Y:S04]  /*4990*/  BSSY B0, `(.L_x_296) ;  /* 0x0000003000007945 */ /* 0x000fe80003800000 */
[----:B------:R-:W-:Y:S05]  /*49a0*/  @!P0 BRA `(.L_x_297) ;  /* 0x0000000000048947 */ /* 0x000fea0003800000 */
[----:B------:R-:W-:-:S04]  /*49b0*/  DEPBAR.LE SB0, 0x1 ;  /* 0x000080400000791a */ /* 0x000fc80000000000 */
.L_x_297:
[----:B------:R-:W-:Y:S05]  /*49c0*/  BSYNC B0 ;  /* 0x0000000000007941 */ /* 0x000fea0003800000 */
.L_x_296:
[----:B------:R-:W-:Y:S01]  /*49d0*/  VIADD R0, R0, 0xfffffffe ;  /* 0xfffffffe00007836 */ /* 0x000fe20000000000 */
[----:B------:R-:W-:Y:S06]  /*49e0*/  BAR.ARV 0xb, 0xa0 ;  /* 0x02c2800000007b1d */ /* 0x000fec0000002000 */
[----:B------:R-:W-:Y:S01]  /*49f0*/  BSSY B0, `(.L_x_298) ;  /* 0x0000004000007945 */ /* 0x000fe20003800000 */
[----:B------:R-:W-:-:S03]  /*4a00*/  ISETP.NE.AND P1, PT, R0, RZ, PT ;  /* 0x000000ff0000720c */ /* 0x000fc60003f25270 */
[----:B------:R-:W-:Y:S10]  /*4a10*/  @!P0 BRA `(.L_x_299) ;  /* 0x0000000000048947 */ /* 0x000ff40003800000 */
[----:B------:R-:W-:-:S04]  /*4a20*/  DEPBAR.LE SB0, 0x0 ;  /* 0x000080000000791a */ /* 0x000fc80000000000 */
.L_x_299:
[----:B------:R-:W-:Y:S05]  /*4a30*/  BSYNC B0 ;  /* 0x0000000000007941 */ /* 0x000fea0003800000 */
.L_x_298:
[----:B------:R-:W-:Y:S06]  /*4a40*/  BAR.ARV 0xc, 0xa0 ;  /* 0x0302800000007b1d */ /* 0x000fec0000002000 */
[----:B------:R-:W-:Y:S02]  /*4a50*/  UIADD3 UR5, UR5, 0x2, URZ ;  /* 0x0000000205057890 */ /* 0x000fe4000fffe03f */
[----:B------:R-:W-:Y:S01]  /*4a60*/  UIADD3 UR4, UR4, 0x1, URZ ;  /* 0x0000000104047890 */ /* 0x000fe2000fffe03f */
[----:B------:R-:W-:Y:S11]  /*4a70*/  @P1 BRA `(.L_x_300) ;  /* 0xfffffff800281947 */ /* 0x000ff6000383ffff */
[----:B------:R-:W-:-:S12]  /*4a80*/  UIADD3 UR4, UR9, 0x6000, URZ ;  /* 0x0000600009047890 */ /* 0x000fd8000fffe03f */
.L_x_279:
[----:B------:R-:W-:-:S13]  /*4a90*/  ISETP.NE.AND P1, PT, R3, RZ, PT ;  /* 0x000000ff0300720c */ /* 0x000fda0003f25270 */
[----:B------:R-:W-:Y:S05]  /*4aa0*/  @!P1 BRA `(.L_x_254) ;  /* 0x0000002400649947 */ /* 0x000fea0003800000 */
        /* <DEDUP_REMOVED lines=17> */
.L_x_302:
[----:B------:R-:W-:Y:S05]  /*4bc0*/  BSYNC B0 ;  /* 0x0000000000007941 */ /* 0x000fea0003800000 */
.L_x_301:
        /* <DEDUP_REMOVED lines=18> */
.L_x_304:
[----:B------:R-:W-:Y:S05]  /*4cf0*/  BSYNC B0 ;  /* 0x0000000000007941 */ /* 0x000fea0003800000 */
.L_x_303:
        /* <DEDUP_REMOVED lines=19> */
.L_x_306:
[----:B------:R-:W-:Y:S05]  /*4e30*/  BSYNC B0 ;  /* 0x0000000000007941 */ /* 0x000fea0003800000 */
.L_x_305:
[----:B------:R-:W-:Y:S06]  /*4e40*/  BAR.ARV 0xa, 0xa0 ;  /* 0x0282800000007b1d */ /* 0x000fec0000002000 */
[----:B------:R-:W-:Y:S04]  /*4e50*/  BSSY B0, `(.L_x_307) ;  /* 0x0000003000007945 */ /* 0x000fe80003800000 */
[----:B------:R-:W-:Y:S05]  /*4e60*/  @!P0 BRA `(.L_x_308) ;  /* 0x0000000000048947 */ /* 0x000fea0003800000 */
[----:B------:R-:W-:-:S04]  /*4e70*/  DEPBAR.LE SB0, 0x1 ;  /* 0x000080400000791a */ /* 0x000fc80000000000 */
.L_x_308:
[----:B------:R-:W-:Y:S05]  /*4e80*/  BSYNC B0 ;  /* 0x0000000000007941 */ /* 0x000fea0003800000 */
.L_x_307:
[----:B------:R-:W-:Y:S06]  /*4e90*/  BAR.ARV 0xb, 0xa0 ;  /* 0x02c2800000007b1d */ /* 0x000fec0000002000 */
[----:B------:R-:W-:Y:S04]  /*4ea0*/  BSSY B0, `(.L_x_309) ;  /* 0x0000003000007945 */ /* 0x000fe80003800000 */
[----:B------:R-:W-:Y:S05]  /*4eb0*/  @!P0 BRA `(.L_x_310) ;  /* 0x0000000000048947 */ /* 0x000fea0003800000 */
[----:B------:R-:W-:-:S04]  /*4ec0*/  DEPBAR.LE SB0, 0x0 ;  /* 0x000080000000791a */ /* 0x000fc80000000000 */
.L_x_310:
[----:B------:R-:W-:Y:S05]  /*4ed0*/  BSYNC B0 ;  /* 0x0000000000007941 */ /* 0x000fea0003800000 */
.L_x_309:
[----:B------:R-:W-:Y:S06]  /*4ee0*/  BAR.ARV 0xc, 0xa0 ;  /* 0x0302800000007b1d */ /* 0x000fec0000002000 */
[----:B------:R-:W-:Y:S05]  /*4ef0*/  BRA `(.L_x_254) ;  /* 0x0000002000507947 */ /* 0x000fea0003800000 */
.L_x_278:
        /* <DEDUP_REMOVED lines=57> */
.L_x_340:
        /* <DEDUP_REMOVED lines=9> */
.L_x_314:
        /* <DEDUP_REMOVED lines=89> */
[----:B------:R-:W-:Y:S01]  /*58b0*/  IMAD.MOV.U32 R12, RZ, RZ, 0x1 ;  /* 0x00000001ff0c7424 */ /* 0x000fe200078e00ff */
[----:B------:R-:W-:-:S04]  /*58c0*/  SHF.R.S32.HI R5, RZ, 0x1f, R4 ;  /* 0x0000001fff057819 */ /* 0x000fc80000011404 */
[----:B------:R-:W-:Y:S01]  /*58d0*/  LEA.HI R4, R5, R4, RZ, 0x6 ;  /* 0x0000000405047211 */ /* 0x000fe200078f30ff */
[----:B------:R-:W-:-:S03]  /*58e0*/  IMAD.MOV.U32 R5, RZ, RZ, RZ ;  /* 0x000000ffff057224 */ /* 0x000fc600078e00ff */
[----:B------:R-:W-:-:S04]  /*58f0*/  LEA.HI.SX32 R4, R4, 0xffffffff, 0x1a ;  /* 0xffffffff04047811 */ /* 0x000fc800078fd2ff */
[----:B------:R-:W-:-:S04]  /*5900*/  VIMNMX R4, R4, 0x1, !PT ;  /* 0x0000000104047848 */ /* 0x000fc80007fe0100 */
[----:B------:R-:W-:Y:S02]  /*5910*/  LOP3.LUT R19, R4, 0x1, RZ, 0xc0, !PT ;  /* 0x0000000104137812 */ /* 0x000fe400078ec0ff */
[----:B--2---:R-:W-:Y:S01]  /*5920*/  LOP3.LUT R16, R17, 0x1f, RZ, 0xc0, !PT ;  /* 0x0000001f11107812 */ /* 0x004fe200078ec0ff */
[----:B------:R-:W-:Y:S01]  /*5930*/  IMAD.MOV.U32 R17, RZ, RZ, RZ ;  /* 0x000000ffff117224 */ /* 0x000fe200078e00ff */
[----:B------:R-:W-:Y:S06]  /*5940*/  @!P1 BRA `(.L_x_316) ;  /* 0x0000000800f49947 */ /* 0x000fec0003800000 */
[----:B------:R-:W-:Y:S02]  /*5950*/  IMAD.IADD R22, R4, 0x1, -R19 ;  /* 0x0000000104167824 */ /* 0x000fe400078e0a13 */
[----:B------:R-:W-:Y:S02]  /*5960*/  IMAD.MOV.U32 R17, RZ, RZ, RZ ;  /* 0x000000ffff117224 */ /* 0x000fe400078e00ff */
[----:B------:R-:W-:-:S07]  /*5970*/  IMAD.MOV.U32 R12, RZ, RZ, 0x1 ;  /* 0x00000001ff0c7424 */ /* 0x000fce00078e00ff */
.L_x_325:
[----:B-1----:R-:W-:-:S05]  /*5980*/  IMAD.MOV.U32 R10, RZ, RZ, 0x1 ;  /* 0x00000001ff0a7424 */ /* 0x002fca00078e00ff */
[----:B------:R-:W-:-:S04]  /*5990*/  SHF.L.U32 R10, R10, 0x1f, RZ ;  /* 0x0000001f0a0a7819 */ /* 0x000fc800000006ff */
[----:B------:R-:W1:Y:S02]  /*59a0*/  SYNCS.PHASECHK.TRANS64.TRYWAIT P1, [R0+URZ+0x36438], R10 ;  /* 0x0364380a000075a7 */ /* 0x000e64000802017f */
[----:B-123--:R-:W-:Y:S05]  /*59b0*/  @!P1 BRA `(.L_x_317) ;  /* 0x0000001800189947 */ /* 0x00efea0003800000 */
.L_x_341:
[----:B------:R-:W-:Y:S05]  /*59c0*/  @P0 BRA `(.L_x_318) ;  /* 0x0000000000140947 */ /* 0x000fea0003800000 */
[----:B------:R-:W-:Y:S01]  /*59d0*/  ISETP.NE.AND P1, PT, R16, RZ, PT ;  /* 0x000000ff1000720c */ /* 0x000fe20003f25270 */
[----:B------:R-:W-:-:S04]  /*59e0*/  IMAD.MOV.U32 R3, RZ, RZ, 0x6100 ;  /* 0x00006100ff037424 */ /* 0x000fc800078e00ff */
[----:B------:R2:W-:Y:S08]  /*59f0*/  SYNCS.ARRIVE.TRANS64 RZ, [R0+URZ+0x36430], R3 ;  /* 0x0364300300ff79a7 */ /* 0x0005f0000800003f */
[----:B------:R-:W-:Y:S05]  /*5a00*/  @!P1 BRA `(.L_x_318) ;  /* 0x0000000000049947 */ /* 0x000fea0003800000 */
[----:B------:R-:W-:Y:S01]  /*5a10*/  BPT.TRAP 0x1 ;  /* 0x000000040000795c */ /* 0x000fe20000300000 */
.L_x_318:
        /* <DEDUP_REMOVED lines=47> */
.L_x_342:
[----:B------:R-:W-:Y:S05]  /*5d10*/  @P0 BRA `(.L_x_320) ;  /* 0x0000000000140947 */ /* 0x000fea0003800000 */
[----:B------:R-:W-:Y:S01]  /*5d20*/  ISETP.NE.AND P1, PT, R16, RZ, PT ;  /* 0x000000ff1000720c */ /* 0x000fe20003f25270 */
[----:B--2---:R-:W-:-:S04]  /*5d30*/  IMAD.MOV.U32 R3, RZ, RZ, 0x6100 ;  /* 0x00006100ff037424 */ /* 0x004fc800078e00ff */
[----:B------:R3:W-:Y:S08]  /*5d40*/  SYNCS.ARRIVE.TRANS64 RZ, [R0+URZ+0x36418], R3 ;  /* 0x0364180300ff79a7 */ /* 0x0007f0000800003f */
[----:B------:R-:W-:Y:S05]  /*5d50*/  @!P1 BRA `(.L_x_320) ;  /* 0x0000000000049947 */ /* 0x000fea0003800000 */
[----:B------:R-:W-:Y:S01]  /*5d60*/  BPT.TRAP 0x1 ;  /* 0x000000040000795c */ /* 0x000fe20000300000 */
.L_x_320:
        /* <DEDUP_REMOVED lines=35> */
.L_x_343:
        /* <DEDUP_REMOVED lines=9> */
.L_x_322:
        /* <DEDUP_REMOVED lines=37> */
.L_x_345:
[----:B------:R-:W-:Y:S05]  /*6280*/  @P0 BRA `(.L_x_324) ;  /* 0x0000000000140947 */ /* 0x000fea0003800000 */
[----:B------:R-:W-:Y:S01]  /*6290*/  ISETP.NE.AND P1, PT, R16, RZ, PT ;  /* 0x000000ff1000720c */ /* 0x000fe20003f25270 */
[----:B--2---:R-:W-:-:S04]  /*62a0*/  IMAD.MOV.U32 R5, RZ, RZ, 0x6100 ;  /* 0x00006100ff057424 */ /* 0x004fc800078e00ff */
[----:B------:R3:W-:Y:S08]  /*62b0*/  SYNCS.ARRIVE.TRANS64 RZ, [R0+URZ+0x36410], R5 ;  /* 0x0364100500ff79a7 */ /* 0x0007f0000800003f */
[----:B------:R-:W-:Y:S05]  /*62c0*/  @!P1 BRA `(.L_x_324) ;  /* 0x0000000000049947 */ /* 0x000fea0003800000 */
[----:B------:R-:W-:Y:S01]  /*62d0*/  BPT.TRAP 0x1 ;  /* 0x000000040000795c */ /* 0x000fe20000300000 */
.L_x_324:
        /* <DEDUP_REMOVED lines=36> */
.L_x_316:
[----:B------:R-:W-:Y:S01]  /*6520*/  ISETP.NE.AND P1, PT, R19, RZ, PT ;  /* 0x000000ff1300720c */ /* 0x000fe20003f25270 */
[----:B------:R-:W-:-:S12]  /*6530*/  IMAD.MOV.U32 R4, RZ, RZ, 0x1 ;  /* 0x00000001ff047424 */ /* 0x000fd800078e00ff */
[----:B------:R-:W-:Y:S05]  /*6540*/  @!P1 BRA `(.L_x_315) ;  /* 0x0000000400649947 */ /* 0x000fea0003800000 */
[----:B------:R-:W2:Y:S02]  /*6550*/  SYNCS.PHASECHK.TRANS64.TRYWAIT P1, [R0+URZ+0x36438], R10 ;  /* 0x0364380a000075a7 */ /* 0x000ea4000802017f */
[----:B--2---:R-:W-:Y:S05]  /*6560*/  @!P1 BRA `(.L_x_326) ;  /* 0x0000000c00809947 */ /* 0x004fea0003800000 */
.L_x_346:
[----:B------:R-:W-:Y:S05]  /*6570*/  @P0 BRA `(.L_x_327) ;  /* 0x0000000000140947 */ /* 0x000fea0003800000 */
[----:B------:R-:W-:Y:S01]  /*6580*/  ISETP.NE.AND P1, PT, R16, RZ, PT ;  /* 0x000000ff1000720c */ /* 0x000fe20003f25270 */
[----:B------:R-:W-:-:S04]  /*6590*/  IMAD.MOV.U32 R5, RZ, RZ, 0x6100 ;  /* 0x00006100ff057424 */ /* 0x000fc800078e00ff */
[----:B------:R3:W-:Y:S08]  /*65a0*/  SYNCS.ARRIVE.TRANS64 RZ, [R0+URZ+0x36430], R5 ;  /* 0x0364300500ff79a7 */ /* 0x0007f0000800003f */
[----:B------:R-:W-:Y:S05]  /*65b0*/  @!P1 BRA `(.L_x_327) ;  /* 0x0000000000049947 */ /* 0x000fea0003800000 */
[----:B------:R-:W-:Y:S01]  /*65c0*/  BPT.TRAP 0x1 ;  /* 0x000000040000795c */ /* 0x000fe20000300000 */
.L_x_327:
        /* <DEDUP_REMOVED lines=41> */
.L_x_347:
[----:B------:R-:W-:Y:S01]  /*6860*/  IMAD.MOV.U32 R4, RZ, RZ, RZ ;  /* 0x000000ffff047224 */ /* 0x000fe200078e00ff */
[----:B------:R-:W-:Y:S06]  /*6870*/  @P0 BRA `(.L_x_329) ;  /* 0x0000000000140947 */ /* 0x000fec0003800000 */
[----:B------:R-:W-:Y:S01]  /*6880*/  ISETP.NE.AND P1, PT, R16, RZ, PT ;  /* 0x000000ff1000720c */ /* 0x000fe20003f25270 */
[----:B---3--:R-:W-:-:S04]  /*6890*/  IMAD.MOV.U32 R5, RZ, RZ, 0x6100 ;  /* 0x00006100ff057424 */ /* 0x008fc800078e00ff */
[----:B------:R4:W-:Y:S08]  /*68a0*/  SYNCS.ARRIVE.TRANS64 RZ, [R0+URZ+0x36418], R5 ;  /* 0x0364180500ff79a7 */ /* 0x0009f0000800003f */
[----:B------:R-:W-:Y:S05]  /*68b0*/  @!P1 BRA `(.L_x_329) ;  /* 0x0000000000049947 */ /* 0x000fea0003800000 */
[----:B------:R-:W-:Y:S01]  /*68c0*/  BPT.TRAP 0x1 ;  /* 0x000000040000795c */ /* 0x000fe20000300000 */
.L_x_329:
        /* <DEDUP_REMOVED lines=33> */
.L_x_315:
[----:B------:R-:W-:-:S04]  /*6ae0*/  SHF.L.U32 R3, R4, 0x1f, RZ ;  /* 0x0000001f04037819 */ /* 0x000fc800000006ff */
[----:B------:R-:W3:Y:S02]  /*6af0*/  SYNCS.PHASECHK.TRANS64.TRYWAIT P1, [R0+URZ+0x36438], R3 ;  /* 0x03643803000075a7 */ /* 0x000ee4000802017f */
[----:B---3--:R-:W-:Y:S05]  /*6b00*/  @!P1 BRA `(.L_x_330) ;  /* 0x0000000800409947 */ /* 0x008fea0003800000 */
.L_x_348:
[----:B------:R-:W-:Y:S05]  /*6b10*/  @P0 BRA `(.L_x_331) ;  /* 0x0000000000180947 */ /* 0x000fea0003800000 */
[----:B------:R-:W4:Y:S01]  /*6b20*/  S2R R2, SR_TID.X ;  /* 0x0000000000027919 */ /* 0x000f220000002100 */
[----:B---3--:R-:W-:-:S04]  /*6b30*/  IMAD.MOV.U32 R3, RZ, RZ, 0x6100 ;  /* 0x00006100ff037424 */ /* 0x008fc800078e00ff */
[----:B------:R5:W-:Y:S01]  /*6b40*/  SYNCS.ARRIVE.TRANS64 RZ, [R0+URZ+0x36430], R3 ;  /* 0x0364300300ff79a7 */ /* 0x000be2000800003f */
[----:B----4-:R-:W-:-:S13]  /*6b50*/  LOP3.LUT P0, RZ, R2, 0x1f, RZ, 0xc0, !PT ;  /* 0x0000001f02ff7812 */ /* 0x010fda000780c0ff */
[----:B-----5:R-:W-:Y:S05]  /*6b60*/  @!P0 BRA `(.L_x_331) ;  /* 0x0000000000048947 */ /* 0x020fea0003800000 */
[----:B------:R-:W-:Y:S01]  /*6b70*/  BPT.TRAP 0x1 ;  /* 0x000000040000795c */ /* 0x000fe20000300000 */
.L_x_331:
        /* <DEDUP_REMOVED lines=43> */
.L_x_312:
[----:B------:R-:W-:Y:S05]  /*6e30*/  BSYNC B0 ;  /* 0x0000000000007941 */ /* 0x000fea0003800000 */
.L_x_311:
[----:B------:R-:W-:-:S03]  /*6e40*/  UMOV UR6, 0xffffffff ;  /* 0xffffffff00067882 */ /* 0x000fc60000000000 */
[----:B------:R-:W-:Y:S05]  /*6e50*/  BRA.DIV UR6, `(.L_x_332) ;  /* 0x0000000606807947 */ /* 0x000fea000b800000 */
[----:B------:R-:W-:-:S13]  /*6e60*/  ELECT P0, URZ, PT ;  /* 0x00000000003f782f */ /* 0x000fda0003800000 */
.L_x_351:
[----:B------:R-:W-:Y:S05]  /*6e70*/  @!P0 BRA `(.L_x_254) ;  /* 0x0000000000708947 */ /* 0x000fea0003800000 */
[----:B------:R-:W-:-:S04]  /*6e80*/  LOP3.LUT R18, R18, 0x2, RZ, 0xfc, !PT ;  /* 0x0000000212127812 */ /* 0x000fc800078efcff */
[----:B------:R-:W-:-:S13]  /*6e90*/  ISETP.NE.AND P0, PT, R18, 0x3, PT ;  /* 0x000000031200780c */ /* 0x000fda0003f05270 */
[----:B------:R-:W-:Y:S05]  /*6ea0*/  @!P0 BRA `(.L_x_333) ;  /* 0x0000000000048947 */ /* 0x000fea0003800000 */
[----:B------:R-:W-:Y:S01]  /*6eb0*/  BPT.TRAP 0x1 ;  /* 0x000000040000795c */ /* 0x000fe20000300000 */
.L_x_333:
        /* <DEDUP_REMOVED lines=15> */
.L_x_352:
[----:B------:R-:W2:Y:S02]  /*6fb0*/  SYNCS.PHASECHK.TRANS64.TRYWAIT P1, [R3+URZ], R2 ;  /* 0x00000002030075a7 */ /* 0x000ea4000802017f */
[----:B--2---:R-:W-:Y:S05]  /*6fc0*/  @!P1 BRA `(.L_x_335) ;  /* 0x00000004005c9947 */ /* 0x004fea0003800000 */
.L_x_353:
[----:B------:R-:W-:Y:S05]  /*6fd0*/  @!P0 BRA `(.L_x_336) ;  /* 0x0000000000048947 */ /* 0x000fea0003800000 */
[----:B------:R-:W-:Y:S01]  /*6fe0*/  BPT.TRAP 0x1 ;  /* 0x000000040000795c */ /* 0x000fe20000300000 */
.L_x_336:
[----:B------:R-:W-:-:S07]  /*6ff0*/  SHF.L.U32 R4, R4, 0x1f, RZ ;  /* 0x0000001f04047819 */ /* 0x000fce00000006ff */
.L_x_337:
[----:B---3--:R3:W4:Y:S02]  /*7000*/  SYNCS.PHASECHK.TRANS64.TRYWAIT P0, [R9+URZ+0x36438], R4 ;  /* 0x03643804090075a7 */ /* 0x008724000800017f */
[----:B----4-:R-:W-:Y:S05]  /*7010*/  @!P0 NANOSLEEP.SYNCS 0x989680 ;  /* 0x009896800000895d */ /* 0x010fea0003900000 */
[----:B------:R-:W4:Y:S02]  /*7020*/  @!P0 SYNCS.PHASECHK.TRANS64 P0, [R9+URZ+0x36438], R4 ;  /* 0x03643804090085a7 */ /* 0x000f24000800007f */
[----:B----4-:R-:W-:Y:S05]  /*7030*/  @!P0 BRA `(.L_x_337) ;  /* 0xfffffffc00f08947 */ /* 0x010fea000383ffff */
.L_x_254:
[----:B------:R-:W-:Y:S05]  /*7040*/  BSYNC B6 ;  /* 0x0000000000067941 */ /* 0x000fea0003800000 */
.L_x_251:
[----:B------:R-:W-:Y:S05]  /*7050*/  EXIT ;  /* 0x000000000000794d */ /* 0x000fea0003800000 */
.L_x_259:
[----:B------:R-:W-:Y:S02]  /*7060*/  IMAD.MOV.U32 R13, RZ, RZ, R16 ;  /* 0x000000ffff0d7224 */ /* 0x000fe400078e0010 */
[----:B------:R-:W-:Y:S02]  /*7070*/  IMAD.MOV.U32 R12, RZ, RZ, RZ ;  /* 0x000000ffff0c7224 */ /* 0x000fe400078e00ff */
[----:B------:R-:W-:Y:S02]  /*7080*/  IMAD.MOV.U32 R11, RZ, RZ, 0x1f ;  /* 0x0000001fff0b7424 */ /* 0x000fe400078e00ff */
[----:B------:R-:W-:-:S07]  /*7090*/  IMAD.MOV.U32 R15, RZ, RZ, -0x1 ;  /* 0xffffffffff0f7424 */ /* 0x000fce00078e00ff */
[----:B------:R-:W-:Y:S05]  /*70a0*/  WARPSYNC.COLLECTIVE R15, `(.L_x_338) ;  /* 0x000000000f087348 */ /* 0x000fea0003c00000 */
[----:B------:R1:W2:Y:S02]  /*70b0*/  SHFL.IDX P6, R14, R13, R12, R11 ;  /* 0x0000000c0d0e7389 */ /* 0x0002a400000c000b */
[----:B-12---:R-:W-:Y:S01]  /*70c0*/  ENDCOLLECTIVE ;  /* 0x000000000000791b */ /* 0x006fe20003800000 */
.L_x_338:
[----:B------:R-:W-:Y:S05]  /*70d0*/  BRA `(.L_x_339) ;  /* 0xffffff98008c7947 */ /* 0x000fea000383ffff */
.L_x_261:
[----:B--2---:R2:W3:Y:S02]  /*70e0*/  SYNCS.PHASECHK.TRANS64.TRYWAIT P0, [R153+URZ+0x36400], R10 ;  /* 0x0364000a990075a7 */ /* 0x0044e4000800017f */
[----:B---3--:R-:W-:Y:S05]  /*70f0*/  @!P0 NANOSLEEP.SYNCS 0x989680 ;  /* 0x009896800000895d */ /* 0x008fea0003900000 */
[----:B------:R-:W3:Y:S02]  /*7100*/  @!P0 SYNCS.PHASECHK.TRANS64 P0, [R153+URZ+0x36400], R10 ;  /* 0x0364000a990085a7 */ /* 0x000ee4000800007f */
[----:B---3--:R-:W-:Y:S05]  /*7110*/  @!P0 BRA `(.L_x_261) ;  /* 0xfffffffc00f08947 */ /* 0x008fea000383ffff */
[----:B------:R-:W-:Y:S05]  /*7120*/  BRA `(.L_x_260) ;  /* 0xffffff9800c47947 */ /* 0x000fea000383ffff */
.L_x_266:
[----:B---3--:R3:W4:Y:S02]  /*7130*/  SYNCS.PHASECHK.TRANS64.TRYWAIT P1, [R3+URZ+0x36410], R8 ;  /* 0x03641008030075a7 */ /* 0x008724000802017f */
[----:B----4-:R-:W-:Y:S05]  /*7140*/  @!P1 NANOSLEEP.SYNCS 0x989680 ;  /* 0x009896800000995d */ /* 0x010fea0003900000 */
[----:B------:R-:W4:Y:S02]  /*7150*/  @!P1 SYNCS.PHASECHK.TRANS64 P1, [R3+URZ+0x36410], R8 ;  /* 0x03641008030095a7 */ /* 0x000f24000802007f */
[----:B----4-:R-:W-:Y:S05]  /*7160*/  @!P1 BRA `(.L_x_266) ;  /* 0xfffffffc00f09947 */ /* 0x010fea000383ffff */
[----:B------:R-:W-:Y:S05]  /*7170*/  BRA `(.L_x_265) ;  /* 0xffffffa4004c7947 */ /* 0x000fea000383ffff */
.L_x_270:
[----:B-----5:R5:W1:Y:S02]  /*7180*/  SYNCS.PHASECHK.TRANS64.TRYWAIT P1, [R153+URZ+0x36430], R8 ;  /* 0x03643008990075a7 */ /* 0x020a64000802017f */
[----:B-1----:R-:W-:Y:S05]  /*7190*/  @!P1 NANOSLEEP.SYNCS 0x989680 ;  /* 0x009896800000995d */ /* 0x002fea0003900000 */
[----:B------:R-:W1:Y:S02]  /*71a0*/  @!P1 SYNCS.PHASECHK.TRANS64 P1, [R153+URZ+0x36430], R8 ;  /* 0x03643008990095a7 */ /* 0x000e64000802007f */
[----:B-1----:R-:W-:Y:S05]  /*71b0*/  @!P1 BRA `(.L_x_270) ;  /* 0xfffffffc00f09947 */ /* 0x002fea000383ffff */
[----:B------:R-:W-:Y:S05]  /*71c0*/  BRA `(.L_x_269) ;  /* 0xffffffa800f07947 */ /* 0x000fea000383ffff */
.L_x_313:
[----:B-1----:R1:W2:Y:S02]  /*71d0*/  SYNCS.PHASECHK.TRANS64.TRYWAIT P1, [R0+URZ+0x36420], R10 ;  /* 0x0364200a000075a7 */ /* 0x0022a4000802017f */
[----:B--2---:R-:W-:Y:S05]  /*71e0*/  @!P1 NANOSLEEP.SYNCS 0x989680 ;  /* 0x009896800000995d */ /* 0x004fea0003900000 */
[----:B------:R-:W2:Y:S02]  /*71f0*/  @!P1 SYNCS.PHASECHK.TRANS64 P1, [R0+URZ+0x36420], R10 ;  /* 0x0364200a000095a7 */ /* 0x000ea4000802007f */
[----:B--2---:R-:W-:Y:S05]  /*7200*/  @!P1 BRA `(.L_x_313) ;  /* 0xfffffffc00f09947 */ /* 0x004fea000383ffff */
[----:B------:R-:W-:Y:S05]  /*7210*/  BRA `(.L_x_340) ;  /* 0xffffffe0001c7947 */ /* 0x000fea000383ffff */
.L_x_317:
[----:B-1----:R1:W2:Y:S02]  /*7220*/  SYNCS.PHASECHK.TRANS64.TRYWAIT P1, [R0+URZ+0x36438], R10 ;  /* 0x0364380a000075a7 */ /* 0x0022a4000802017f */
[----:B--2---:R-:W-:Y:S05]  /*7230*/  @!P1 NANOSLEEP.SYNCS 0x989680 ;  /* 0x009896800000995d */ /* 0x004fea0003900000 */
[----:B------:R-:W2:Y:S02]  /*7240*/  @!P1 SYNCS.PHASECHK.TRANS64 P1, [R0+URZ+0x36438], R10 ;  /* 0x0364380a000095a7 */ /* 0x000ea4000802007f */
[----:B--2---:R-:W-:Y:S05]  /*7250*/  @!P1 BRA `(.L_x_317) ;  /* 0xfffffffc00f09947 */ /* 0x004fea000383ffff */
[----:B------:R-:W-:Y:S05]  /*7260*/  BRA `(.L_x_341) ;  /* 0xffffffe400d47947 */ /* 0x000fea000383ffff */
.L_x_319:
[----:B--2---:R2:W3:Y:S02]  /*7270*/  SYNCS.PHASECHK.TRANS64.TRYWAIT P1, [R0+URZ+0x36428], R3 ;  /* 0x03642803000075a7 */ /* 0x0044e4000802017f */
[----:B---3--:R-:W-:Y:S05]  /*7280*/  @!P1 NANOSLEEP.SYNCS 0x989680 ;  /* 0x009896800000995d */ /* 0x008fea0003900000 */
[----:B------:R-:W3:Y:S02]  /*7290*/  @!P1 SYNCS.PHASECHK.TRANS64 P1, [R0+URZ+0x36428], R3 ;  /* 0x03642803000095a7 */ /* 0x000ee4000802007f */
[----:B---3--:R-:W-:Y:S05]  /*72a0*/  @!P1 BRA `(.L_x_319) ;  /* 0xfffffffc00f09947 */ /* 0x008fea000383ffff */
[----:B------:R-:W-:Y:S05]  /*72b0*/  BRA `(.L_x_342) ;  /* 0xffffffe800947947 */ /* 0x000fea000383ffff */
.L_x_321:
[----:B--2---:R2:W3:Y:S02]  /*72c0*/  SYNCS.PHASECHK.TRANS64.TRYWAIT P1, [R0+URZ+0x36438], R29 ;  /* 0x0364381d000075a7 */ /* 0x0044e4000802017f */
[----:B---3--:R-:W-:Y:S05]  /*72d0*/  @!P1 NANOSLEEP.SYNCS 0x989680 ;  /* 0x009896800000995d */ /* 0x008fea0003900000 */
[----:B------:R-:W3:Y:S02]  /*72e0*/  @!P1 SYNCS.PHASECHK.TRANS64 P1, [R0+URZ+0x36438], R29 ;  /* 0x0364381d000095a7 */ /* 0x000ee4000802007f */
[----:B---3--:R-:W-:Y:S05]  /*72f0*/  @!P1 BRA `(.L_x_321) ;  /* 0xfffffffc00f09947 */ /* 0x008fea000383ffff */
[----:B------:R-:W-:Y:S05]  /*7300*/  BRA `(.L_x_343) ;  /* 0xffffffec00247947 */ /* 0x000fea000383ffff */
.L_x_323:
[----:B------:R-:W-:-:S07]  /*7310*/  SHF.L.U32 R5, R12, 0x1f, RZ ;  /* 0x0000001f0c057819 */ /* 0x000fce00000006ff */
.L_x_344:
[----:B--2---:R2:W3:Y:S02]  /*7320*/  SYNCS.PHASECHK.TRANS64.TRYWAIT P1, [R0+URZ+0x36420], R5 ;  /* 0x03642005000075a7 */ /* 0x0044e4000802017f */
[----:B---3--:R-:W-:Y:S05]  /*7330*/  @!P1 NANOSLEEP.SYNCS 0x989680 ;  /* 0x009896800000995d */ /* 0x008fea0003900000 */
[----:B------:R-:W3:Y:S02]  /*7340*/  @!P1 SYNCS.PHASECHK.TRANS64 P1, [R0+URZ+0x36420], R5 ;  /* 0x03642005000095a7 */ /* 0x000ee4000802007f */
[----:B---3--:R-:W-:Y:S05]  /*7350*/  @!P1 BRA `(.L_x_344) ;  /* 0xfffffffc00f09947 */ /* 0x008fea000383ffff */
[----:B------:R-:W-:Y:S05]  /*7360*/  BRA `(.L_x_345) ;  /* 0xffffffec00c47947 */ /* 0x000fea000383ffff */
.L_x_326:
[----:B--2---:R2:W3:Y:S02]  /*7370*/  SYNCS.PHASECHK.TRANS64.TRYWAIT P1, [R0+URZ+0x36438], R10 ;  /* 0x0364380a000075a7 */ /* 0x0044e4000802017f */
[----:B---3--:R-:W-:Y:S05]  /*7380*/  @!P1 NANOSLEEP.SYNCS 0x989680 ;  /* 0x009896800000995d */ /* 0x008fea0003900000 */
[----:B------:R-:W3:Y:S02]  /*7390*/  @!P1 SYNCS.PHASECHK.TRANS64 P1, [R0+URZ+0x36438], R10 ;  /* 0x0364380a000095a7 */ /* 0x000ee4000802007f */
[----:B---3--:R-:W-:Y:S05]  /*73a0*/  @!P1 BRA `(.L_x_326) ;  /* 0xfffffffc00f09947 */ /* 0x008fea000383ffff */
[----:B------:R-:W-:Y:S05]  /*73b0*/  BRA `(.L_x_346) ;  /* 0xfffffff0006c7947 */ /* 0x000fea000383ffff */
.L_x_328:
[----:B---3--:R3:W4:Y:S02]  /*73c0*/  SYNCS.PHASECHK.TRANS64.TRYWAIT P1, [R0+URZ+0x36428], R5 ;  /* 0x03642805000075a7 */ /* 0x008724000802017f */
[----:B----4-:R-:W-:Y:S05]  /*73d0*/  @!P1 NANOSLEEP.SYNCS 0x989680 ;  /* 0x009896800000995d */ /* 0x010fea0003900000 */
[----:B------:R-:W4:Y:S02]  /*73e0*/  @!P1 SYNCS.PHASECHK.TRANS64 P1, [R0+URZ+0x36428], R5 ;  /* 0x03642805000095a7 */ /* 0x000f24000802007f */
[----:B----4-:R-:W-:Y:S05]  /*73f0*/  @!P1 BRA `(.L_x_328) ;  /* 0xfffffffc00f09947 */ /* 0x010fea000383ffff */
[----:B------:R-:W-:Y:S05]  /*7400*/  BRA `(.L_x_347) ;  /* 0xfffffff400147947 */ /* 0x000fea000383ffff */
.L_x_330:
[----:B---3--:R3:W4:Y:S02]  /*7410*/  SYNCS.PHASECHK.TRANS64.TRYWAIT P1, [R0+URZ+0x36438], R3 ;  /* 0x03643803000075a7 */ /* 0x008724000802017f */
[----:B----4-:R-:W-:Y:S05]  /*7420*/  @!P1 NANOSLEEP.SYNCS 0x989680 ;  /* 0x009896800000995d */ /* 0x010fea0003900000 */
[----:B------:R-:W4:Y:S02]  /*7430*/  @!P1 SYNCS.PHASECHK.TRANS64 P1, [R0+URZ+0x36438], R3 ;  /* 0x03643803000095a7 */ /* 0x000f24000802007f */
[----:B----4-:R-:W-:Y:S05]  /*7440*/  @!P1 BRA `(.L_x_330) ;  /* 0xfffffffc00f09947 */ /* 0x010fea000383ffff */
[----:B------:R-:W-:Y:S05]  /*7450*/  BRA `(.L_x_348) ;  /* 0xfffffff400ac7947 */ /* 0x000fea000383ffff */
.L_x_332:
[----:B------:R-:W-:Y:S01]  /*7460*/  BSSY B0, `(.L_x_349) ;  /* 0x0000006000007945 */ /* 0x000fe20003800000 */
[----:B------:R-:W-:-:S07]  /*7470*/  IMAD.MOV.U32 R15, RZ, RZ, -0x1 ;  /* 0xffffffffff0f7424 */ /* 0x000fce00078e00ff */
[----:B-12---:R-:W-:Y:S05]  /*7480*/  WARPSYNC.COLLECTIVE R15, `(.L_x_350) ;  /* 0x000000000f0c7348 */ /* 0x006fea0003c00000 */
[----:B------:R-:W-:Y:S02]  /*7490*/  ELECT P6, UR62, PT ;  /* 0x00000000003e782f */ /* 0x000fe400038c0000 */
[----:B------:R-:W-:Y:S01]  /*74a0*/  MOV R14, UR62 ;  /* 0x0000003e000e7c02 */ /* 0x000fe20008000f00 */
[----:B-12---:R-:W-:Y:S10]  /*74b0*/  ENDCOLLECTIVE ;  /* 0x000000000000791b */ /* 0x006ff40003800000 */
.L_x_350:
[----:B------:R-:W-:Y:S05]  /*74c0*/  BSYNC B0 ;  /* 0x0000000000007941 */ /* 0x000fea0003800000 */
.L_x_349:
[----:B------:R-:W-:Y:S01]  /*74d0*/  PLOP3.LUT P0, PT, P6, PT, PT, 0x80, 0x0 ;  /* 0x000000000000781c */ /* 0x000fe2000370f070 */
[----:B------:R-:W-:-:S12]  /*74e0*/  BRA `(.L_x_351) ;  /* 0xfffffff800607947 */ /* 0x000fd8000383ffff */
.L_x_334:
[----:B-1----:R1:W2:Y:S02]  /*74f0*/  SYNCS.PHASECHK.TRANS64.TRYWAIT P1, [R7+URZ], R0 ;  /* 0x00000000070075a7 */ /* 0x0022a4000802017f */
[----:B--2---:R-:W-:Y:S05]  /*7500*/  @!P1 NANOSLEEP.SYNCS 0x989680 ;  /* 0x009896800000995d */ /* 0x004fea0003900000 */
[----:B------:R-:W2:Y:S02]  /*7510*/  @!P1 SYNCS.PHASECHK.TRANS64 P1, [R7+URZ], R0 ;  /* 0x00000000070095a7 */ /* 0x000ea4000802007f */
[----:B--2---:R-:W-:Y:S05]  /*7520*/  @!P1 BRA `(.L_x_334) ;  /* 0xfffffffc00f09947 */ /* 0x004fea000383ffff */
[----:B------:R-:W-:Y:S05]  /*7530*/  BRA `(.L_x_352) ;  /* 0xfffffff8009c7947 */ /* 0x000fea000383ffff */
.L_x_335:
[----:B--2---:R2:W3:Y:S02]  /*7540*/  SYNCS.PHASECHK.TRANS64.TRYWAIT P1, [R3+URZ], R2 ;  /* 0x00000002030075a7 */ /* 0x0044e4000802017f */
[----:B---3--:R-:W-:Y:S05]  /*7550*/  @!P1 NANOSLEEP.SYNCS 0x989680 ;  /* 0x009896800000995d */ /* 0x008fea0003900000 */
[----:B------:R-:W3:Y:S02]  /*7560*/  @!P1 SYNCS.PHASECHK.TRANS64 P1, [R3+URZ], R2 ;  /* 0x00000002030095a7 */ /* 0x000ee4000802007f */
[----:B---3--:R-:W-:Y:S05]  /*7570*/  @!P1 BRA `(.L_x_335) ;  /* 0xfffffffc00f09947 */ /* 0x008fea000383ffff */
[----:B------:R-:W-:Y:S05]  /*7580*/  BRA `(.L_x_353) ;  /* 0xfffffff800907947 */ /* 0x000fea000383ffff */
.L_x_354:
        /* <DEDUP_REMOVED lines=15> */
.L_x_3857:


//--------------------- .text._ZN7cutlass13device_kernelIN5flash11enable_sm90INS1_16FlashAttnBwdSm90INS1_25CollectiveMainloopBwdSm90ILi2ELi1ELi1EN4cute5tupleIJNS5_1CILi1EEES8_S8_EEENS6_IJNS7_ILi64EEENS7_ILi96EEENS7_ILi192EEEEEENS_10bfloat16_tEfNS_4arch4Sm90ELb0ELb0ELb0ELb0ELb1ELb0ELb1ELb0ELi3ELi1ELi1ELi1ELb0EEENS1_24CollectiveEpilogueBwdGQAISD_fSG_Li384ELb0ELb1EEENS1_19SingleTileSchedulerILb0ELb0ELb0ELi96EEEEEEEEEvNT_6ParamsE --------------------------
	.section	.text._ZN7cutlass13device_kernelIN5flash11enable_sm90INS1_16FlashAttnBwdSm90INS1_25CollectiveMainloopBwdSm90ILi2ELi1ELi1EN4cute5tupleIJNS5_1CILi1EEES8_S8_EEENS6_IJNS7_ILi64EEENS7_ILi96EEENS7_ILi192EEEEEENS_10bfloat16_tEfNS_4arch4Sm90ELb0ELb0ELb0ELb0ELb1ELb0ELb1ELb0ELi3ELi1ELi1ELi1ELb0EEENS1_24CollectiveEpilogueBwdGQAISD_fSG_Li384ELb0ELb1EEENS1_19SingleTileSchedulerILb0ELb0ELb0ELi96EEEEEEEEEvNT_6ParamsE,"ax",@progbits
	.align	128
.text._ZN7cutlass13device_kernelIN5flash11enable_sm90INS1_16FlashAttnBwdSm90INS1_25CollectiveMainloopBwdSm90ILi2ELi1ELi1EN4cute5tupleIJNS5_1CILi1EEES8_S8_EEENS6_IJNS7_ILi64EEENS7_ILi96EEENS7_ILi192EEEEEENS_10bfloat16_tEfNS_4arch4Sm90ELb0ELb0ELb0ELb0ELb1ELb0ELb1ELb0ELi3ELi1ELi1ELi1ELb0EEENS1_24CollectiveEpilogueBwdGQAISD_fSG_Li384ELb0ELb1EEENS1_19SingleTileSchedulerILb0ELb0ELb0ELi96EEEEEEEEEvNT_6ParamsE:
        .type           _ZN7cutlass13device_kernelIN5flash11enable_sm90INS1_16FlashAttnBwdSm90INS1_25CollectiveMainloopBwdSm90ILi2ELi1ELi1EN4cute5tupleIJNS5_1CILi1EEES8_S8_EEENS6_IJNS7_ILi64EEENS7_ILi96EEENS7_ILi192EEEEEENS_10bfloat16_tEfNS_4arch4Sm90ELb0ELb0ELb0ELb0ELb1ELb0ELb1ELb0ELi3ELi1ELi1ELi1ELb0EEENS1_24CollectiveEpilogueBwdGQAISD_fSG_Li384ELb0ELb1EEENS1_19SingleTileSchedulerILb0ELb0ELb0ELi96EEEEEEEEEvNT_6ParamsE,@function
        .size           _ZN7cutlass13device_kernelIN5flash11enable_sm90INS1_16FlashAttnBwdSm90INS1_25CollectiveMainloopBwdSm90ILi2ELi1ELi1EN4cute5tupleIJNS5_1CILi1EEES8_S8_EEENS6_IJNS7_ILi64EEENS7_ILi96EEENS7_ILi192EEEEEENS_10bfloat16_tEfNS_4arch4Sm90ELb0ELb0ELb0ELb0ELb1ELb0ELb1ELb0ELi3ELi1ELi1ELi1ELb0EEENS1_24CollectiveEpilogueBwdGQAISD_fSG_Li384ELb0ELb1EEENS1_19SingleTileSchedulerILb0ELb0ELb0ELi96EEEEEEEEEvNT_6ParamsE,(.L_x_3858 - _ZN7cutlass13device_kernelIN5flash11enable_sm90INS1_16FlashAttnBwdSm90INS1_25CollectiveMainloopBwdSm90ILi2ELi1ELi1EN4cute5tupleIJNS5_1CILi1EEES8_S8_EEENS6_IJNS7_ILi64EEENS7_ILi96EEENS7_ILi192EEEEEENS_10bfloat16_tEfNS_4arch4Sm90ELb0ELb0ELb0ELb0ELb1ELb0ELb1ELb0ELi3ELi1ELi1ELi1ELb0EEENS1_24CollectiveEpilogueBwdGQAISD_fSG_Li384ELb0ELb1EEENS1_19SingleTileSchedulerILb0ELb0ELb0ELi96EEEEEEEEEvNT_6ParamsE)
        .other          _ZN7cutlass13device_kernelIN5flash11enable_sm90INS1_16FlashAttnBwdSm90INS1_25CollectiveMainloopBwdSm90ILi2ELi1ELi1EN4cute5tupleIJNS5_1CILi1EEES8_S8_EEENS6_IJNS7_ILi64EEENS7_ILi96EEENS7_ILi192EEEEEENS_10bfloat16_tEfNS_4arch4Sm90ELb0ELb0ELb0ELb0ELb1ELb0ELb1ELb0ELi3ELi1ELi1ELi1ELb0EEENS1_24CollectiveEpilogueBwdGQAISD_fSG_Li384ELb0ELb1EEENS1_19SingleTileSchedulerILb0ELb0ELb0ELi96EEEEEEEEEvNT_6ParamsE,@"STO_CUDA_ENTRY STV_DEFAULT"
_ZN7cutlass13device_kernelIN5flash11enable_sm90INS1_16FlashAttnBwdSm90INS1_25CollectiveMainloopBwdSm90ILi2ELi1ELi1EN4cute5tupleIJNS5_1CILi1EEES8_S8_EEENS6_IJNS7_ILi64EEENS7_ILi96EEENS7_ILi192EEEEEENS_10bfloat16_tEfNS_4arch4Sm90ELb0ELb0ELb0ELb0ELb1ELb0ELb1ELb0ELi3ELi1ELi1ELi1ELb0EEENS1_24CollectiveEpilogueBwdGQAISD_fSG_Li384ELb0ELb1EEENS1_19SingleTileSchedulerILb0ELb0ELb0ELi96EEEEEEEEEvNT_6ParamsE:
        /* <DEDUP_REMOVED lines=22> */
.L_x_356:
[----:B------:R-:W-:Y:S05]  /*0160*/  BSYNC B0 ;  /* 0x0000000000007941 */ /* 0x000fea0003800000 */
.L_x_355:
        /* <DEDUP_REMOVED lines=34> */
.L_x_357:
        /* <DEDUP_REMOVED lines=20> */
.L_x_358:
[----:B---3--:R-:W-:Y:S01]  /*04d0*/  ISETP.NE.AND P0, PT, R2, RZ, PT ;  /* 0x000000ff0200720c */ /* 0x008fe20003f05270 */
[----:B------:R-:W-:Y:S01]  /*04e0*/  IMAD.MOV.U32 R18, RZ, RZ, 0x1 ;  /* 0x00000001ff127424 */ /* 0x000fe200078e00ff */
[----:B------:R-:W-:Y:S01]  /*04f0*/  NOP ;  /* 0x0000000000007918 */ /* 0x000fe20000000000 */
[----:B------:R-:W-:Y:S01]  /*0500*/  ULDC.64 UR38, c[0x0][0x208] ;  /* 0x0000820000267ab9 */ /* 0x000fe20000000a00 */
[----:B------:R-:W-:Y:S02]  /*0510*/  BSSY B6, `(.L_x_359) ;  /* 0x000077b000067945 */ /* 0x000fe40003800000 */
[----:B------:R-:W-:Y:S01]  /*0520*/  SEL R18, R18, 0x2, !P0 ;  /* 0x0000000212127807 */ /* 0x000fe20004000000 */
[----:B-12-4-:R-:W-:Y:S06]  /*0530*/  BAR.SYNC.DEFER_BLOCKING 0x0 ;  /* 0x0000000000007b1d */ /* 0x016fec0000010000 */
[----:B------:R-:W-:Y:S05]  /*0540*/  @!P0 BRA `(.L_x_360) ;  /* 0x0000003c00c08947 */ /* 0x000fea0003800000 */
.L_x_361:
        /* <DEDUP_REMOVED lines=37> */
.L_x_364:
        /* <DEDUP_REMOVED lines=15> */
.L_x_363:
        /* <DEDUP_REMOVED lines=20> */
.L_x_366:
        /* <DEDUP_REMOVED lines=15> */
.L_x_365:
        /* <DEDUP_REMOVED lines=8> */
.L_x_475:
        /* <DEDUP_REMOVED lines=19> */
.L_x_368:
        /* <DEDUP_REMOVED lines=64> */
[----:B--2---:R-:W-:Y:S01]  /*1070*/  IMAD.IADD R11, R6, 0x1, -R9 ;  /* 0x00000001060b7824 */ /* 0x004fe200078e0a09 */
[----:B------:R-:W-:-:S02]  /*1080*/  SHF.R.S32.HI R6, RZ, 0x5, R7 ;  /* 0x00000005ff067819 */ /* 0x000fc40000011407 */
[----:B------:R-:W-:Y:S02]  /*1090*/  CS2R R114, SRZ ;  /* 0x0000000000727805 */ /* 0x000fe4000001ff00 */
[----:B------:R-:W-:Y:S02]  /*10a0*/  LEA.HI R0, R5, R5, RZ, 0x1 ;  /* 0x0000000505007211 */ /* 0x000fe400078f08ff */
[----:B------:R-:W-:Y:S02]  /*10b0*/  CS2R R112, SRZ ;  /* 0x0000000000707805 */ /* 0x000fe4000001ff00 */
[----:B------:R-:W-:Y:S02]  /*10c0*/  SHF.R.S32.HI R10, RZ, 0x1f, R5 ;  /* 0x0000001fff0a7819 */ /* 0x000fe40000011405 */
        /* <DEDUP_REMOVED lines=86> */
.L_x_381:
[----:B------:R-:W-:-:S13]  /*1630*/  ISETP.NE.AND P0, PT, R12, 0x3, PT ;  /* 0x000000030c00780c */ /* 0x000fda0003f05270 */
[----:B---3--:R-:W-:Y:S05]  /*1640*/  @!P0 BRA `(.L_x_371) ;  /* 0x0000000000048947 */ /* 0x008fea0003800000 */
[----:B------:R-:W-:Y:S01]  /*1650*/  BPT.TRAP 0x1 ;  /* 0x000000040000795c */ /* 0x000fe20000300000 */
.L_x_371:
[----:B------:R-:W-:Y:S02]  /*1660*/  LEA R3, R2, UR36, 0x3 ;  /* 0x0000002402037c11 */ /* 0x000fe4000f8e18ff */
[----:B------:R-:W-:-:S04]  /*1670*/  SHF.L.U32 R8, R7, 0x1f, RZ ;  /* 0x0000001f07087819 */ /* 0x000fc800000006ff */
[----:B------:R2:W3:Y:S01]  /*1680*/  SYNCS.PHASECHK.TRANS64.TRYWAIT P1, [R3+URZ+0x36410], R8 ;  /* 0x03641008030075a7 */ /* 0x0004e2000802017f */
[----:B------:R-:W-:Y:S05]  /*1690*/  @!P0 BRA `(.L_x_372) ;  /* 0x0000000000048947 */ /* 0x000fea0003800000 */
[----:B------:R-:W-:Y:S01]  /*16a0*/  BPT.TRAP 0x1 ;  /* 0x000000040000795c */ /* 0x000fe20000300000 */
.L_x_372:
[----:B---3--:R-:W-:Y:S05]  /*16b0*/  @P1 BRA `(.L_x_373) ;  /* 0x0000000000081947 */ /* 0x008fea0003800000 */
[----:B------:R-:W3:Y:S02]  /*16c0*/  SYNCS.PHASECHK.TRANS64.TRYWAIT P1, [R3+URZ+0x36410], R8 ;  /* 0x03641008030075a7 */ /* 0x000ee4000802017f */
[----:B---3--:R-:W-:Y:S05]  /*16d0*/  @!P1 BRA `(.L_x_374) ;  /* 0x0000006400b49947 */ /* 0x008fea0003800000 */
.L_x_373:
        /* <DEDUP_REMOVED lines=103> */
.L_x_375:
[----:B------:R-:W-:-:S04]  /*1d50*/  SHF.L.U32 R9, R6, 0x1f, RZ ;  /* 0x0000001f06097819 */ /* 0x000fc800000006ff */
[----:B------:R1:W1:Y:S01]  /*1d60*/  SYNCS.PHASECHK.TRANS64.TRYWAIT P1, [UR36+0x36430], R9 ;  /* 0x03643009ff0075a7 */ /* 0x0002620008020164 */
[----:B------:R-:W-:Y:S05]  /*1d70*/  @!P0 BRA `(.L_x_376) ;  /* 0x0000000000048947 */ /* 0x000fea0003800000 */
[----:B------:R-:W-:Y:S01]  /*1d80*/  BPT.TRAP 0x1 ;  /* 0x000000040000795c */ /* 0x000fe20000300000 */
.L_x_376:
[----:B-1----:R-:W-:Y:S05]  /*1d90*/  @P1 BRA `(.L_x_377) ;  /* 0x0000000000081947 */ /* 0x002fea0003800000 */
[----:B------:R-:W1:Y:S02]  /*1da0*/  SYNCS.PHASECHK.TRANS64.TRYWAIT P1, [UR36+0x36430], R9 ;  /* 0x03643009ff0075a7 */ /* 0x000e640008020164 */
[----:B-1----:R-:W-:Y:S05]  /*1db0*/  @!P1 BRA `(.L_x_378) ;  /* 0x0000006000109947 */ /* 0x002fea0003800000 */
.L_x_377:
        /* <DEDUP_REMOVED lines=9> */
[----:B--2---:R-:W-:Y:S01]  /*1e50*/  FSEL R8, R137, -INF , P2 ;  /* 0xff80000089087808 */ /* 0x004fe20001000000 */
        /* <DEDUP_REMOVED lines=60> */
[----:B------:R-:W-:Y:S01]  /*2220*/  MUFU.EX2 R144, R144 ;  /* 0x0000009000907308 */ /* 0x000fe20000000800 */
        /* <DEDUP_REMOVED lines=79> */
[----:B------:R-:W1:Y:S04]  /*2720*/  LDS R141, [R153+0x30200] ;  /* 0x03020000998d7984 */ /* 0x000e680000000800 */
[----:B------:R-:W2:Y:S01]  /*2730*/  LDS R140, [R153+0x30220] ;  /* 0x03022000998c7984 */ /* 0x000ea20000000800 */
[----:B------:R-:W-:Y:S06]  /*2740*/  BAR.SYNC.DEFER_BLOCKING 0x9, 0x180 ;  /* 0x0246000000007b1d */ /* 0x000fec0000010000 */
[----:B------:R3:W-:Y:S01]  /*2750*/  STSM.16.M88.4 [R13+0x30400], R8 ;  /* 0x030400080d007844 */ /* 0x0007e20000000200 */
[--C-:B-1----:R-:W-:Y:S01]  /*2760*/  FADD.FTZ R150, R125, -R141.reuse ;  /* 0x8000008d7d967221 */ /* 0x102fe20000010000 */
[----:B------:R-:W-:Y:S01]  /*2770*/  FADD.FTZ R125, R128, -R141 ;  /* 0x8000008d807d7221 */ /* 0x000fe20000010000 */
[--C-:B--2---:R-:W-:Y:S01]  /*2780*/  FADD.FTZ R126, R126, -R140.reuse ;  /* 0x8000008c7e7e7221 */ /* 0x104fe20000010000 */
[--C-:B------:R-:W-:Y:S01]  /*2790*/  FADD.FTZ R128, R131, -R140.reuse ;  /* 0x8000008c83807221 */ /* 0x100fe20000010000 */
[--C-:B------:R-:W-:Y:S01]  /*27a0*/  FADD.FTZ R127, R127, -R140.reuse ;  /* 0x8000008c7f7f7221 */ /* 0x100fe20000010000 */
[----:B------:R-:W-:Y:S01]  /*27b0*/  FADD.FTZ R131, R134, -R140 ;  /* 0x8000008c86837221 */ /* 0x000fe20000010000 */
[----:B---3--:R-:W-:Y:S01]  /*27c0*/  FSEL R8, R149, -INF , P4 ;  /* 0xff80000095087808 */ /* 0x008fe20002000000 */
[--C-:B------:R-:W-:Y:S01]  /*27d0*/  FFMA.FTZ R10, R148, UR7, -R21.reuse ;  /* 0x00000007940a7c23 */ /* 0x100fe20008010815 */
[----:B------:R-:W-:Y:S01]  /*27e0*/  FSEL R11, R146, -INF , P1 ;  /* 0xff800000920b7808 */ /* 0x000fe20000800000 */
[--C-:B------:R-:W-:Y:S01]  /*27f0*/  FFMA.FTZ R146, R145, UR7, -R20.reuse ;  /* 0x0000000791927c23 */ /* 0x100fe20008010814 */
[--C-:B------:R-:W-:Y:S01]  /*2800*/  FFMA.FTZ R145, R151, UR7, -R20.reuse ;  /* 0x0000000797917c23 */ /* 0x100fe20008010814 */
[----:B------:R-:W-:Y:S01]  /*2810*/  FFMA.FTZ R21, R8, UR7, -R21 ;  /* 0x0000000708157c23 */ /* 0x000fe20008010815 */
[----:B------:R-:W1:Y:S01]  /*2820*/  MUFU.EX2 R9, R154 ;  /* 0x0000009a00097308 */ /* 0x000e620000000800 */
[--C-:B------:R-:W-:Y:S01]  /*2830*/  FFMA.FTZ R8, R11, UR7, -R20.reuse ;  /* 0x000000070b087c23 */ /* 0x100fe20008010814 */
[----:B------:R-:W-:Y:S01]  /*2840*/  FFMA.FTZ R11, R147, UR7, -R20 ;  /* 0x00000007930b7c23 */ /* 0x000fe20008010814 */
[--C-:B------:R-:W-:Y:S01]  /*2850*/  FADD.FTZ R147, R120, -R141.reuse ;  /* 0x8000008d78937221 */ /* 0x100fe20000010000 */
[--C-:B------:R-:W-:Y:S01]  /*2860*/  FADD.FTZ R120, R129, -R141.reuse ;  /* 0x8000008d81787221 */ /* 0x100fe20000010000 */
[--C-:B------:R-:W-:Y:S01]  /*2870*/  FADD.FTZ R148, R121, -R141.reuse ;  /* 0x8000008d79947221 */ /* 0x100fe20000010000 */
[--C-:B------:R-:W-:Y:S01]  /*2880*/  FADD.FTZ R129, R122, -R140.reuse ;  /* 0x8000008c7a817221 */ /* 0x100fe20000010000 */
[--C-:B------:R-:W-:Y:S01]  /*2890*/  FADD.FTZ R121, R132, -R141.reuse ;  /* 0x8000008d84797221 */ /* 0x100fe20000010000 */
[----:B------:R-:W2:Y:S01]  /*28a0*/  MUFU.EX2 R10, R10 ;  /* 0x0000000a000a7308 */ /* 0x000ea20000000800 */
[--C-:B------:R-:W-:Y:S01]  /*28b0*/  FADD.FTZ R122, R123, -R140.reuse ;  /* 0x8000008c7b7a7221 */ /* 0x100fe20000010000 */
[----:B------:R-:W-:Y:S01]  /*28c0*/  FMUL.FTZ R143, R143, R126 ;  /* 0x0000007e8f8f7220 */ /* 0x000fe20000410000 */
[--C-:B------:R-:W-:Y:S01]  /*28d0*/  FADD.FTZ R149, R124, -R141.reuse ;  /* 0x8000008d7c957221 */ /* 0x100fe20000010000 */
[----:B------:R-:W-:Y:S01]  /*28e0*/  FADD.FTZ R124, R133, -R141 ;  /* 0x8000008d857c7221 */ /* 0x000fe20000010000 */
[----:B------:R-:W-:Y:S01]  /*28f0*/  FMUL.FTZ R139, R139, R122 ;  /* 0x0000007a8b8b7220 */ /* 0x000fe20000410000 */
[--C-:B------:R-:W-:Y:S01]  /*2900*/  FADD.FTZ R133, R130, -R140.reuse ;  /* 0x8000008c82857221 */ /* 0x100fe20000010000 */
[----:B------:R-:W-:Y:S01]  /*2910*/  FADD.FTZ R140, R135, -R140 ;  /* 0x8000008c878c7221 */ /* 0x000fe20000010000 */
[----:B------:R-:W3:Y:S01]  /*2920*/  MUFU.EX2 R21, R21 ;  /* 0x0000001500157308 */ /* 0x000ee20000000800 */
[C---:B-1----:R-:W-:Y:S01]  /*2930*/  FMUL.FTZ R126, R9.reuse, R120 ;  /* 0x00000078097e7220 */ /* 0x042fe20000410000 */
[----:B------:R-:W-:Y:S01]  /*2940*/  F2FP.BF16.F32.PACK_AB R120, R9, R144 ;  /* 0x000000900978723e */ /* 0x000fe200000010ff */
[----:B------:R-:W-:Y:S01]  /*2950*/  FMUL.FTZ R22, R22, R147 ;  /* 0x0000009316167220 */ /* 0x000fe20000410000 */
[----:B------:R-:W-:Y:S01]  /*2960*/  FMUL.FTZ R23, R23, R148 ;  /* 0x0000009417177220 */ /* 0x000fe20000410000 */
[----:B------:R-:W-:Y:S01]  /*2970*/  FMUL.FTZ R136, R136, R149 ;  /* 0x0000009588887220 */ /* 0x000fe20000410000 */
[----:B------:R-:W-:Y:S01]  /*2980*/  FMUL.FTZ R137, R137, R150 ;  /* 0x0000009689897220 */ /* 0x000fe20000410000 */
[----:B------:R-:W-:Y:S01]  /*2990*/  FMUL.FTZ R138, R138, R129 ;  /* 0x000000818a8a7220 */ /* 0x000fe20000410000 */
[----:B------:R-:W1:Y:S01]  /*29a0*/  MUFU.EX2 R8, R8 ;  /* 0x0000000800087308 */ /* 0x000e620000000800 */
[----:B--2---:R-:W-:Y:S01]  /*29b0*/  FMUL.FTZ R9, R10, R121 ;  /* 0x000000790a097220 */ /* 0x004fe20000410000 */
[----:B------:R-:W-:Y:S01]  /*29c0*/  FMUL.FTZ R142, R142, R127 ;  /* 0x0000007f8e8e7220 */ /* 0x000fe20000410000 */
[----:B------:R-:W-:Y:S01]  /*29d0*/  FMUL.FTZ R125, R144, R125 ;  /* 0x0000007d907d7220 */ /* 0x000fe20000410000 */
[----:B------:R-:W-:-:S04]  /*29e0*/  UMOV UR7, 0x80000020 ;  /* 0x8000002000077882 */ /* 0x000fc80000000000 */
[----:B------:R-:W2:Y:S01]  /*29f0*/  MUFU.EX2 R11, R11 ;  /* 0x0000000b000b7308 */ /* 0x000ea20000000800 */
[C---:B---3--:R-:W-:Y:S01]  /*2a00*/  F2FP.BF16.F32.PACK_AB R122, R21.reuse, R10 ;  /* 0x0000000a157a723e */ /* 0x048fe200000010ff */
[----:B------:R-:W-:Y:S01]  /*2a10*/  FMUL.FTZ R124, R21, R124 ;  /* 0x0000007c157c7220 */ /* 0x000fe20000410000 */
[----:B------:R-:W-:-:S05]  /*2a20*/  F2FP.BF16.F32.PACK_AB R10, R137, R136 ;  /* 0x00000088890a723e */ /* 0x000fca00000010ff */
        /* <DEDUP_REMOVED lines=10> */
[----:B------:R-:W-:-:S02]  /*2ad0*/  F2FP.BF16.F32.PACK_AB R21, R128, R21 ;  /* 0x000000158015723e */ /* 0x000fc400000010ff */
        /* <DEDUP_REMOVED lines=94> */
.L_x_379:
        /* <DEDUP_REMOVED lines=62> */
.L_x_380:
        /* <DEDUP_REMOVED lines=12> */
.L_x_370:
[----:B------:R-:W4:Y:S01]  /*3560*/  LDC R10, c[0x0][0x850] ;  /* 0x00021400ff0a7b82 */ /* 0x000f220000000800 */
[----:B------:R-:W5:Y:S01]  /*3570*/  S2R R9, SR_CTAID.Y ;  /* 0x0000000000097919 */ /* 0x000f620000002600 */
[----:B------:R-:W-:Y:S01]  /*3580*/  ULDC.64 UR4, c[0x0][0x818] ;  /* 0x0002060000047ab9 */ /* 0x000fe20000000a00 */
[----:B------:R-:W-:Y:S01]  /*3590*/  ULDC.64 UR6, c[0x0][0x840] ;  /* 0x0002100000067ab9 */ /* 0x000fe20000000a00 */
[----:B-1----:R-:W-:Y:S01]  /*35a0*/  IMAD R16, R16, 0x1800, R17 ;  /* 0x0000180010107824 */ /* 0x002fe200078e0211 */
[----:B------:R-:W1:Y:S01]  /*35b0*/  S2R R8, SR_CTAID.X ;  /* 0x0000000000087919 */ /* 0x000e620000002500 */
[----:B------:R-:W2:Y:S03]  /*35c0*/  S2R R7, SR_CTAID.Z ;  /* 0x0000000000077919 */ /* 0x000ea60000002700 */
[----:B------:R-:W-:Y:S02]  /*35d0*/  LEA R16, R16, UR36, 0x2 ;  /* 0x0000002410107c11 */ /* 0x000fe4000f8e10ff */
[----:B----4-:R-:W-:Y:S01]  /*35e0*/  ISETP.NE.AND P0, PT, R10, 0x1, PT ;  /* 0x000000010a00780c */ /* 0x010fe20003f05270 */
[----:B-----5:R-:W-:-:S12]  /*35f0*/  IMAD.MOV.U32 R6, RZ, RZ, R9 ;  /* 0x000000ffff067224 */ /* 0x020fd800078e0009 */
[----:B------:R-:W4:Y:S01]  /*3600*/  @P0 LDC R0, c[0x0][0x854] ;  /* 0x00021500ff000b82 */ /* 0x000f220000000800 */
[----:B-1----:R-:W-:-:S05]  /*3610*/  IMAD R4, R8, 0x4800, RZ ;  /* 0x0000480008047824 */ /* 0x002fca00078e02ff */
[----:B------:R-:W-:Y:S02]  /*3620*/  SHF.R.S32.HI R5, RZ, 0x1f, R4 ;  /* 0x0000001fff057819 */ /* 0x000fe40000011404 */
[----:B---3--:R-:W1:Y:S01]  /*3630*/  @P0 LDC R3, c[0x0][0x858] ;  /* 0x00021600ff030b82 */ /* 0x008e620000000800 */
[----:B----4-:R-:W-:-:S05]  /*3640*/  @P0 IMAD.HI.U32 R0, R9, R0, RZ ;  /* 0x0000000009000227 */ /* 0x010fca00078e00ff */
[----:B-1----:R-:W-:-:S04]  /*3650*/  @P0 SHF.R.U32.HI R6, RZ, R3, R0 ;  /* 0x00000003ff060219 */ /* 0x002fc80000011600 */
[----:B------:R-:W-:Y:S01]  /*3660*/  SHF.R.S32.HI R0, RZ, 0x1f, R6 ;  /* 0x0000001fff007819 */ /* 0x000fe20000011406 */
[----:B------:R-:W-:-:S04]  /*3670*/  IMAD.WIDE.U32 R2, R6, UR4, R4 ;  /* 0x0000000406027c25 */ /* 0x000fc8000f8e0004 */
[C---:B--2---:R-:W-:Y:S02]  /*3680*/  IMAD R11, R0.reuse, UR4, RZ ;  /* 0x00000004000b7c24 */ /* 0x044fe4000f8e02ff */
[----:B------:R-:W-:Y:S02]  /*3690*/  IMAD R15, R0, UR6, RZ ;  /* 0x00000006000f7c24 */ /* 0x000fe4000f8e02ff */
[C---:B------:R-:W-:Y:S01]  /*36a0*/  IMAD R13, R6.reuse, UR5, R11 ;  /* 0x00000005060d7c24 */ /* 0x040fe2000f8e020b */
[----:B------:R-:W-:Y:S01]  /*36b0*/  SHF.R.S32.HI R11, RZ, 0x1f, R7 ;  /* 0x0000001fff0b7819 */ /* 0x000fe20000011407 */
[----:B------:R-:W-:Y:S01]  /*36c0*/  ULDC.64 UR4, c[0x0][0x820] ;  /* 0x0002080000047ab9 */ /* 0x000fe20000000a00 */
[----:B------:R-:W-:-:S04]  /*36d0*/  IMAD.WIDE.U32 R4, R6, UR6, R4 ;  /* 0x0000000606047c25 */ /* 0x000fc8000f8e0004 */
[----:B------:R-:W-:Y:S02]  /*36e0*/  IMAD R12, R11, UR4, RZ ;  /* 0x000000040b0c7c24 */ /* 0x000fe4000f8e02ff */
[----:B------:R-:W-:Y:S01]  /*36f0*/  IMAD R15, R6, UR7, R15 ;  /* 0x00000007060f7c24 */ /* 0x000fe2000f8e020f */
[----:B------:R-:W-:Y:S01]  /*3700*/  ULDC.64 UR6, c[0x0][0x848] ;  /* 0x0002120000067ab9 */ /* 0x000fe20000000a00 */
[----:B------:R-:W-:Y:S02]  /*3710*/  IMAD.IADD R3, R3, 0x1, R13 ;  /* 0x0000000103037824 */ /* 0x000fe400078e020d */
[----:B------:R-:W-:Y:S02]  /*3720*/  IMAD R18, R11, UR6, RZ ;  /* 0x000000060b127c24 */ /* 0x000fe4000f8e02ff */
[----:B------:R-:W-:Y:S02]  /*3730*/  IMAD R11, R7, UR5, R12 ;  /* 0x00000005070b7c24 */ /* 0x000fe4000f8e020c */
[----:B------:R-:W1:Y:S01]  /*3740*/  S2R R12, SR_TID.X ;  /* 0x00000000000c7919 */ /* 0x000e620000002100 */
[----:B------:R-:W-:-:S02]  /*3750*/  IMAD.IADD R15, R5, 0x1, R15 ;  /* 0x00000001050f7824 */ /* 0x000fc400078e020f */
[----:B------:R-:W-:Y:S02]  /*3760*/  IMAD.MOV.U32 R14, RZ, RZ, R4 ;  /* 0x000000ffff0e7224 */ /* 0x000fe400078e0004 */
[----:B------:R-:W-:Y:S01]  /*3770*/  IMAD.WIDE.U32 R4, R7, UR4, R2 ;  /* 0x0000000407047c25 */ /* 0x000fe2000f8e0002 */
[----:B------:R-:W-:-:S03]  /*3780*/  ULDC UR4, c[0x0][0x740] ;  /* 0x0001d00000047ab9 */ /* 0x000fc60000000800 */
[----:B------:R-:W-:Y:S01]  /*3790*/  FMUL.FTZ R72, R72, UR4 ;  /* 0x0000000448487c20 */ /* 0x000fe20008410000 */
[----:B------:R-:W-:Y:S02]  /*37a0*/  IMAD R13, R7, UR7, R18 ;  /* 0x00000007070d7c24 */ /* 0x000fe4000f8e0212 */
        /* <DEDUP_REMOVED lines=52> */
[----:B-1----:R-:W-:-:S05]  /*3af0*/  ISETP.NE.AND P1, PT, R12, 0x80, PT ;  /* 0x000000800c00780c */ /* 0x002fca0003f25270 */
[----:B------:R-:W-:Y:S02]  /*3b00*/  ULDC UR4, c[0x0][0x870] ;  /* 0x00021c0000047ab9 */ /* 0x000fe40000000800 */
[----:B------:R-:W1:Y:S01]  /*3b10*/  LDC.64 R18, c[0x0][0x800] ;  /* 0x00020000ff127b82 */ /* 0x000e620000000a00 */
[----:B------:R-:W-:Y:S01]  /*3b20*/  IMAD R8, R8, UR4, RZ ;  /* 0x0000000408087c24 */ /* 0x000fe2000f8e02ff */
[----:B------:R-:W-:Y:S01]  /*3b30*/  ULDC UR4, c[0x0][0x80c] ;  /* 0x0002030000047ab9 */ /* 0x000fe20000000800 */
[----:B------:R-:W-:Y:S01]  /*3b40*/  BSSY B0, `(.L_x_382) ;  /* 0x0000023000007945 */ /* 0x000fe20003800000 */
[----:B------:R-:W-:Y:S02]  /*3b50*/  IMAD R7, R7, UR4, RZ ;  /* 0x0000000407077c24 */ /* 0x000fe4000f8e02ff */
[----:B------:R-:W-:Y:S01]  /*3b60*/  IMAD R8, R8, UR4, RZ ;  /* 0x0000000408087c24 */ /* 0x000fe2000f8e02ff */
[----:B------:R-:W-:Y:S01]  /*3b70*/  ULDC.64 UR4, c[0x0][0x868] ;  /* 0x00021a0000047ab9 */ /* 0x000fe20000000a00 */
[----:B------:R-:W2:Y:S01]  /*3b80*/  LDC.64 R20, c[0x0][0x828] ;  /* 0x00020a00ff147b82 */ /* 0x000ea20000000a00 */
[----:B------:R-:W-:-:S02]  /*3b90*/  SHF.R.S32.HI R11, RZ, 0x1f, R7 ;  /* 0x0000001fff0b7819 */ /* 0x000fc40000011407 */
[----:B------:R-:W-:Y:S02]  /*3ba0*/  IADD3 R7, P0, P2, R8, R7, R6 ;  /* 0x0000000708077210 */ /* 0x000fe40007a1e006 */
[----:B------:R-:W-:Y:S01]  /*3bb0*/  SHF.R.S32.HI R8, RZ, 0x1f, R8 ;  /* 0x0000001fff087819 */ /* 0x000fe20000011408 */
[----:B------:R3:W-:Y:S03]  /*3bc0*/  STS.128 [R16], R24 ;  /* 0x0000001810007388 */ /* 0x0007e60000000c00 */
[----:B------:R-:W-:Y:S01]  /*3bd0*/  IADD3.X R8, R8, R11, R0, P0, P2 ;  /* 0x0000000b08087210 */ /* 0x000fe200007e4400 */
[C---:B------:R-:W-:Y:S01]  /*3be0*/  IMAD.SHL.U32 R11, R7.reuse, 0x4, RZ ;  /* 0x00000004070b7824 */ /* 0x040fe200078e00ff */
[----:B------:R3:W-:Y:S02]  /*3bf0*/  STS.128 [R16+0x800], R28 ;  /* 0x0008001c10007388 */ /* 0x0007e40000000c00 */
[----:B------:R-:W-:Y:S01]  /*3c00*/  SHF.L.U64.HI R8, R7, 0x2, R8 ;  /* 0x0000000207087819 */ /* 0x000fe20000010208 */
[----:B------:R-:W-:Y:S01]  /*3c10*/  IMAD.MOV R0, RZ, RZ, -R6 ;  /* 0x000000ffff007224 */ /* 0x000fe200078e0a06 */
[----:B------:R-:W-:Y:S01]  /*3c20*/  IADD3 R12, P0, R11, UR4, RZ ;  /* 0x000000040b0c7c10 */ /* 0x000fe2000ff1e0ff */
[----:B------:R3:W-:Y:S01]  /*3c30*/  STS.128 [R16+0x1000], R32 ;  /* 0x0010002010007388 */ /* 0x0007e20000000c00 */
[----:B-1----:R-:W-:Y:S01]  /*3c40*/  LEA R18, P2, R4, R18, 0x2 ;  /* 0x0000001204127211 */ /* 0x002fe200078410ff */
[----:B------:R-:W-:Y:S01]  /*3c50*/  IMAD R9, R10, R0, R9 ;  /* 0x000000000a097224 */ /* 0x000fe200078e0209 */
[----:B------:R-:W-:Y:S01]  /*3c60*/  IADD3.X R13, R8, UR5, RZ, P0, !PT ;  /* 0x00000005080d7c10 */ /* 0x000fe200087fe4ff */
[----:B------:R3:W-:Y:S01]  /*3c70*/  STS.128 [R16+0x1800], R36 ;  /* 0x0018002410007388 */ /* 0x0007e20000000c00 */
[----:B--2---:R-:W-:-:S03]  /*3c80*/  LEA R20, P3, R2, R20, 0x2 ;  /* 0x0000001402147211 */ /* 0x004fc600078610ff */
        /* <DEDUP_REMOVED lines=8> */
[----:B------:R-:W-:Y:S05]  /*3d10*/  @P1 BRA `(.L_x_383) ;  /* 0x0000000000141947 */ /* 0x000fea0003800000 */
.L_x_384:
[----:B------:R-:W2:Y:S04]  /*3d20*/  LDG.E.STRONG.GPU R0, desc[UR38][R12.64] ;  /* 0x000000260c007981 */ /* 0x000ea8000c1ef900 */
[----:B--2---:R-:W-:Y:S01]  /*3d30*/  CCTL.IVALL ;  /* 0x00000000ff00798f */ /* 0x004fe20002000000 */
[----:B------:R-:W-:Y:S05]  /*3d40*/  YIELD ;  /* 0x0000000000007946 */ /* 0x000fea0003800000 */
[----:B------:R-:W-:-:S13]  /*3d50*/  ISETP.NE.AND P0, PT, R0, R9, PT ;  /* 0x000000090000720c */ /* 0x000fda0003f05270 */
[----:B------:R-:W-:Y:S05]  /*3d60*/  @P0 BRA `(.L_x_384) ;  /* 0xfffffffc00ec0947 */ /* 0x000fea000383ffff */
.L_x_383:
[----:B------:R-:W-:Y:S05]  /*3d70*/  BSYNC B0 ;  /* 0x0000000000007941 */ /* 0x000fea0003800000 */
.L_x_382:
[----:B------:R-:W-:Y:S01]  /*3d80*/  UMOV UR4, 0xffffffff ;  /* 0xffffffff00047882 */ /* 0x000fe20000000000 */
[----:B------:R-:W-:Y:S02]  /*3d90*/  LEA.HI.X R19, R4, R19, R15, 0x2, P2 ;  /* 0x0000001304137211 */ /* 0x000fe400010f140f */
[----:B------:R-:W-:Y:S01]  /*3da0*/  LEA.HI.X R14, R2, R21, R14, 0x2, P3 ;  /* 0x00000015020e7211 */ /* 0x000fe200018f140e */
[----:B------:R-:W-:Y:S06]  /*3db0*/  BRA.DIV UR4, `(.L_x_385) ;  /* 0x0000004204247947 */ /* 0x000fec000b800000 */
[----:B------:R-:W-:Y:S01]  /*3dc0*/  NOP ;  /* 0x0000000000007918 */ /* 0x000fe20000000000 */
.L_x_478:
[----:B------:R-:W-:Y:S01]  /*3dd0*/  @!PT LDS RZ, [RZ] ;  /* 0x00000000fffff984 */ /* 0x000fe20000000800 */
[----:B------:R-:W-:Y:S01]  /*3de0*/  @!PT LDS RZ, [RZ] ;  /* 0x00000000fffff984 */ /* 0x000fe20000000800 */
[----:B------:R-:W-:Y:S01]  /*3df0*/  @!PT LDS RZ, [RZ] ;  /* 0x00000000fffff984 */ /* 0x000fe20000000800 */
[----:B------:R-:W-:Y:S01]  /*3e00*/  @!PT LDS RZ, [RZ] ;  /* 0x00000000fffff984 */ /* 0x000fe20000000800 */
[----:B------:R1:W-:Y:S06]  /*3e10*/  MEMBAR.ALL.CTA ;  /* 0x0000000000007992 */ /* 0x0003ec0000008000 */
[----:B-1----:R-:W1:Y:S01]  /*3e20*/  FENCE.VIEW.ASYNC.S ;  /* 0x00000000000073c6 */ /* 0x002e620000000000 */
[----:B------:R-:W-:Y:S05]  /*3e30*/  WARPSYNC.ALL ;  /* 0x0000000000007948 */ /* 0x000fea0003800000 */
[----:B------:R-:W-:Y:S01]  /*3e40*/  BSSY B0, `(.L_x_386) ;  /* 0x0000010000007945 */ /* 0x000fe20003800000 */
        /* <DEDUP_REMOVED lines=8> */
.L_x_388:
[----:B------:R-:W-:Y:S01]  /*3ed0*/  @P0 ELECT P2, URZ, PT ;  /* 0x00000000003f082f */ /* 0x000fe20003840000 */
[----:B------:R1:W-:-:S12]  /*3ee0*/  UBLKRED.G.S.ADD.F32.RN [UR4], [UR36], UR6, desc[UR8] ;  /* 0x00000804240073bb */ /* 0x0003d800080a1406 */
[----:B------:R-:W-:Y:S02]  /*3ef0*/  @P2 PLOP3.LUT P0, PT, P2, PT, PT, 0x8, 0x0 ;  /* 0x000000000000281c */ /* 0x000fe4000170e170 */
[----:B------:R-:W-:-:S11]  /*3f00*/  PLOP3.LUT P2, PT, PT, PT, PT, 0x8, 0x0 ;  /* 0x000000000000781c */ /* 0x000fd60003f4e170 */
[----:B-1----:R-:W-:Y:S05]  /*3f10*/  @P0 BRA.U.ANY `(.L_x_388) ;  /* 0xfffffffd00ec0947 */ /* 0x002fea000393ffff */
[----:B------:R0:W-:Y:S01]  /*3f20*/  UTMACMDFLUSH ;  /* 0x00000000000079b7 */ /* 0x0001e20000000000 */
[----:B------:R-:W-:-:S04]  /*3f30*/  DEPBAR.LE SB0, 0x0 ;  /* 0x000080000000791a */ /* 0x000fc80000000000 */
.L_x_387:
[----:B------:R-:W-:Y:S05]  /*3f40*/  BSYNC B0 ;  /* 0x0000000000007941 */ /* 0x000fea0003800000 */
.L_x_386:
        /* <DEDUP_REMOVED lines=12> */
[----:B------:R-:W-:-:S05]  /*4010*/  IMAD.MOV.U32 R3, RZ, RZ, 0x1 ;  /* 0x00000001ff037424 */ /* 0x000fca00078e00ff */
[----:B------:R1:W-:Y:S02]  /*4020*/  REDG.E.ADD.S32.STRONG.GPU desc[UR38][R12.64], R3 ;  /* 0x000000030c00798e */ /* 0x0003e4000c10e3a6 */
.L_x_390:
[----:B------:R-:W-:Y:S05]  /*4030*/  BSYNC B0 ;  /* 0x0000000000007941 */ /* 0x000fea0003800000 */
.L_x_389:
[----:B------:R-:W-:Y:S06]  /*4040*/  BAR.SYNC.DEFER_BLOCKING 0x1, 0x180 ;  /* 0x0046000000007b1d */ /* 0x000fec0000010000 */
[----:B------:R-:W-:Y:S01]  /*4050*/  ULDC.64 UR4, c[0x0][0x860] ;  /* 0x0002180000047ab9 */ /* 0x000fe20000000a00 */
[----:B------:R-:W-:Y:S01]  /*4060*/  BSSY B0, `(.L_x_391) ;  /* 0x0000015000007945 */ /* 0x000fe20003800000 */
[----:B------:R-:W-:-:S04]  /*4070*/  IADD3 R2, P0, R11, UR4, RZ ;  /* 0x000000040b027c10 */ /* 0x000fc8000ff1e0ff */
[----:B-1----:R-:W-:Y:S01]  /*4080*/  IADD3.X R3, R8, UR5, RZ, P0, !PT ;  /* 0x0000000508037c10 */ /* 0x002fe200087fe4ff */
        /* <DEDUP_REMOVED lines=13> */
.L_x_393:
[----:B------:R-:W2:Y:S04]  /*4160*/  LDG.E.STRONG.GPU R0, desc[UR38][R2.64] ;  /* 0x0000002602007981 */ /* 0x000ea8000c1ef900 */
[----:B--2---:R-:W-:Y:S01]  /*4170*/  CCTL.IVALL ;  /* 0x00000000ff00798f */ /* 0x004fe20002000000 */
[----:B------:R-:W-:Y:S05]  /*4180*/  YIELD ;  /* 0x0000000000007946 */ /* 0x000fea0003800000 */
[----:B------:R-:W-:-:S13]  /*4190*/  ISETP.NE.AND P0, PT, R0, R9, PT ;  /* 0x000000090000720c */ /* 0x000fda0003f05270 */
[----:B------:R-:W-:Y:S05]  /*41a0*/  @P0 BRA `(.L_x_393) ;  /* 0xfffffffc00ec0947 */ /* 0x000fea000383ffff */
.L_x_392:
[----:B------:R-:W-:Y:S05]  /*41b0*/  BSYNC B0 ;  /* 0x0000000000007941 */ /* 0x000fea0003800000 */
.L_x_391:
[----:B------:R-:W-:-:S03]  /*41c0*/  UMOV UR4, 0xffffffff ;  /* 0xffffffff00047882 */ /* 0x000fc60000000000 */
[----:B------:R-:W-:Y:S05]  /*41d0*/  BRA.DIV UR4, `(.L_x_394) ;  /* 0x0000003e04387947 */ /* 0x000fea000b800000 */
[----:B------:R-:W-:Y:S01]  /*41e0*/  NOP ;  /* 0x0000000000007918 */ /* 0x000fe20000000000 */
.L_x_481:
[----:B------:R-:W-:Y:S01]  /*41f0*/  @!PT LDS RZ, [RZ] ;  /* 0x00000000fffff984 */ /* 0x000fe20000000800 */
[----:B------:R-:W-:Y:S01]  /*4200*/  @!PT LDS RZ, [RZ] ;  /* 0x00000000fffff984 */ /* 0x000fe20000000800 */
[----:B------:R-:W-:Y:S01]  /*4210*/  @!PT LDS RZ, [RZ] ;  /* 0x00000000fffff984 */ /* 0x000fe20000000800 */
[----:B------:R-:W-:Y:S01]  /*4220*/  @!PT LDS RZ, [RZ] ;  /* 0x00000000fffff984 */ /* 0x000fe20000000800 */
[----:B------:R2:W-:Y:S06]  /*4230*/  MEMBAR.ALL.CTA ;  /* 0x0000000000007992 */ /* 0x0005ec0000008000 */
[----:B--2---:R-:W2:Y:S01]  /*4240*/  FENCE.VIEW.ASYNC.S ;  /* 0x00000000000073c6 */ /* 0x004ea20000000000 */
[----:B------:R-:W-:Y:S05]  /*4250*/  WARPSYNC.ALL ;  /* 0x0000000000007948 */ /* 0x000fea0003800000 */
[----:B------:R-:W-:Y:S01]  /*4260*/  BSSY B0, `(.L_x_395) ;  /* 0x0000010000007945 */ /* 0x000fe20003800000 */
[----:B--2---:R-:W-:Y:S06]  /*4270*/  BAR.SYNC.DEFER_BLOCKING 0x1, 0x180 ;  /* 0x0046000000007b1d */ /* 0x004fec0000010000 */
[----:B------:R-:W-:Y:S05]  /*4280*/  @P1 BRA `(.L_x_396) ;  /* 0x0000000000341947 */ /* 0x000fea0003800000 */
[----:B------:R-:W-:Y:S01]  /*4290*/  R2UR UR4, R18 ;  /* 0x00000000120472ca */ /* 0x000fe200000e0000 */
[----:B------:R-:W-:Y:S01]  /*42a0*/  UMOV UR6, 0x1200 ;  /* 0x0000120000067882 */ /* 0x000fe20000000000 */
[----:B------:R-:W-:Y:S01]  /*42b0*/  R2UR UR5, R19 ;  /* 0x00000000130572ca */ /* 0x000fe200000e0000 */
[----:B------:R-:W-:Y:S01]  /*42c0*/  UMOV UR8, 0x0 ;  /* 0x0000000000087882 */ /* 0x000fe20000000000 */
[----:B------:R-:W-:Y:S01]  /*42d0*/  PLOP3.LUT P0, PT, PT, PT, PT, 0x80, 0x0 ;  /* 0x000000000000781c */ /* 0x000fe20003f0f070 */
[----:B------:R-:W-:-:S12]  /*42e0*/  UMOV UR9, 0x14f00000 ;  /* 0x14f0000000097882 */ /* 0x000fd80000000000 */
.L_x_397:
[----:B------:R-:W-:Y:S01]  /*42f0*/  @P0 ELECT P2, URZ, PT ;  /* 0x00000000003f082f */ /* 0x000fe20003840000 */
[----:B------:R2:W-:-:S12]  /*4300*/  UBLKRED.G.S.ADD.F32.RN [UR4], [UR36], UR6, desc[UR8] ;  /* 0x00000804240073bb */ /* 0x0005d800080a1406 */
[----:B------:R-:W-:Y:S02]  /*4310*/  @P2 PLOP3.LUT P0, PT, P2, PT, PT, 0x8, 0x0 ;  /* 0x000000000000281c */ /* 0x000fe4000170e170 */
[----:B------:R-:W-:-:S11]  /*4320*/  PLOP3.LUT P2, PT, PT, PT, PT, 0x8, 0x0 ;  /* 0x000000000000781c */ /* 0x000fd60003f4e170 */
[----:B--2---:R-:W-:Y:S05]  /*4330*/  @P0 BRA.U.ANY `(.L_x_397) ;  /* 0xfffffffd00ec0947 */ /* 0x004fea000393ffff */
[----:B------:R0:W-:Y:S01]  /*4340*/  UTMACMDFLUSH ;  /* 0x00000000000079b7 */ /* 0x0001e20000000000 */
[----:B------:R-:W-:-:S04]  /*4350*/  DEPBAR.LE SB0, 0x0 ;  /* 0x000080000000791a */ /* 0x000fc80000000000 */
.L_x_396:
[----:B------:R-:W-:Y:S05]  /*4360*/  BSYNC B0 ;  /* 0x0000000000007941 */ /* 0x000fea0003800000 */
.L_x_395:
[----:B------:R-:W-:Y:S01]  /*4370*/  NOP ;  /* 0x0000000000007918 */ /* 0x000fe20000000000 */
[----:B------:R-:W-:Y:S05]  /*4380*/  @P1 BRA `(.L_x_362) ;  /* 0x00000038004c1947 */ /* 0x000fea0003800000 */
[----:B------:R-:W-:Y:S01]  /*4390*/  IMAD.MOV.U32 R5, RZ, RZ, 0x1 ;  /* 0x00000001ff057424 */ /* 0x000fe200078e00ff */
        /* <DEDUP_REMOVED lines=8> */
[----:B012345:R-:W-:Y:S04]  /*4420*/  CCTL.IVALL ;  /* 0x00000000ff00798f */ /* 0x03ffe80002000000 */
[----:B------:R4:W-:Y:S01]  /*4430*/  REDG.E.ADD.S32.STRONG.GPU desc[UR38][R2.64], R5 ;  /* 0x000000050200798e */ /* 0x0009e2000c10e3a6 */
[----:B------:R-:W-:Y:S05]  /*4440*/  BRA `(.L_x_362) ;  /* 0x00000038001c7947 */ /* 0x000fea0003800000 */
.L_x_360:
        /* <DEDUP_REMOVED lines=20> */
[----:B------:R-:W-:Y:S02]  /*4590*/  UIMAD UR6, UR10, UR8, URZ ;  /* 0x000000080a0672a4 */ /* 0x000fe4000f8e023f */
[----:B------:R-:W-:Y:S01]  /*45a0*/  USHF.R.S32.HI UR8, URZ, 0x1f, UR7 ;  /* 0x0000001f3f087899 */ /* 0x000fe20008011407 */
[----:B--2---:R-:W-:Y:S01]  /*45b0*/  ISETP.GE.AND P1, PT, R4, 0x1, PT ;  /* 0x000000010400780c */ /* 0x004fe20003f26270 */
[----:B------:R-:W-:Y:S02]  /*45c0*/  UIMAD UR6, UR11, UR9, UR6 ;  /* 0x000000090b0672a4 */ /* 0x000fe4000f8e0206 */
[----:B------:R-:W-:-:S02]  /*45d0*/  UIMAD UR9, UR7, UR13, URZ ;  /* 0x0000000d070972a4 */ /* 0x000fc4000f8e023f */
[----:B------:R-:W-:Y:S02]  /*45e0*/  UIADD3 UR5, UR5, UR6, URZ ;  /* 0x0000000605057290 */ /* 0x000fe4000fffe03f */
[----:B------:R-:W-:Y:S02]  /*45f0*/  UIMAD UR6, UR8, UR14, URZ ;  /* 0x0000000e080672a4 */ /* 0x000fe4000f8e023f */
[----:B------:R-:W-:Y:S02]  /*4600*/  UIADD3 UR8, UP0, UR9, UR11, URZ ;  /* 0x0000000b09087290 */ /* 0x000fe4000ff1e03f */
[----:B------:R-:W-:Y:S02]  /*4610*/  UIMAD UR12, UR7, UR15, UR6 ;  /* 0x0000000f070c72a4 */ /* 0x000fe4000f8e0206 */
[----:B------:R-:W-:Y:S02]  /*4620*/  UIMAD.WIDE.U32 UR6, UR7, UR14, UR4 ;  /* 0x0000000e070672a5 */ /* 0x000fe4000f8e0004 */
[----:B------:R-:W-:Y:S01]  /*4630*/  ULEA.HI.X.SX32 UR9, UR9, UR10, 0x1, UP0 ;  /* 0x0000000a09097291 */ /* 0x000fe200080f0e3f */
[----:B------:R-:W-:Y:S11]  /*4640*/  @!P1 BRA `(.L_x_362) ;  /* 0x00000034009c9947 */ /* 0x000ff60003800000 */
        /* <DEDUP_REMOVED lines=9> */
[----:B------:R-:W-:-:S04]  /*46e0*/  LEA.HI R3, R3, R0, RZ, 0x6 ;  /* 0x0000000003037211 */ /* 0x000fc800078f30ff */
        /* <DEDUP_REMOVED lines=13> */
.L_x_432:
        /* <DEDUP_REMOVED lines=13> */
.L_x_402:
[----:B------:R-:W2:Y:S04]  /*4890*/  LDG.E.STRONG.GPU R6, desc[UR38][R2.64] ;  /* 0x0000002602067981 */ /* 0x000ea8000c1ef900 */
[----:B--2---:R-:W-:Y:S01]  /*48a0*/  CCTL.IVALL ;  /* 0x00000000ff00798f */ /* 0x004fe20002000000 */
[----:B------:R-:W-:Y:S05]  /*48b0*/  YIELD ;  /* 0x0000000000007946 */ /* 0x000fea0003800000 */
[----:B------:R-:W-:-:S13]  /*48c0*/  ISETP.NE.AND P3, PT, R6, UR22, PT ;  /* 0x0000001606007c0c */ /* 0x000fda000bf65270 */
[----:B------:R-:W-:Y:S05]  /*48d0*/  @P3 BRA `(.L_x_402) ;  /* 0xfffffffc00ec3947 */ /* 0x000fea000383ffff */
.L_x_401:
[----:B------:R-:W-:Y:S05]  /*48e0*/  BSYNC B0 ;  /* 0x0000000000007941 */ /* 0x000fea0003800000 */
.L_x_400:
[----:B------:R-:W-:-:S03]  /*48f0*/  UMOV UR14, 0xffffffff ;  /* 0xffffffff000e7882 */ /* 0x000fc60000000000 */
[----:B------:R-:W-:Y:S05]  /*4900*/  BRA.DIV UR14, `(.L_x_403) ;  /* 0x000000360e887947 */ /* 0x000fea000b800000 */
[----:B------:R-:W-:Y:S01]  /*4910*/  NOP ;  /* 0x0000000000007918 */ /* 0x000fe20000000000 */
.L_x_484:
        /* <DEDUP_REMOVED lines=19> */
.L_x_405:
[----:B------:R-:W-:Y:S05]  /*4a50*/  BSYNC B0 ;  /* 0x0000000000007941 */ /* 0x000fea0003800000 */
.L_x_404:
        /* <DEDUP_REMOVED lines=14> */
.L_x_407:
[----:B------:R-:W-:Y:S05]  /*4b40*/  BSYNC B0 ;  /* 0x0000000000007941 */ /* 0x000fea0003800000 */
.L_x_406:
        /* <DEDUP_REMOVED lines=15> */
.L_x_409:
[----:B------:R-:W-:Y:S05]  /*4c40*/  BSYNC B0 ;  /* 0x0000000000007941 */ /* 0x000fea0003800000 */
.L_x_408:
[----:B------:R-:W-:Y:S06]  /*4c50*/  BAR.ARV 0xa, 0xa0 ;  /* 0x0282800000007b1d */ /* 0x000fec0000002000 */
[----:B------:R-:W-:Y:S04]  /*4c60*/  BSSY B0, `(.L_x_410) ;  /* 0x0000003000007945 */ /* 0x000fe80003800000 */
[----:B------:R-:W-:Y:S05]  /*4c70*/  @!P0 BRA `(.L_x_411) ;  /* 0x0000000000048947 */ /* 0x000fea0003800000 */
[----:B------:R-:W-:-:S04]  /*4c80*/  DEPBAR.LE SB0, 0x1 ;  /* 0x000080400000791a */ /* 0x000fc80000000000 */
.L_x_411:
[----:B------:R-:W-:Y:S05]  /*4c90*/  BSYNC B0 ;  /* 0x0000000000007941 */ /* 0x000fea0003800000 */
.L_x_410:
[----:B------:R-:W-:Y:S06]  /*4ca0*/  BAR.ARV 0xb, 0xa0 ;  /* 0x02c2800000007b1d */ /* 0x000fec0000002000 */
[----:B------:R-:W-:Y:S04]  /*4cb0*/  BSSY B0, `(.L_x_412) ;  /* 0x0000003000007945 */ /* 0x000fe80003800000 */
[----:B------:R-:W-:Y:S05]  /*4cc0*/  @!P0 BRA `(.L_x_413) ;  /* 0x0000000000048947 */ /* 0x000fea0003800000 */
[----:B------:R-:W-:-:S04]  /*4cd0*/  DEPBAR.LE SB0, 0x0 ;  /* 0x000080000000791a */ /* 0x000fc80000000000 */
.L_x_413:
[----:B------:R-:W-:Y:S05]  /*4ce0*/  BSYNC B0 ;  /* 0x0000000000007941 */ /* 0x000fea0003800000 */
.L_x_412:
        /* <DEDUP_REMOVED lines=19> */
.L_x_415:
[----:B------:R-:W-:Y:S05]  /*4e20*/  BSYNC B0 ;  /* 0x0000000000007941 */ /* 0x000fea0003800000 */
.L_x_414:
        /* <DEDUP_REMOVED lines=9> */
.L_x_418:
[----:B------:R-:W2:Y:S04]  /*4ec0*/  LDG.E.STRONG.GPU R6, desc[UR38][R2.64] ;  /* 0x0000002602067981 */ /* 0x000ea8000c1ef900 */
[----:B--2---:R-:W-:Y:S01]  /*4ed0*/  CCTL.IVALL ;  /* 0x00000000ff00798f */ /* 0x004fe20002000000 */
[----:B------:R-:W-:Y:S05]  /*4ee0*/  YIELD ;  /* 0x0000000000007946 */ /* 0x000fea0003800000 */
[----:B------:R-:W-:-:S13]  /*4ef0*/  ISETP.NE.AND P3, PT, R6, UR22, PT ;  /* 0x0000001606007c0c */ /* 0x000fda000bf65270 */
[----:B------:R-:W-:Y:S05]  /*4f00*/  @P3 BRA `(.L_x_418) ;  /* 0xfffffffc00ec3947 */ /* 0x000fea000383ffff */
.L_x_417:
[----:B------:R-:W-:Y:S05]  /*4f10*/  BSYNC B0 ;  /* 0x0000000000007941 */ /* 0x000fea0003800000 */
.L_x_416:
[----:B------:R-:W-:-:S03]  /*4f20*/  UMOV UR10, 0xffffffff ;  /* 0xffffffff000a7882 */ /* 0x000fc60000000000 */
[----:B------:R-:W-:Y:S05]  /*4f30*/  BRA.DIV UR10, `(.L_x_419) ;  /* 0x000000320a187947 */ /* 0x000fea000b800000 */
[----:B------:R-:W-:Y:S01]  /*4f40*/  NOP ;  /* 0x0000000000007918 */ /* 0x000fe20000000000 */
.L_x_487:
        /* <DEDUP_REMOVED lines=15> */
.L_x_421:
[----:B------:R-:W-:Y:S05]  /*5040*/  BSYNC B0 ;  /* 0x0000000000007941 */ /* 0x000fea0003800000 */
.L_x_420:
        /* <DEDUP_REMOVED lines=14> */
.L_x_423:
[----:B------:R-:W-:Y:S05]  /*5130*/  BSYNC B0 ;  /* 0x0000000000007941 */ /* 0x000fea0003800000 */
.L_x_422:
        /* <DEDUP_REMOVED lines=15> */
.L_x_425:
[----:B------:R-:W-:Y:S05]  /*5230*/  BSYNC B0 ;  /* 0x0000000000007941 */ /* 0x000fea0003800000 */
.L_x_424:
[----:B------:R-:W-:Y:S06]  /*5240*/  BAR.ARV 0xa, 0xa0 ;  /* 0x0282800000007b1d */ /* 0x000fec0000002000 */
[----:B------:R-:W-:Y:S04]  /*5250*/  BSSY B0, `(.L_x_426) ;  /* 0x0000003000007945 */ /* 0x000fe80003800000 */
[----:B------:R-:W-:Y:S05]  /*5260*/  @!P0 BRA `(.L_x_427) ;  /* 0x0000000000048947 */ /* 0x000fea0003800000 */
[----:B------:R-:W-:-:S04]  /*5270*/  DEPBAR.LE SB0, 0x1 ;  /* 0x000080400000791a */ /* 0x000fc80000000000 */
.L_x_427:
[----:B------:R-:W-:Y:S05]  /*5280*/  BSYNC B0 ;  /* 0x0000000000007941 */ /* 0x000fea0003800000 */
.L_x_426:
[----:B------:R-:W-:Y:S06]  /*5290*/  BAR.ARV 0xb, 0xa0 ;  /* 0x02c2800000007b1d */ /* 0x000fec0000002000 */
[----:B------:R-:W-:Y:S04]  /*52a0*/  BSSY B0, `(.L_x_428) ;  /* 0x0000003000007945 */ /* 0x000fe80003800000 */
[----:B------:R-:W-:Y:S05]  /*52b0*/  @!P0 BRA `(.L_x_429) ;  /* 0x0000000000048947 */ /* 0x000fea0003800000 */
[----:B------:R-:W-:-:S04]  /*52c0*/  DEPBAR.LE SB0, 0x0 ;  /* 0x000080000000791a */ /* 0x000fc80000000000 */
.L_x_429:
[----:B------:R-:W-:Y:S05]  /*52d0*/  BSYNC B0 ;  /* 0x0000000000007941 */ /* 0x000fea0003800000 */
.L_x_428:
        /* <DEDUP_REMOVED lines=19> */
.L_x_431:
[----:B------:R-:W-:Y:S05]  /*5410*/  BSYNC B0 ;  /* 0x0000000000007941 */ /* 0x000fea0003800000 */
.L_x_430:
[----:B------:R-:W-:Y:S02]  /*5420*/  UIADD3 UR4, UR4, 0x2, URZ ;  /* 0x0000000204047890 */ /* 0x000fe4000fffe03f */
[----:B------:R-:W-:Y:S01]  /*5430*/  UIADD3 UR5, UR5, 0x1, URZ ;  /* 0x0000000105057890 */ /* 0x000fe2000fffe03f */
[----:B------:R-:W-:Y:S11]  /*5440*/  @P2 BRA `(.L_x_432) ;  /* 0xfffffff000dc2947 */ /* 0x000ff6000383ffff */
.L_x_399:
[----:B------:R-:W-:-:S13]  /*5450*/  ISETP.NE.AND P1, PT, R5, RZ, PT ;  /* 0x000000ff0500720c */ /* 0x000fda0003f25270 */
[----:B------:R-:W-:Y:S05]  /*5460*/  @!P1 BRA `(.L_x_362) ;  /* 0x0000002800149947 */ /* 0x000fea0003800000 */
        /* <DEDUP_REMOVED lines=11> */
.L_x_435:
[----:B------:R-:W2:Y:S04]  /*5520*/  LDG.E.STRONG.GPU R0, desc[UR38][R2.64] ;  /* 0x0000002602007981 */ /* 0x000ea8000c1ef900 */
[----:B--2---:R-:W-:Y:S01]  /*5530*/  CCTL.IVALL ;  /* 0x00000000ff00798f */ /* 0x004fe20002000000 */
[----:B------:R-:W-:Y:S05]  /*5540*/  YIELD ;  /* 0x0000000000007946 */ /* 0x000fea0003800000 */
[----:B------:R-:W-:-:S13]  /*5550*/  ISETP.NE.AND P1, PT, R0, UR22, PT ;  /* 0x0000001600007c0c */ /* 0x000fda000bf25270 */
[----:B------:R-:W-:Y:S05]  /*5560*/  @P1 BRA `(.L_x_435) ;  /* 0xfffffffc00ec1947 */ /* 0x000fea000383ffff */
.L_x_434:
[----:B------:R-:W-:Y:S05]  /*5570*/  BSYNC B0 ;  /* 0x0000000000007941 */ /* 0x000fea0003800000 */
.L_x_433:
[----:B------:R-:W-:-:S03]  /*5580*/  UMOV UR5, 0xffffffff ;  /* 0xffffffff00057882 */ /* 0x000fc60000000000 */
[----:B------:R-:W-:Y:S05]  /*5590*/  BRA.DIV UR5, `(.L_x_436) ;  /* 0x0000002a059c7947 */ /* 0x000fea000b800000 */
[----:B------:R-:W-:Y:S01]  /*55a0*/  NOP ;  /* 0x0000000000007918 */ /* 0x000fe20000000000 */
.L_x_490:
        /* <DEDUP_REMOVED lines=22> */
.L_x_438:
[----:B------:R-:W-:Y:S05]  /*5710*/  BSYNC B0 ;  /* 0x0000000000007941 */ /* 0x000fea0003800000 */
.L_x_437:
        /* <DEDUP_REMOVED lines=19> */
.L_x_440:
[----:B------:R-:W-:Y:S05]  /*5850*/  BSYNC B0 ;  /* 0x0000000000007941 */ /* 0x000fea0003800000 */
.L_x_439:
        /* <DEDUP_REMOVED lines=20> */
.L_x_442:
[----:B------:R-:W-:Y:S05]  /*59a0*/  BSYNC B0 ;  /* 0x0000000000007941 */ /* 0x000fea0003800000 */
.L_x_441:
[----:B------:R-:W-:Y:S06]  /*59b0*/  BAR.ARV 0xa, 0xa0 ;  /* 0x0282800000007b1d */ /* 0x000fec0000002000 */
[----:B------:R-:W-:Y:S04]  /*59c0*/  BSSY B0, `(.L_x_443) ;  /* 0x0000003000007945 */ /* 0x000fe80003800000 */
[----:B------:R-:W-:Y:S05]  /*59d0*/  @!P0 BRA `(.L_x_444) ;  /* 0x0000000000048947 */ /* 0x000fea0003800000 */
[----:B------:R-:W-:-:S04]  /*59e0*/  DEPBAR.LE SB0, 0x1 ;  /* 0x000080400000791a */ /* 0x000fc80000000000 */
.L_x_444:
[----:B------:R-:W-:Y:S05]  /*59f0*/  BSYNC B0 ;  /* 0x0000000000007941 */ /* 0x000fea0003800000 */
.L_x_443:
[----:B------:R-:W-:Y:S06]  /*5a00*/  BAR.ARV 0xb, 0xa0 ;  /* 0x02c2800000007b1d */ /* 0x000fec0000002000 */
[----:B------:R-:W-:Y:S04]  /*5a10*/  BSSY B0, `(.L_x_445) ;  /* 0x0000003000007945 */ /* 0x000fe80003800000 */
[----:B------:R-:W-:Y:S05]  /*5a20*/  @!P0 BRA `(.L_x_446) ;  /* 0x0000000000048947 */ /* 0x000fea0003800000 */
[----:B------:R-:W-:-:S04]  /*5a30*/  DEPBAR.LE SB0, 0x0 ;  /* 0x000080000000791a */ /* 0x000fc80000000000 */
.L_x_446:
[----:B------:R-:W-:Y:S05]  /*5a40*/  BSYNC B0 ;  /* 0x0000000000007941 */ /* 0x000fea0003800000 */
.L_x_445:
[----:B------:R-:W-:Y:S06]  /*5a50*/  BAR.ARV 0xc, 0xa0 ;  /* 0x0302800000007b1d */ /* 0x000fec0000002000 */
[----:B------:R-:W-:Y:S01]  /*5a60*/  NOP ;  /* 0x0000000000007918 */ /* 0x000fe20000000000 */
        /* <DEDUP_REMOVED lines=15> */
[----:B--2---:R2:W-:Y:S01]  /*5b60*/  @P0 REDG.E.ADD.S32.STRONG.GPU desc[UR38][R2.64], R5 ;  /* 0x000000050200098e */ /* 0x0045e2000c10e3a6 */
[----:B------:R-:W-:Y:S05]  /*5b70*/  BRA `(.L_x_362) ;  /* 0x0000002000507947 */ /* 0x000fea0003800000 */
.L_x_398:
        /* <DEDUP_REMOVED lines=57> */
.L_x_491:
        /* <DEDUP_REMOVED lines=9> */
.L_x_450:
        /* <DEDUP_REMOVED lines=102> */
.L_x_461:
[----:B-1----:R-:W-:-:S05]  /*6600*/  IMAD.MOV.U32 R10, RZ, RZ, 0x1 ;  /* 0x00000001ff0a7424 */ /* 0x002fca00078e00ff */
[----:B------:R-:W-:-:S04]  /*6610*/  SHF.L.U32 R10, R10, 0x1f, RZ ;  /* 0x0000001f0a0a7819 */ /* 0x000fc800000006ff */
[----:B------:R-:W1:Y:S02]  /*6620*/  SYNCS.PHASECHK.TRANS64.TRYWAIT P1, [R0+URZ+0x36438], R10 ;  /* 0x0364380a000075a7 */ /* 0x000e64000802017f */
[----:B-123--:R-:W-:Y:S05]  /*6630*/  @!P1 BRA `(.L_x_453) ;  /* 0x0000001800a49947 */ /* 0x00efea0003800000 */
.L_x_492:
[----:B------:R-:W-:Y:S05]  /*6640*/  @P0 BRA `(.L_x_454) ;  /* 0x0000000000140947 */ /* 0x000fea0003800000 */
[----:B------:R-:W-:Y:S01]  /*6650*/  ISETP.NE.AND P1, PT, R16, RZ, PT ;  /* 0x000000ff1000720c */ /* 0x000fe20003f25270 */
[----:B------:R-:W-:-:S04]  /*6660*/  IMAD.MOV.U32 R3, RZ, RZ, 0x6100 ;  /* 0x00006100ff037424 */ /* 0x000fc800078e00ff */
[----:B------:R2:W-:Y:S08]  /*6670*/  SYNCS.ARRIVE.TRANS64 RZ, [R0+URZ+0x36430], R3 ;  /* 0x0364300300ff79a7 */ /* 0x0005f0000800003f */
[----:B------:R-:W-:Y:S05]  /*6680*/  @!P1 BRA `(.L_x_454) ;  /* 0x0000000000049947 */ /* 0x000fea0003800000 */
[----:B------:R-:W-:Y:S01]  /*6690*/  BPT.TRAP 0x1 ;  /* 0x000000040000795c */ /* 0x000fe20000300000 */
.L_x_454:
        /* <DEDUP_REMOVED lines=47> */
.L_x_493:
[----:B------:R-:W-:Y:S05]  /*6990*/  @P0 BRA `(.L_x_456) ;  /* 0x0000000000140947 */ /* 0x000fea0003800000 */
[----:B------:R-:W-:Y:S01]  /*69a0*/  ISETP.NE.AND P1, PT, R16, RZ, PT ;  /* 0x000000ff1000720c */ /* 0x000fe20003f25270 */
[----:B--2---:R-:W-:-:S04]  /*69b0*/  IMAD.MOV.U32 R3, RZ, RZ, 0x6100 ;  /* 0x00006100ff037424 */ /* 0x004fc800078e00ff */
[----:B------:R3:W-:Y:S08]  /*69c0*/  SYNCS.ARRIVE.TRANS64 RZ, [R0+URZ+0x36418], R3 ;  /* 0x0364180300ff79a7 */ /* 0x0007f0000800003f */
[----:B------:R-:W-:Y:S05]  /*69d0*/  @!P1 BRA `(.L_x_456) ;  /* 0x0000000000049947 */ /* 0x000fea0003800000 */
[----:B------:R-:W-:Y:S01]  /*69e0*/  BPT.TRAP 0x1 ;  /* 0x000000040000795c */ /* 0x000fe20000300000 */
.L_x_456:
        /* <DEDUP_REMOVED lines=35> */
.L_x_494:
        /* <DEDUP_REMOVED lines=9> */
.L_x_458:
        /* <DEDUP_REMOVED lines=37> */
.L_x_496:
[----:B------:R-:W-:Y:S05]  /*6f00*/  @P0 BRA `(.L_x_460) ;  /* 0x0000000000140947 */ /* 0x000fea0003800000 */
[----:B------:R-:W-:Y:S01]  /*6f10*/  ISETP.NE.AND P1, PT, R16, RZ, PT ;  /* 0x000000ff1000720c */ /* 0x000fe20003f25270 */
[----:B--2---:R-:W-:-:S04]  /*6f20*/  IMAD.MOV.U32 R5, RZ, RZ, 0x6100 ;  /* 0x00006100ff057424 */ /* 0x004fc800078e00ff */
[----:B------:R3:W-:Y:S08]  /*6f30*/  SYNCS.ARRIVE.TRANS64 RZ, [R0+URZ+0x36410], R5 ;  /* 0x0364100500ff79a7 */ /* 0x0007f0000800003f */
[----:B------:R-:W-:Y:S05]  /*6f40*/  @!P1 BRA `(.L_x_460) ;  /* 0x0000000000049947 */ /* 0x000fea0003800000 */
[----:B------:R-:W-:Y:S01]  /*6f50*/  BPT.TRAP 0x1 ;  /* 0x000000040000795c */ /* 0x000fe20000300000 */
.L_x_460:
        /* <DEDUP_REMOVED lines=36> */
.L_x_452:
[----:B------:R-:W-:Y:S01]  /*71a0*/  ISETP.NE.AND P1, PT, R19, RZ, PT ;  /* 0x000000ff1300720c */ /* 0x000fe20003f25270 */
[----:B------:R-:W-:-:S12]  /*71b0*/  IMAD.MOV.U32 R4, RZ, RZ, 0x1 ;  /* 0x00000001ff047424 */ /* 0x000fd800078e00ff */
[----:B------:R-:W-:Y:S05]  /*71c0*/  @!P1 BRA `(.L_x_451) ;  /* 0x0000000400649947 */ /* 0x000fea0003800000 */
[----:B------:R-:W2:Y:S02]  /*71d0*/  SYNCS.PHASECHK.TRANS64.TRYWAIT P1, [R0+URZ+0x36438], R10 ;  /* 0x0364380a000075a7 */ /* 0x000ea4000802017f */
[----:B--2---:R-:W-:Y:S05]  /*71e0*/  @!P1 BRA `(.L_x_462) ;  /* 0x00000010000c9947 */ /* 0x004fea0003800000 */
.L_x_497:
[----:B------:R-:W-:Y:S05]  /*71f0*/  @P0 BRA `(.L_x_463) ;  /* 0x0000000000140947 */ /* 0x000fea0003800000 */
[----:B------:R-:W-:Y:S01]  /*7200*/  ISETP.NE.AND P1, PT, R16, RZ, PT ;  /* 0x000000ff1000720c */ /* 0x000fe20003f25270 */
[----:B------:R-:W-:-:S04]  /*7210*/  IMAD.MOV.U32 R5, RZ, RZ, 0x6100 ;  /* 0x00006100ff057424 */ /* 0x000fc800078e00ff */
[----:B------:R3:W-:Y:S08]  /*7220*/  SYNCS.ARRIVE.TRANS64 RZ, [R0+URZ+0x36430], R5 ;  /* 0x0364300500ff79a7 */ /* 0x0007f0000800003f */
[----:B------:R-:W-:Y:S05]  /*7230*/  @!P1 BRA `(.L_x_463) ;  /* 0x0000000000049947 */ /* 0x000fea0003800000 */
[----:B------:R-:W-:Y:S01]  /*7240*/  BPT.TRAP 0x1 ;  /* 0x000000040000795c */ /* 0x000fe20000300000 */
.L_x_463:
        /* <DEDUP_REMOVED lines=41> */
.L_x_498:
[----:B------:R-:W-:Y:S01]  /*74e0*/  IMAD.MOV.U32 R4, RZ, RZ, RZ ;  /* 0x000000ffff047224 */ /* 0x000fe200078e00ff */
[----:B------:R-:W-:Y:S06]  /*74f0*/  @P0 BRA `(.L_x_465) ;  /* 0x0000000000140947 */ /* 0x000fec0003800000 */
[----:B------:R-:W-:Y:S01]  /*7500*/  ISETP.NE.AND P1, PT, R16, RZ, PT ;  /* 0x000000ff1000720c */ /* 0x000fe20003f25270 */
[----:B---3--:R-:W-:-:S04]  /*7510*/  IMAD.MOV.U32 R5, RZ, RZ, 0x6100 ;  /* 0x00006100ff057424 */ /* 0x008fc800078e00ff */
[----:B------:R4:W-:Y:S08]  /*7520*/  SYNCS.ARRIVE.TRANS64 RZ, [R0+URZ+0x36418], R5 ;  /* 0x0364180500ff79a7 */ /* 0x0009f0000800003f */
[----:B------:R-:W-:Y:S05]  /*7530*/  @!P1 BRA `(.L_x_465) ;  /* 0x0000000000049947 */ /* 0x000fea0003800000 */
[----:B------:R-:W-:Y:S01]  /*7540*/  BPT.TRAP 0x1 ;  /* 0x000000040000795c */ /* 0x000fe20000300000 */
.L_x_465:
        /* <DEDUP_REMOVED lines=33> */
.L_x_451:
[----:B------:R-:W-:-:S04]  /*7760*/  SHF.L.U32 R3, R4, 0x1f, RZ ;  /* 0x0000001f04037819 */ /* 0x000fc800000006ff */
[----:B------:R-:W3:Y:S02]  /*7770*/  SYNCS.PHASECHK.TRANS64.TRYWAIT P1, [R0+URZ+0x36438], R3 ;  /* 0x03643803000075a7 */ /* 0x000ee4000802017f */
[----:B---3--:R-:W-:Y:S05]  /*7780*/  @!P1 BRA `(.L_x_466) ;  /* 0x0000000800cc9947 */ /* 0x008fea0003800000 */
.L_x_499:
[----:B------:R-:W-:Y:S05]  /*7790*/  @P0 BRA `(.L_x_467) ;  /* 0x0000000000180947 */ /* 0x000fea0003800000 */
[----:B------:R-:W4:Y:S01]  /*77a0*/  S2R R2, SR_TID.X ;  /* 0x0000000000027919 */ /* 0x000f220000002100 */
[----:B---3--:R-:W-:-:S04]  /*77b0*/  IMAD.MOV.U32 R3, RZ, RZ, 0x6100 ;  /* 0x00006100ff037424 */ /* 0x008fc800078e00ff */
[----:B------:R3:W-:Y:S01]  /*77c0*/  SYNCS.ARRIVE.TRANS64 RZ, [R0+URZ+0x36430], R3 ;  /* 0x0364300300ff79a7 */ /* 0x0007e2000800003f */
[----:B----4-:R-:W-:-:S13]  /*77d0*/  LOP3.LUT P0, RZ, R2, 0x1f, RZ, 0xc0, !PT ;  /* 0x0000001f02ff7812 */ /* 0x010fda000780c0ff */
[----:B---3--:R-:W-:Y:S05]  /*77e0*/  @!P0 BRA `(.L_x_467) ;  /* 0x0000000000048947 */ /* 0x008fea0003800000 */
[----:B------:R-:W-:Y:S01]  /*77f0*/  BPT.TRAP 0x1 ;  /* 0x000000040000795c */ /* 0x000fe20000300000 */
.L_x_467:
        /* <DEDUP_REMOVED lines=43> */
.L_x_448:
[----:B------:R-:W-:Y:S05]  /*7ab0*/  BSYNC B0 ;  /* 0x0000000000007941 */ /* 0x000fea0003800000 */
.L_x_447:
[----:B------:R-:W-:-:S03]  /*7ac0*/  UMOV UR6, 0xffffffff ;  /* 0xffffffff00067882 */ /* 0x000fc60000000000 */
[----:B------:R-:W-:Y:S05]  /*7ad0*/  BRA.DIV UR6, `(.L_x_468) ;  /* 0x0000000a060c7947 */ /* 0x000fea000b800000 */
[----:B------:R-:W-:-:S13]  /*7ae0*/  ELECT P0, URZ, PT ;  /* 0x00000000003f782f */ /* 0x000fda0003800000 */
.L_x_502:
[----:B------:R-:W-:Y:S05]  /*7af0*/  @!P0 BRA `(.L_x_362) ;  /* 0x0000000000708947 */ /* 0x000fea0003800000 */
[----:B------:R-:W-:-:S04]  /*7b00*/  LOP3.LUT R18, R18, 0x2, RZ, 0xfc, !PT ;  /* 0x0000000212127812 */ /* 0x000fc800078efcff */
[----:B------:R-:W-:-:S13]  /*7b10*/  ISETP.NE.AND P0, PT, R18, 0x3, PT ;  /* 0x000000031200780c */ /* 0x000fda0003f05270 */
[----:B------:R-:W-:Y:S05]  /*7b20*/  @!P0 BRA `(.L_x_469) ;  /* 0x0000000000048947 */ /* 0x000fea0003800000 */
[----:B------:R-:W-:Y:S01]  /*7b30*/  BPT.TRAP 0x1 ;  /* 0x000000040000795c */ /* 0x000fe20000300000 */
.L_x_469:
        /* <DEDUP_REMOVED lines=15> */
.L_x_503:
[----:B------:R-:W2:Y:S02]  /*7c30*/  SYNCS.PHASECHK.TRANS64.TRYWAIT P1, [R3+URZ], R2 ;  /* 0x00000002030075a7 */ /* 0x000ea4000802017f */
[----:B--2---:R-:W-:Y:S05]  /*7c40*/  @!P1 BRA `(.L_x_471) ;  /* 0x0000000400e89947 */ /* 0x004fea0003800000 */
.L_x_504:
[----:B------:R-:W-:Y:S05]  /*7c50*/  @!P0 BRA `(.L_x_472) ;  /* 0x0000000000048947 */ /* 0x000fea0003800000 */
[----:B------:R-:W-:Y:S01]  /*7c60*/  BPT.TRAP 0x1 ;  /* 0x000000040000795c */ /* 0x000fe20000300000 */
.L_x_472:
[----:B------:R-:W-:-:S07]  /*7c70*/  SHF.L.U32 R4, R4, 0x1f, RZ ;  /* 0x0000001f04047819 */ /* 0x000fce00000006ff */
.L_x_473:
[----:B---3--:R3:W4:Y:S02]  /*7c80*/  SYNCS.PHASECHK.TRANS64.TRYWAIT P0, [R9+URZ+0x36438], R4 ;  /* 0x03643804090075a7 */ /* 0x008724000800017f */
[----:B----4-:R-:W-:Y:S05]  /*7c90*/  @!P0 NANOSLEEP.SYNCS 0x989680 ;  /* 0x009896800000895d */ /* 0x010fea0003900000 */
[----:B------:R-:W4:Y:S02]  /*7ca0*/  @!P0 SYNCS.PHASECHK.TRANS64 P0, [R9+URZ+0x36438], R4 ;  /* 0x03643804090085a7 */ /* 0x000f24000800007f */
[----:B----4-:R-:W-:Y:S05]  /*7cb0*/  @!P0 BRA `(.L_x_473) ;  /* 0xfffffffc00f08947 */ /* 0x010fea000383ffff */
.L_x_362:
[----:B------:R-:W-:Y:S05]  /*7cc0*/  BSYNC B6 ;  /* 0x0000000000067941 */ /* 0x000fea0003800000 */
.L_x_359:
[----:B------:R-:W-:Y:S05]  /*7cd0*/  EXIT ;  /* 0x000000000000794d */ /* 0x000fea0003800000 */
.L_x_367:
[----:B------:R-:W-:Y:S02]  /*7ce0*/  IMAD.MOV.U32 R13, RZ, RZ, R16 ;  /* 0x000000ffff0d7224 */ /* 0x000fe400078e0010 */
[----:B------:R-:W-:Y:S02]  /*7cf0*/  IMAD.MOV.U32 R12, RZ, RZ, RZ ;  /* 0x000000ffff0c7224 */ /* 0x000fe400078e00ff */
[----:B------:R-:W-:Y:S02]  /*7d00*/  IMAD.MOV.U32 R11, RZ, RZ, 0x1f ;  /* 0x0000001fff0b7424 */ /* 0x000fe400078e00ff */
[----:B------:R-:W-:-:S07]  /*7d10*/  IMAD.MOV.U32 R15, RZ, RZ, -0x1 ;  /* 0xffffffffff0f7424 */ /* 0x000fce00078e00ff */
[----:B------:R-:W-:Y:S05]  /*7d20*/  WARPSYNC.COLLECTIVE R15, `(.L_x_474) ;  /* 0x000000000f087348 */ /* 0x000fea0003c00000 */
[----:B------:R1:W2:Y:S02]  /*7d30*/  SHFL.IDX P6, R14, R13, R12, R11 ;  /* 0x0000000c0d0e7389 */ /* 0x0002a400000c000b */
[----:B-12---:R-:W-:Y:S01]  /*7d40*/  ENDCOLLECTIVE ;  /* 0x000000000000791b */ /* 0x006fe20003800000 */
.L_x_474:
[----:B------:R-:W-:Y:S05]  /*7d50*/  BRA `(.L_x_475) ;  /* 0xffffff8c00787947 */ /* 0x000fea000383ffff */
.L_x_369:
[----:B--2---:R2:W3:Y:S02]  /*7d60*/  SYNCS.PHASECHK.TRANS64.TRYWAIT P0, [R152+URZ+0x36400], R11 ;  /* 0x0364000b980075a7 */ /* 0x0044e4000800017f */
[----:B---3--:R-:W-:Y:S05]  /*7d70*/  @!P0 NANOSLEEP.SYNCS 0x989680 ;  /* 0x009896800000895d */ /* 0x008fea0003900000 */
[----:B------:R-:W3:Y:S02]  /*7d80*/  @!P0 SYNCS.PHASECHK.TRANS64 P0, [R152+URZ+0x36400], R11 ;  /* 0x0364000b980085a7 */ /* 0x000ee4000800007f */
[----:B---3--:R-:W-:Y:S05]  /*7d90*/  @!P0 BRA `(.L_x_369) ;  /* 0xfffffffc00f08947 */ /* 0x008fea000383ffff */
[----:B------:R-:W-:Y:S05]  /*7da0*/  BRA `(.L_x_368) ;  /* 0xffffff8c00b07947 */ /* 0x000fea000383ffff */
.L_x_374:
[----:B---3--:R3:W4:Y:S02]  /*7db0*/  SYNCS.PHASECHK.TRANS64.TRYWAIT P1, [R3+URZ+0x36410], R8 ;  /* 0x03641008030075a7 */ /* 0x008724000802017f */
[----:B----4-:R-:W-:Y:S05]  /*7dc0*/  @!P1 NANOSLEEP.SYNCS 0x989680 ;  /* 0x009896800000995d */ /* 0x010fea0003900000 */
[----:B------:R-:W4:Y:S02]  /*7dd0*/  @!P1 SYNCS.PHASECHK.TRANS64 P1, [R3+URZ+0x36410], R8 ;  /* 0x03641008030095a7 */ /* 0x000f24000802007f */
[----:B----4-:R-:W-:Y:S05]  /*7de0*/  @!P1 BRA `(.L_x_374) ;  /* 0xfffffffc00f09947 */ /* 0x010fea000383ffff */
[----:B------:R-:W-:Y:S05]  /*7df0*/  BRA `(.L_x_373) ;  /* 0xffffff9800387947 */ /* 0x000fea000383ffff */
.L_x_378:
[----:B------:R1:W1:Y:S02]  /*7e00*/  SYNCS.PHASECHK.TRANS64.TRYWAIT P1, [R152+URZ+0x36430], R9 ;  /* 0x03643009980075a7 */ /* 0x000264000802017f */
[----:B-1----:R-:W-:Y:S05]  /*7e10*/  @!P1 NANOSLEEP.SYNCS 0x989680 ;  /* 0x009896800000995d */ /* 0x002fea0003900000 */
[----:B------:R-:W1:Y:S02]  /*7e20*/  @!P1 SYNCS.PHASECHK.TRANS64 P1, [R152+URZ+0x36430], R9 ;  /* 0x03643009980095a7 */ /* 0x000e64000802007f */
[----:B-1----:R-:W-:Y:S05]  /*7e30*/  @!P1 BRA `(.L_x_378) ;  /* 0xfffffffc00f09947 */ /* 0x002fea000383ffff */
[----:B------:R-:W-:Y:S05]  /*7e40*/  BRA `(.L_x_377) ;  /* 0xffffff9c00dc7947 */ /* 0x000fea000383ffff */
.L_x_385:
[----:B------:R-:W-:Y:S01]  /*7e50*/  BSSY B0, `(.L_x_476) ;  /* 0x0000005000007945 */ /* 0x000fe20003800000 */
[----:B------:R-:W-:-:S07]  /*7e60*/  IMAD.MOV.U32 R15, RZ, RZ, -0x1 ;  /* 0xffffffffff0f7424 */ /* 0x000fce00078e00ff */
[----:B---3--:R-:W-:Y:S05]  /*7e70*/  WARPSYNC.COLLECTIVE R15, `(.L_x_477) ;  /* 0x000000000f087348 */ /* 0x008fea0003c00000 */
[----:B------:R-:W-:Y:S01]  /*7e80*/  NOP ;  /* 0x0000000000007918 */ /* 0x000fe20000000000 */
[----:B---3--:R-:W-:Y:S01]  /*7e90*/  ENDCOLLECTIVE ;  /* 0x000000000000791b */ /* 0x008fe20003800000 */
.L_x_477:
[----:B------:R-:W-:Y:S05]  /*7ea0*/  BSYNC B0 ;  /* 0x0000000000007941 */ /* 0x000fea0003800000 */
.L_x_476:
[----:B------:R-:W-:Y:S05]  /*7eb0*/  BRA `(.L_x_478) ;  /* 0xffffffbc00c47947 */ /* 0x000fea000383ffff */
.L_x_394:
[----:B------:R-:W-:Y:S01]  /*7ec0*/  BSSY B0, `(.L_x_479) ;  /* 0x0000005000007945 */ /* 0x000fe20003800000 */
[----:B------:R-:W-:-:S07]  /*7ed0*/  IMAD.MOV.U32 R15, RZ, RZ, -0x1 ;  /* 0xffffffffff0f7424 */ /* 0x000fce00078e00ff */
[----:B-1-3--:R-:W-:Y:S05]  /*7ee0*/  WARPSYNC.COLLECTIVE R15, `(.L_x_480) ;  /* 0x000000000f087348 */ /* 0x00afea0003c00000 */
[----:B------:R-:W-:Y:S01]  /*7ef0*/  NOP ;  /* 0x0000000000007918 */ /* 0x000fe20000000000 */
[----:B-1-3--:R-:W-:Y:S01]  /*7f00*/  ENDCOLLECTIVE ;  /* 0x000000000000791b */ /* 0x00afe20003800000 */
.L_x_480:
[----:B------:R-:W-:Y:S05]  /*7f10*/  BSYNC B0 ;  /* 0x0000000000007941 */ /* 0x000fea0003800000 */
.L_x_479:
[----:B------:R-:W-:Y:S05]  /*7f20*/  BRA `(.L_x_481) ;  /* 0xffffffc000b07947 */ /* 0x000fea000383ffff */
.L_x_403:
[----:B------:R-:W-:Y:S01]  /*7f30*/  BSSY B0, `(.L_x_482) ;  /* 0x0000005000007945 */ /* 0x000fe20003800000 */
[----:B------:R-:W-:-:S07]  /*7f40*/  IMAD.MOV.U32 R15, RZ, RZ, -0x1 ;  /* 0xffffffffff0f7424 */ /* 0x000fce00078e00ff */
[----:B------:R-:W-:Y:S05]  /*7f50*/  WARPSYNC.COLLECTIVE R15, `(.L_x_483) ;  /* 0x000000000f087348 */ /* 0x000fea0003c00000 */
[----:B------:R-:W-:Y:S01]  /*7f60*/  NOP ;  /* 0x0000000000007918 */ /* 0x000fe20000000000 */
[----:B------:R-:W-:Y:S01]  /*7f70*/  ENDCOLLECTIVE ;  /* 0x000000000000791b */ /* 0x000fe20003800000 */
.L_x_483:
[----:B------:R-:W-:Y:S05]  /*7f80*/  BSYNC B0 ;  /* 0x0000000000007941 */ /* 0x000fea0003800000 */
.L_x_482:
[----:B------:R-:W-:Y:S05]  /*7f90*/  BRA `(.L_x_484) ;  /* 0xffffffc800607947 */ /* 0x000fea000383ffff */
.L_x_419:
[----:B------:R-:W-:Y:S01]  /*7fa0*/  BSSY B0, `(.L_x_485) ;  /* 0x0000005000007945 */ /* 0x000fe20003800000 */
[----:B------:R-:W-:-:S07]  /*7fb0*/  IMAD.MOV.U32 R15, RZ, RZ, -0x1 ;  /* 0xffffffffff0f7424 */ /* 0x000fce00078e00ff */
[----:B------:R-:W-:Y:S05]  /*7fc0*/  WARPSYNC.COLLECTIVE R15, `(.L_x_486) ;  /* 0x000000000f087348 */ /* 0x000fea0003c00000 */
[----:B------:R-:W-:Y:S01]  /*7fd0*/  NOP ;  /* 0x0000000000007918 */ /* 0x000fe20000000000 */
[----:B------:R-:W-:Y:S01]  /*7fe0*/  ENDCOLLECTIVE ;  /* 0x000000000000791b */ /* 0x000fe20003800000 */
.L_x_486:
[----:B------:R-:W-:Y:S05]  /*7ff0*/  BSYNC B0 ;  /* 0x0000000000007941 */ /* 0x000fea0003800000 */
.L_x_485:
[----:B------:R-:W-:Y:S05]  /*8000*/  BRA `(.L_x_487) ;  /* 0xffffffcc00d07947 */ /* 0x000fea000383ffff */
.L_x_436:
[----:B------:R-:W-:Y:S01]  /*8010*/  BSSY B0, `(.L_x_488) ;  /* 0x0000005000007945 */ /* 0x000fe20003800000 */
[----:B------:R-:W-:-:S07]  /*8020*/  IMAD.MOV.U32 R15, RZ, RZ, -0x1 ;  /* 0xffffffffff0f7424 */ /* 0x000fce00078e00ff */
[----:B------:R-:W-:Y:S05]  /*8030*/  WARPSYNC.COLLECTIVE R15, `(.L_x_489) ;  /* 0x000000000f087348 */ /* 0x000fea0003c00000 */
[----:B------:R-:W-:Y:S01]  /*8040*/  NOP ;  /* 0x0000000000007918 */ /* 0x000fe20000000000 */
[----:B------:R-:W-:Y:S01]  /*8050*/  ENDCOLLECTIVE ;  /* 0x000000000000791b */ /* 0x000fe20003800000 */
.L_x_489:
[----:B------:R-:W-:Y:S05]  /*8060*/  BSYNC B0 ;  /* 0x0000000000007941 */ /* 0x000fea0003800000 */
.L_x_488:
[----:B------:R-:W-:Y:S05]  /*8070*/  BRA `(.L_x_490) ;  /* 0xffffffd4004c7947 */ /* 0x000fea000383ffff */
.L_x_449:
[----:B-1----:R1:W2:Y:S02]  /*8080*/  SYNCS.PHASECHK.TRANS64.TRYWAIT P1, [R0+URZ+0x36420], R10 ;  /* 0x0364200a000075a7 */ /* 0x0022a4000802017f */
[----:B--2---:R-:W-:Y:S05]  /*8090*/  @!P1 NANOSLEEP.SYNCS 0x989680 ;  /* 0x009896800000995d */ /* 0x004fea0003900000 */
[----:B------:R-:W2:Y:S02]  /*80a0*/  @!P1 SYNCS.PHASECHK.TRANS64 P1, [R0+URZ+0x36420], R10 ;  /* 0x0364200a000095a7 */ /* 0x000ea4000802007f */
[----:B--2---:R-:W-:Y:S05]  /*80b0*/  @!P1 BRA `(.L_x_449) ;  /* 0xfffffffc00f09947 */ /* 0x004fea000383ffff */
[----:B------:R-:W-:Y:S05]  /*80c0*/  BRA `(.L_x_491) ;  /* 0xffffffdc00907947 */ /* 0x000fea000383ffff */
.L_x_453:
[----:B-1----:R1:W2:Y:S02]  /*80d0*/  SYNCS.PHASECHK.TRANS64.TRYWAIT P1, [R0+URZ+0x36438], R10 ;  /* 0x0364380a000075a7 */ /* 0x0022a4000802017f */
[----:B--2---:R-:W-:Y:S05]  /*80e0*/  @!P1 NANOSLEEP.SYNCS 0x989680 ;  /* 0x009896800000995d */ /* 0x004fea0003900000 */
[----:B------:R-:W2:Y:S02]  /*80f0*/  @!P1 SYNCS.PHASECHK.TRANS64 P1, [R0+URZ+0x36438], R10 ;  /* 0x0364380a000095a7 */ /* 0x000ea4000802007f */
[----:B--2---:R-:W-:Y:S05]  /*8100*/  @!P1 BRA `(.L_x_453) ;  /* 0xfffffffc00f09947 */ /* 0x004fea000383ffff */
[----:B------:R-:W-:Y:S05]  /*8110*/  BRA `(.L_x_492) ;  /* 0xffffffe400487947 */ /* 0x000fea000383ffff */
.L_x_455:
[----:B--2---:R2:W3:Y:S02]  /*8120*/  SYNCS.PHASECHK.TRANS64.TRYWAIT P1, [R0+URZ+0x36428], R3 ;  /* 0x03642803000075a7 */ /* 0x0044e4000802017f */
[----:B---3--:R-:W-:Y:S05]  /*8130*/  @!P1 NANOSLEEP.SYNCS 0x989680 ;  /* 0x009896800000995d */ /* 0x008fea0003900000 */
[----:B------:R-:W3:Y:S02]  /*8140*/  @!P1 SYNCS.PHASECHK.TRANS64 P1, [R0+URZ+0x36428], R3 ;  /* 0x03642803000095a7 */ /* 0x000ee4000802007f */
[----:B---3--:R-:W-:Y:S05]  /*8150*/  @!P1 BRA `(.L_x_455) ;  /* 0xfffffffc00f09947 */ /* 0x008fea000383ffff */
[----:B------:R-:W-:Y:S05]  /*8160*/  BRA `(.L_x_493) ;  /* 0xffffffe800087947 */ /* 0x000fea000383ffff */
.L_x_457:
[----:B--2---:R2:W3:Y:S02]  /*8170*/  SYNCS.PHASECHK.TRANS64.TRYWAIT P1, [R0+URZ+0x36438], R29 ;  /* 0x0364381d000075a7 */ /* 0x0044e4000802017f */
[----:B---3--:R-:W-:Y:S05]  /*8180*/  @!P1 NANOSLEEP.SYNCS 0x989680 ;  /* 0x009896800000995d */ /* 0x008fea0003900000 */
[----:B------:R-:W3:Y:S02]  /*8190*/  @!P1 SYNCS.PHASECHK.TRANS64 P1, [R0+URZ+0x36438], R29 ;  /* 0x0364381d000095a7 */ /* 0x000ee4000802007f */
[----:B---3--:R-:W-:Y:S05]  /*81a0*/  @!P1 BRA `(.L_x_457) ;  /* 0xfffffffc00f09947 */ /* 0x008fea000383ffff */
[----:B------:R-:W-:Y:S05]  /*81b0*/  BRA `(.L_x_494) ;  /* 0xffffffe800987947 */ /* 0x000fea000383ffff */
.L_x_459:
[----:B------:R-:W-:-:S07]  /*81c0*/  SHF.L.U32 R5, R12, 0x1f, RZ ;  /* 0x0000001f0c057819 */ /* 0x000fce00000006ff */
.L_x_495:
[----:B--2---:R2:W3:Y:S02]  /*81d0*/  SYNCS.PHASECHK.TRANS64.TRYWAIT P1, [R0+URZ+0x36420], R5 ;  /* 0x03642005000075a7 */ /* 0x0044e4000802017f */
[----:B---3--:R-:W-:Y:S05]  /*81e0*/  @!P1 NANOSLEEP.SYNCS 0x989680 ;  /* 0x009896800000995d */ /* 0x008fea0003900000 */
[----:B------:R-:W3:Y:S02]  /*81f0*/  @!P1 SYNCS.PHASECHK.TRANS64 P1, [R0+URZ+0x36420], R5 ;  /* 0x03642005000095a7 */ /* 0x000ee4000802007f */
[----:B---3--:R-:W-:Y:S05]  /*8200*/  @!P1 BRA `(.L_x_495) ;  /* 0xfffffffc00f09947 */ /* 0x008fea000383ffff */
[----:B------:R-:W-:Y:S05]  /*8210*/  BRA `(.L_x_496) ;  /* 0xffffffec00387947 */ /* 0x000fea000383ffff */
.L_x_462:
[----:B--2---:R2:W3:Y:S02]  /*8220*/  SYNCS.PHASECHK.TRANS64.TRYWAIT P1, [R0+URZ+0x36438], R10 ;  /* 0x0364380a000075a7 */ /* 0x0044e4000802017f */
[----:B---3--:R-:W-:Y:S05]  /*8230*/  @!P1 NANOSLEEP.SYNCS 0x989680 ;  /* 0x009896800000995d */ /* 0x008fea0003900000 */
[----:B------:R-:W3:Y:S02]  /*8240*/  @!P1 SYNCS.PHASECHK.TRANS64 P1, [R0+URZ+0x36438], R10 ;  /* 0x0364380a000095a7 */ /* 0x000ee4000802007f */
[----:B---3--:R-:W-:Y:S05]  /*8250*/  @!P1 BRA `(.L_x_462) ;  /* 0xfffffffc00f09947 */ /* 0x008fea000383ffff */
[----:B------:R-:W-:Y:S05]  /*8260*/  BRA `(.L_x_497) ;  /* 0xffffffec00e07947 */ /* 0x000fea000383ffff */
.L_x_464:
[----:B---3--:R3:W4:Y:S02]  /*8270*/  SYNCS.PHASECHK.TRANS64.TRYWAIT P1, [R0+URZ+0x36428], R5 ;  /* 0x03642805000075a7 */ /* 0x008724000802017f */
[----:B----4-:R-:W-:Y:S05]  /*8280*/  @!P1 NANOSLEEP.SYNCS 0x989680 ;  /* 0x009896800000995d */ /* 0x010fea0003900000 */
[----:B------:R-:W4:Y:S02]  /*8290*/  @!P1 SYNCS.PHASECHK.TRANS64 P1, [R0+URZ+0x36428], R5 ;  /* 0x03642805000095a7 */ /* 0x000f24000802007f */
[----:B----4-:R-:W-:Y:S05]  /*82a0*/  @!P1 BRA `(.L_x_464) ;  /* 0xfffffffc00f09947 */ /* 0x010fea000383ffff */
[----:B------:R-:W-:Y:S05]  /*82b0*/  BRA `(.L_x_498) ;  /* 0xfffffff000887947 */ /* 0x000fea000383ffff */
.L_x_466:
[----:B---3--:R3:W4:Y:S02]  /*82c0*/  SYNCS.PHASECHK.TRANS64.TRYWAIT P1, [R0+URZ+0x36438], R3 ;  /* 0x03643803000075a7 */ /* 0x008724000802017f */
[----:B----4-:R-:W-:Y:S05]  /*82d0*/  @!P1 NANOSLEEP.SYNCS 0x989680 ;  /* 0x009896800000995d */ /* 0x010fea0003900000 */
[----:B------:R-:W4:Y:S02]  /*82e0*/  @!P1 SYNCS.PHASECHK.TRANS64 P1, [R0+URZ+0x36438], R3 ;  /* 0x03643803000095a7 */ /* 0x000f24000802007f */
[----:B----4-:R-:W-:Y:S05]  /*82f0*/  @!P1 BRA `(.L_x_466) ;  /* 0xfffffffc00f09947 */ /* 0x010fea000383ffff */
[----:B------:R-:W-:Y:S05]  /*8300*/  BRA `(.L_x_499) ;  /* 0xfffffff400207947 */ /* 0x000fea000383ffff */
.L_x_468:
[----:B------:R-:W-:Y:S01]  /*8310*/  BSSY B0, `(.L_x_500) ;  /* 0x0000006000007945 */ /* 0x000fe20003800000 */
[----:B------:R-:W-:-:S07]  /*8320*/  IMAD.MOV.U32 R15, RZ, RZ, -0x1 ;  /* 0xffffffffff0f7424 */ /* 0x000fce00078e00ff */
[----:B-12---:R-:W-:Y:S05]  /*8330*/  WARPSYNC.COLLECTIVE R15, `(.L_x_501) ;  /* 0x000000000f0c7348 */ /* 0x006fea0003c00000 */
[----:B------:R-:W-:Y:S02]  /*8340*/  ELECT P6, UR62, PT ;  /* 0x00000000003e782f */ /* 0x000fe400038c0000 */
[----:B------:R-:W-:Y:S01]  /*8350*/  MOV R14, UR62 ;  /* 0x0000003e000e7c02 */ /* 0x000fe20008000f00 */
[----:B-12---:R-:W-:Y:S10]  /*8360*/  ENDCOLLECTIVE ;  /* 0x000000000000791b */ /* 0x006ff40003800000 */
.L_x_501:
[----:B------:R-:W-:Y:S05]  /*8370*/  BSYNC B0 ;  /* 0x0000000000007941 */ /* 0x000fea0003800000 */
.L_x_500:
[----:B------:R-:W-:Y:S01]  /*8380*/  PLOP3.LUT P0, PT, P6, PT, PT, 0x80, 0x0 ;  /* 0x000000000000781c */ /* 0x000fe2000370f070 */
[----:B------:R-:W-:-:S12]  /*8390*/  BRA `(.L_x_502) ;  /* 0xfffffff400d47947 */ /* 0x000fd8000383ffff */
.L_x_470:
[----:B-1----:R1:W2:Y:S02]  /*83a0*/  SYNCS.PHASECHK.TRANS64.TRYWAIT P1, [R7+URZ], R0 ;  /* 0x00000000070075a7 */ /* 0x0022a4000802017f */
[----:B--2---:R-:W-:Y:S05]  /*83b0*/  @!P1 NANOSLEEP.SYNCS 0x989680 ;  /* 0x009896800000995d */ /* 0x004fea0003900000 */
[----:B------:R-:W2:Y:S02]  /*83c0*/  @!P1 SYNCS.PHASECHK.TRANS64 P1, [R7+URZ], R0 ;  /* 0x00000000070095a7 */ /* 0x000ea4000802007f */
[----:B--2---:R-:W-:Y:S05]  /*83d0*/  @!P1 BRA `(.L_x_470) ;  /* 0xfffffffc00f09947 */ /* 0x004fea000383ffff */
[----:B------:R-:W-:Y:S05]  /*83e0*/  BRA `(.L_x_503) ;  /* 0xfffffff800107947 */ /* 0x000fea000383ffff */
.L_x_471:
[----:B--2---:R2:W3:Y:S02]  /*83f0*/  SYNCS.PHASECHK.TRANS64.TRYWAIT P1, [R3+URZ], R2 ;  /* 0x00000002030075a7 */ /* 0x0044e4000802017f */
[----:B---3--:R-:W-:Y:S05]  /*8400*/  @!P1 NANOSLEEP.SYNCS 0x989680 ;  /* 0x009896800000995d */ /* 0x008fea0003900000 */
[----:B------:R-:W3:Y:S02]  /*8410*/  @!P1 SYNCS.PHASECHK.TRANS64 P1, [R3+URZ], R2 ;  /* 0x00000002030095a7 */ /* 0x000ee4000802007f */
[----:B---3--:R-:W-:Y:S05]  /*8420*/  @!P1 BRA `(.L_x_471) ;  /* 0xfffffffc00f09947 */ /* 0x008fea000383ffff */
[----:B------:R-:W-:Y:S05]  /*8430*/  BRA `(.L_x_504) ;  /* 0xfffffff800047947 */ /* 0x000fea000383ffff */
.L_x_505:
        /* <DEDUP_REMOVED lines=12> */
.L_x_3858:


//--------------------- .text._ZN7cutlass13device_kernelIN5flash11enable_sm90INS1_16FlashAttnBwdSm90INS1_25CollectiveMainloopBwdSm90ILi2ELi1ELi1EN4cute5tupleIJNS5_1CILi1EEES8_S8_EEENS6_IJNS7_ILi64EEENS7_ILi96EEENS7_ILi192EEEEEENS_10bfloat16_tEfNS_4arch4Sm90ELb0ELb0ELb0ELb1ELb0ELb0ELb1ELb0ELi3ELi1ELi1ELi1ELb0EEENS1_21CollectiveEpilogueBwdISD_SE_SG_Li384ELb1ELb1ELi3EEENS1_19SingleTileSchedulerILb1ELb0ELb0ELi96EEEEEEEEEvNT_6ParamsE --------------------------
	.section	.text._ZN7cutlass13device_kernelIN5flash11enable_sm90INS1_16FlashAttnBwdSm90INS1_25CollectiveMainloopBwdSm90ILi2ELi1ELi1EN4cute5tupleIJNS5_1CILi1EEES8_S8_EEENS6_IJNS7_ILi64EEENS7_ILi96EEENS7_ILi192EEEEEENS_10bfloat16_tEfNS_4arch4Sm90ELb0ELb0ELb0ELb1ELb0ELb0ELb1ELb0ELi3ELi1ELi1ELi1ELb0EEENS1_21CollectiveEpilogueBwdISD_SE_SG_Li384ELb1ELb1ELi3EEENS1_19SingleTileSchedulerILb1ELb0ELb0ELi96EEEEEEEEEvNT_6ParamsE,"ax",@progbits
	.align	128
.text._ZN7cutlass13device_kernelIN5flash11enable_sm90INS1_16FlashAttnBwdSm90INS1_25CollectiveMainloopBwdSm90ILi2ELi1ELi1EN4cute5tupleIJNS5_1CILi1EEES8_S8_EEENS6_IJNS7_ILi64EEENS7_ILi96EEENS7_ILi192EEEEEENS_10bfloat16_tEfNS_4arch4Sm90ELb0ELb0ELb0ELb1ELb0ELb0ELb1ELb0ELi3ELi1ELi1ELi1ELb0EEENS1_21CollectiveEpilogueBwdISD_SE_SG_Li384ELb1ELb1ELi3EEENS1_19SingleTileSchedulerILb1ELb0ELb0ELi96EEEEEEEEEvNT_6ParamsE:
        .type           _ZN7cutlass13device_kernelIN5flash11enable_sm90INS1_16FlashAttnBwdSm90INS1_25CollectiveMainloopBwdSm90ILi2ELi1ELi1EN4cute5tupleIJNS5_1CILi1EEES8_S8_EEENS6_IJNS7_ILi64EEENS7_ILi96EEENS7_ILi192EEEEEENS_10bfloat16_tEfNS_4arch4Sm90ELb0ELb0ELb0ELb1ELb0ELb0ELb1ELb0ELi3ELi1ELi1ELi1ELb0EEENS1_21CollectiveEpilogueBwdISD_SE_SG_Li384ELb1ELb1ELi3EEENS1_19SingleTileSchedulerILb1ELb0ELb0ELi96EEEEEEEEEvNT_6ParamsE,@function
        .size           _ZN7cutlass13device_kernelIN5flash11enable_sm90INS1_16FlashAttnBwdSm90INS1_25CollectiveMainloopBwdSm90ILi2ELi1ELi1EN4cute5tupleIJNS5_1CILi1EEES8_S8_EEENS6_IJNS7_ILi64EEENS7_ILi96EEENS7_ILi192EEEEEENS_10bfloat16_tEfNS_4arch4Sm90ELb0ELb0ELb0ELb1ELb0ELb0ELb1ELb0ELi3ELi1ELi1ELi1ELb0EEENS1_21CollectiveEpilogueBwdISD_SE_SG_Li384ELb1ELb1ELi3EEENS1_19SingleTileSchedulerILb1ELb0ELb0ELi96EEEEEEEEEvNT_6ParamsE,(.L_x_3859 - _ZN7cutlass13device_kernelIN5flash11enable_sm90INS1_16FlashAttnBwdSm90INS1_25CollectiveMainloopBwdSm90ILi2ELi1ELi1EN4cute5tupleIJNS5_1CILi1EEES8_S8_EEENS6_IJNS7_ILi64EEENS7_ILi96EEENS7_ILi192EEEEEENS_10bfloat16_tEfNS_4arch4Sm90ELb0ELb0ELb0ELb1ELb0ELb0ELb1ELb0ELi3ELi1ELi1ELi1ELb0EEENS1_21CollectiveEpilogueBwdISD_SE_SG_Li384ELb1ELb1ELi3EEENS1_19SingleTileSchedulerILb1ELb0ELb0ELi96EEEEEEEEEvNT_6ParamsE)
        .other          _ZN7cutlass13device_kernelIN5flash11enable_sm90INS1_16FlashAttnBwdSm90INS1_25CollectiveMainloopBwdSm90ILi2ELi1ELi1EN4cute5tupleIJNS5_1CILi1EEES8_S8_EEENS6_IJNS7_ILi64EEENS7_ILi96EEENS7_ILi192EEEEEENS_10bfloat16_tEfNS_4arch4Sm90ELb0ELb0ELb0ELb1ELb0ELb0ELb1ELb0ELi3ELi1ELi1ELi1ELb0EEENS1_21CollectiveEpilogueBwdISD_SE_SG_Li384ELb1ELb1ELi3EEENS1_19SingleTileSchedulerILb1ELb0ELb0ELi96EEEEEEEEEvNT_6ParamsE,@"STO_CUDA_ENTRY STV_DEFAULT"
_ZN7cutlass13device_kernelIN5flash11enable_sm90INS1_16FlashAttnBwdSm90INS1_25CollectiveMainloopBwdSm90ILi2ELi1ELi1EN4cute5tupleIJNS5_1CILi1EEES8_S8_EEENS6_IJNS7_ILi64EEENS7_ILi96EEENS7_ILi192EEEEEENS_10bfloat16_tEfNS_4arch4Sm90ELb0ELb0ELb0ELb1ELb0ELb0ELb1ELb0ELi3ELi1ELi1ELi1ELb0EEENS1_21CollectiveEpilogueBwdISD_SE_SG_Li384ELb1ELb1ELi3EEENS1_19SingleTileSchedulerILb1ELb0ELb0ELi96EEEEEEEEEvNT_6ParamsE:
        /* <DEDUP_REMOVED lines=22> */
.L_x_507:
[----:B------:R-:W-:Y:S05]  /*0160*/  BSYNC B0 ;  /* 0x0000000000007941 */ /* 0x000fea0003800000 */
.L_x_506:
        /* <DEDUP_REMOVED lines=34> */
.L_x_508:
        /* <DEDUP_REMOVED lines=20> */
.L_x_509:
        /* <DEDUP_REMOVED lines=8> */
.L_x_512:
[----:B------:R-:W-:-:S08]  /*0550*/  NOP ;  /* 0x0000000000007918 */ /* 0x000fd00000000000 */
[----:B------:R-:W1:Y:S02]  /*0560*/  USETMAXREG.TRY_ALLOC.CTAPOOL UP0, 0xa0 ;  /* 0x000000a0000079c8 */ /* 0x000e640008000600 */
[----:B-1----:R-:W-:-:S13]  /*0570*/  PLOP3.LUT P0, PT, PT, PT, UP0, 0x80, 0x0 ;  /* 0x000000000000781c */ /* 0x002fda0003f0f008 */
[----:B------:R-:W-:Y:S05]  /*0580*/  @!P0 BRA `(.L_x_512) ;  /* 0xfffffffc00f08947 */ /* 0x000fea000383ffff */
[----:B------:R-:W-:Y:S01]  /*0590*/  LOP3.LUT R0, R0, 0x3, RZ, 0xc0, !PT ;  /* 0x0000000300007812 */ /* 0x000fe200078ec0ff */
[----:B------:R-:W1:Y:S01]  /*05a0*/  S2R R2, SR_TID.X ;  /* 0x0000000000027919 */ /* 0x000e620000002100 */
[----:B------:R-:W-:Y:S01]  /*05b0*/  ULDC.64 UR4, c[0x0][0x8d8] ;  /* 0x0002360000047ab9 */ /* 0x000fe20000000a00 */
[----:B------:R-:W2:Y:S03]  /*05c0*/  S2R R16, SR_CTAID.X ;  /* 0x0000000000107919 */ /* 0x000ea60000002500 */
[----:B------:R-:W3:Y:S01]  /*05d0*/  SHFL.IDX PT, R0, R0, RZ, 0x1f ;  /* 0x00001fff00007589 */ /* 0x000ee200000e0000 */
[----:B------:R-:W4:Y:S01]  /*05e0*/  S2R R7, SR_CTAID.Z ;  /* 0x0000000000077919 */ /* 0x000f220000002700 */
[----:B---3--:R-:W-:Y:S02]  /*05f0*/  ISETP.NE.AND P0, PT, R0, RZ, PT ;  /* 0x000000ff0000720c */ /* 0x008fe40003f05270 */
[----:B-1----:R-:W-:-:S11]  /*0600*/  SHF.R.U32.HI R2, RZ, 0x7, R2 ;  /* 0x00000007ff027819 */ /* 0x002fd60000011602 */
[----:B------:R-:W-:-:S05]  /*0610*/  @!P0 VIADD R2, R2, 0x9 ;  /* 0x0000000902028836 */ /* 0x000fca0000000000 */
[----:B------:R1:W-:Y:S06]  /*0620*/  @!P0 BAR.ARV R2, 0xa0 ;  /* 0x000280020000851d */ /* 0x0003ec0000002000 */
[----:B------:R-:W-:-:S04]  /*0630*/  ISETP.NE.U32.AND P0, PT, RZ, UR4, PT ;  /* 0x00000004ff007c0c */ /* 0x000fc8000bf05070 */
[----:B------:R-:W-:-:S13]  /*0640*/  ISETP.NE.AND.EX P0, PT, RZ, UR5, PT, P0 ;  /* 0x00000005ff007c0c */ /* 0x000fda000bf05300 */
[----:B-12-4-:R-:W-:Y:S05]  /*0650*/  @!P0 BRA `(.L_x_513) ;  /* 0x0000000000108947 */ /* 0x016fea0003800000 */
[----:B------:R-:W1:Y:S02]  /*0660*/  LDC.64 R2, c[0x0][0x8d8] ;  /* 0x00023600ff027b82 */ /* 0x000e640000000a00 */
[----:B-1----:R-:W-:-:S05]  /*0670*/  IMAD.WIDE R2, R7, 0x4, R2 ;  /* 0x0000000407027825 */ /* 0x002fca00078e0202 */
[----:B------:R1:W5:Y:S01]  /*0680*/  LDG.E R0, desc[UR38][R2.64] ;  /* 0x0000002602007981 */ /* 0x000362000c1e1900 */
[----:B------:R-:W-:Y:S05]  /*0690*/  BRA `(.L_x_514) ;  /* 0x00000000002c7947 */ /* 0x000fea0003800000 */
.L_x_513:
[----:B------:R-:W-:Y:S02]  /*06a0*/  ULDC.64 UR4, c[0x0][0x8d0] ;  /* 0x0002340000047ab9 */ /* 0x000fe40000000a00 */
[----:B------:R-:W-:-:S04]  /*06b0*/  ISETP.NE.U32.AND P0, PT, RZ, UR4, PT ;  /* 0x00000004ff007c0c */ /* 0x000fc8000bf05070 */
[----:B------:R-:W-:-:S13]  /*06c0*/  ISETP.NE.AND.EX P0, PT, RZ, UR5, PT, P0 ;  /* 0x00000005ff007c0c */ /* 0x000fda000bf05300 */
[----:B------:R-:W-:Y:S05]  /*06d0*/  @!P0 BRA `(.L_x_515) ;  /* 0x0000000000188947 */ /* 0x000fea0003800000 */
[----:B------:R-:W1:Y:S02]  /*06e0*/  LDC.64 R2, c[0x0][0x8d0] ;  /* 0x00023400ff027b82 */ /* 0x000e640000000a00 */
[----:B-1----:R-:W-:-:S05]  /*06f0*/  IMAD.WIDE R2, R7, 0x4, R2 ;  /* 0x0000000407027825 */ /* 0x002fca00078e0202 */
[----:B------:R-:W2:Y:S04]  /*0700*/  LDG.E R0, desc[UR38][R2.64] ;  /* 0x0000002602007981 */ /* 0x000ea8000c1e1900 */
[----:B------:R-:W2:Y:S02]  /*0710*/  LDG.E R5, desc[UR38][R2.64+0x4] ;  /* 0x0000042602057981 */ /* 0x000ea4000c1e1900 */
[----:B--2---:R-:W-:Y:S01]  /*0720*/  IMAD.IADD R0, R5, 0x1, -R0 ;  /* 0x0000000105007824 */ /* 0x004fe200078e0a00 */
[----:B------:R-:W-:Y:S06]  /*0730*/  BRA `(.L_x_514) ;  /* 0x0000000000047947 */ /* 0x000fec0003800000 */
.L_x_515:
[----:B------:R-:W2:Y:S02]  /*0740*/  LDC R0, c[0x0][0x8bc] ;  /* 0x00022f00ff007b82 */ /* 0x000ea40000000800 */
.L_x_514:
[----:B-1----:R-:W-:-:S05]  /*0750*/  IMAD R3, R16, 0x60, RZ ;  /* 0x0000006010037824 */ /* 0x002fca00078e02ff */
[----:B--2--5:R-:W-:-:S04]  /*0760*/  ISETP.GE.AND P0, PT, R3, R0, PT ;  /* 0x000000000300720c */ /* 0x024fc80003f06270 */
[----:B------:R-:W-:-:S04]  /*0770*/  SEL R18, R7, 0xffffffff, !P0 ;  /* 0xffffffff07127807 */ /* 0x000fc80004000000 */
[----:B------:R-:W-:-:S13]  /*0780*/  ISETP.GE.AND P0, PT, R18, RZ, PT ;  /* 0x000000ff1200720c */ /* 0x000fda0003f06270 */
[----:B------:R-:W-:Y:S05]  /*0790*/  @!P0 BRA `(.L_x_516) ;  /* 0x0000009400c48947 */ /* 0x000fea0003800000 */
[----:B------:R-:W-:Y:S01]  /*07a0*/  ULDC.64 UR4, c[0x0][0x780] ;  /* 0x0001e00000047ab9 */ /* 0x000fe20000000a00 */
[----:B------:R-:W1:Y:S01]  /*07b0*/  LDC R23, c[0x0][0x290] ;  /* 0x0000a400ff177b82 */ /* 0x000e620000000800 */
[----:B------:R-:W-:-:S04]  /*07c0*/  ISETP.NE.U32.AND P0, PT, RZ, UR4, PT ;  /* 0x00000004ff007c0c */ /* 0x000fc8000bf05070 */
[----:B------:R-:W-:-:S13]  /*07d0*/  ISETP.NE.AND.EX P0, PT, RZ, UR5, PT, P0 ;  /* 0x00000005ff007c0c */ /* 0x000fda000bf05300 */
[----:B------:R-:W-:Y:S05]  /*07e0*/  @!P0 BRA `(.L_x_517) ;  /* 0x0000000000108947 */ /* 0x000fea0003800000 */
[----:B------:R-:W2:Y:S02]  /*07f0*/  LDC.64 R2, c[0x0][0x780] ;  /* 0x0001e000ff027b82 */ /* 0x000ea40000000a00 */
[----:B--2---:R-:W-:-:S05]  /*0800*/  IMAD.WIDE R2, R18, 0x4, R2 ;  /* 0x0000000412027825 */ /* 0x004fca00078e0202 */
[----:B------:R2:W5:Y:S01]  /*0810*/  LDG.E R22, desc[UR38][R2.64] ;  /* 0x0000002602167981 */ /* 0x000562000c1e1900 */
[----:B------:R-:W-:Y:S05]  /*0820*/  BRA `(.L_x_518) ;  /* 0x0000000000287947 */ /* 0x000fea0003800000 */
.L_x_517:
[----:B------:R-:W-:Y:S01]  /*0830*/  ULDC.64 UR4, c[0x0][0x770] ;  /* 0x0001dc0000047ab9 */ /* 0x000fe20000000a00 */
[----:B------:R-:W3:Y:S01]  /*0840*/  LDC R22, c[0x0][0x280] ;  /* 0x0000a000ff167b82 */ /* 0x000ee20000000800 */
[----:B------:R-:W-:-:S04]  /*0850*/  ISETP.NE.U32.AND P0, PT, RZ, UR4, PT ;  /* 0x00000004ff007c0c */ /* 0x000fc8000bf05070 */
[----:B------:R-:W-:-:S13]  /*0860*/  ISETP.NE.AND.EX P0, PT, RZ, UR5, PT, P0 ;  /* 0x00000005ff007c0c */ /* 0x000fda000bf05300 */
[----:B------:R-:W-:Y:S05]  /*0870*/  @!P0 BRA `(.L_x_518) ;  /* 0x0000000000148947 */ /* 0x000fea0003800000 */
[----:B------:R-:W2:Y:S02]  /*0880*/  LDC.64 R2, c[0x0][0x770] ;  /* 0x0001dc00ff027b82 */ /* 0x000ea40000000a00 */
[----:B--2---:R-:W-:-:S05]  /*0890*/  IMAD.WIDE R2, R18, 0x4, R2 ;  /* 0x0000000412027825 */ /* 0x004fca00078e0202 */
[----:B---3--:R-:W2:Y:S04]  /*08a0*/  LDG.E R22, desc[UR38][R2.64] ;  /* 0x0000002602167981 */ /* 0x008ea8000c1e1900 */
[----:B------:R-:W2:Y:S02]  /*08b0*/  LDG.E R5, desc[UR38][R2.64+0x4] ;  /* 0x0000042602057981 */ /* 0x000ea4000c1e1900 */
[----:B--2---:R-:W-:-:S07]  /*08c0*/  IMAD.IADD R22, R5, 0x1, -R22 ;  /* 0x0000000105167824 */ /* 0x004fce00078e0a16 */
.L_x_518:
[----:B------:R-:W-:Y:S02]  /*08d0*/  ULDC.64 UR4, c[0x0][0x788] ;  /* 0x0001e20000047ab9 */ /* 0x000fe40000000a00 */
[----:B------:R-:W-:-:S04]  /*08e0*/  ISETP.NE.U32.AND P0, PT, RZ, UR4, PT ;  /* 0x00000004ff007c0c */ /* 0x000fc8000bf05070 */
[----:B------:R-:W-:-:S13]  /*08f0*/  ISETP.NE.AND.EX P0, PT, RZ, UR5, PT, P0 ;  /* 0x00000005ff007c0c */ /* 0x000fda000bf05300 */
[----:B------:R-:W-:Y:S05]  /*0900*/  @!P0 BRA `(.L_x_519) ;  /* 0x0000000000108947 */ /* 0x000fea0003800000 */
[----:B--2---:R-:W2:Y:S02]  /*0910*/  LDC.64 R2, c[0x0][0x788] ;  /* 0x0001e200ff027b82 */ /* 0x004ea40000000a00 */
[----:B--2---:R-:W-:-:S05]  /*0920*/  IMAD.WIDE R2, R18, 0x4, R2 ;  /* 0x0000000412027825 */ /* 0x004fca00078e0202 */
[----:B-1----:R1:W5:Y:S01]  /*0930*/  LDG.E R23, desc[UR38][R2.64] ;  /* 0x0000002602177981 */ /* 0x002362000c1e1900 */
[----:B------:R-:W-:Y:S05]  /*0940*/  BRA `(.L_x_520) ;  /* 0x0000000000247947 */ /* 0x000fea0003800000 */
.L_x_519:
[----:B------:R-:W-:Y:S02]  /*0950*/  ULDC.64 UR4, c[0x0][0x778] ;  /* 0x0001de0000047ab9 */ /* 0x000fe40000000a00 */
[----:B------:R-:W-:-:S04]  /*0960*/  ISETP.NE.U32.AND P0, PT, RZ, UR4, PT ;  /* 0x00000004ff007c0c */ /* 0x000fc8000bf05070 */
[----:B------:R-:W-:-:S13]  /*0970*/  ISETP.NE.AND.EX P0, PT, RZ, UR5, PT, P0 ;  /* 0x00000005ff007c0c */ /* 0x000fda000bf05300 */
[----:B------:R-:W-:Y:S05]  /*0980*/  @!P0 BRA `(.L_x_520) ;  /* 0x0000000000148947 */ /* 0x000fea0003800000 */
[----:B--2---:R-:W2:Y:S02]  /*0990*/  LDC.64 R2, c[0x0][0x778] ;  /* 0x0001de00ff027b82 */ /* 0x004ea40000000a00 */
[----:B--2---:R-:W-:-:S05]  /*09a0*/  IMAD.WIDE R2, R18, 0x4, R2 ;  /* 0x0000000412027825 */ /* 0x004fca00078e0202 */
[----:B-1----:R-:W2:Y:S04]  /*09b0*/  LDG.E R23, desc[UR38][R2.64] ;  /* 0x0000002602177981 */ /* 0x002ea8000c1e1900 */
[----:B------:R-:W2:Y:S02]  /*09c0*/  LDG.E R0, desc[UR38][R2.64+0x4] ;  /* 0x0000042602007981 */ /* 0x000ea4000c1e1900 */
[----:B--2---:R-:W-:-:S07]  /*09d0*/  IMAD.IADD R23, R0, 0x1, -R23 ;  /* 0x0000000100177824 */ /* 0x004fce00078e0a17 */
.L_x_520:
[----:B---3-5:R-:W-:Y:S02]  /*09e0*/  ISETP.GE.AND P1, PT, R22, 0x1, PT ;  /* 0x000000011600780c */ /* 0x028fe40003f26270 */
[----:B------:R-:W-:Y:S02]  /*09f0*/  CS2R R70, SRZ ;  /* 0x0000000000467805 */ /* 0x000fe4000001ff00 */
[----:B------:R-:W-:Y:S02]  /*0a00*/  PLOP3.LUT P0, PT, PT, PT, PT, 0x80, 0x0 ;  /* 0x000000000000781c */ /* 0x000fe40003f0f070 */
        /* <DEDUP_REMOVED lines=48> */
[----:B------:R-:W3:Y:S01]  /*0d10*/  S2UR UR4, SR_CgaCtaId ;  /* 0x00000000000479c3 */ /* 0x000ee20000008800 */
[----:B------:R-:W-:Y:S01]  /*0d20*/  UMOV UR36, 0x400 ;  /* 0x0000040000247882 */ /* 0x000fe20000000000 */
[----:B------:R-:W-:Y:S01]  /*0d30*/  ULDC UR40, c[0x0][0x744] ;  /* 0x0001d10000287ab9 */ /* 0x000fe20000000800 */
[----:B---3--:R-:W-:-:S04]  /*0d40*/  ULEA UR36, UR4, UR36, 0x18 ;  /* 0x0000002404247291 */ /* 0x008fc8000f8ec03f */
[----:B------:R-:W-:-:S04]  /*0d50*/  UIADD3 UR37, UR36, 0x30400, URZ ;  /* 0x0003040024257890 */ /* 0x000fc8000fffe03f */
[----:B------:R-:W-:-:S06]  /*0d60*/  ULOP3.LUT UP0, URZ, UR37, 0x1bf, URZ, 0xc0, !UPT ;  /* 0x000001bf253f7892 */ /* 0x000fcc000f80c03f */
[----:B------:R-:W-:-:S13]  /*0d70*/  PLOP3.LUT P0, PT, PT, PT, UP0, 0x80, 0x0 ;  /* 0x000000000000781c */ /* 0x000fda0003f0f008 */
[----:B------:R-:W-:Y:S05]  /*0d80*/  @!P0 BRA `(.L_x_522) ;  /* 0x00000000007c8947 */ /* 0x000fea0003800000 */
[----:B-12---:R-:W-:Y:S01]  /*0d90*/  MOV R2, 0x0 ;  /* 0x0000000000027802 */ /* 0x006fe20000000f00 */
        /* <DEDUP_REMOVED lines=15> */
.L_x_523:
        /* <DEDUP_REMOVED lines=15> */
.L_x_522:
[----:B------:R-:W-:-:S04]  /*0f80*/  IMAD.U32 R152, RZ, RZ, UR36 ;  /* 0x00000024ff987e24 */ /* 0x000fc8000f8e00ff */
[----:B------:R-:W-:-:S05]  /*0f90*/  VIADD R19, R152, 0x33400 ;  /* 0x0003340098137836 */ /* 0x000fca0000000000 */
[----:B------:R-:W-:-:S13]  /*0fa0*/  LOP3.LUT P0, RZ, R19, 0x1bf, RZ, 0xc0, !PT ;  /* 0x000001bf13ff7812 */ /* 0x000fda000780c0ff */
        /* <DEDUP_REMOVED lines=17> */
.L_x_525:
        /* <DEDUP_REMOVED lines=15> */
.L_x_524:
[----:B-12---:R-:W1:Y:S01]  /*11b0*/  S2R R2, SR_TID.X ;  /* 0x0000000000027919 */ /* 0x006e620000002100 */
[----:B------:R-:W-:Y:S01]  /*11c0*/  UMOV UR4, 0xffffffff ;  /* 0xffffffff00047882 */ /* 0x000fe20000000000 */
[----:B-1----:R-:W-:-:S05]  /*11d0*/  VIADD R0, R2, 0xffffff80 ;  /* 0xffffff8002007836 */ /* 0x002fca0000000000 */
[----:B------:R-:W-:-:S04]  /*11e0*/  SHF.R.S32.HI R3, RZ, 0x1f, R0 ;  /* 0x0000001fff037819 */ /* 0x000fc80000011400 */
[----:B------:R-:W-:-:S04]  /*11f0*/  LEA.HI R2, R3, R0, RZ, 0x7 ;  /* 0x0000000003027211 */ /* 0x000fc800078f38ff */
[----:B------:R-:W-:Y:S01]  /*1200*/  SHF.R.S32.HI R13, RZ, 0x7, R2 ;  /* 0x00000007ff0d7819 */ /* 0x000fe20000011402 */
[----:B------:R-:W-:Y:S06]  /*1210*/  BRA.DIV UR4, `(.L_x_526) ;  /* 0x0000008e042c7947 */ /* 0x000fec000b800000 */
[----:B------:R1:W2:Y:S02]  /*1220*/  SHFL.IDX PT, R14, R13, RZ, 0x1f ;  /* 0x00001fff0d0e7589 */ /* 0x0002a400000e0000 */
.L_x_656:
[----:B------:R-:W-:Y:S01]  /*1230*/  SHF.L.U32 R15, RZ, 0x1f, RZ ;  /* 0x0000001fff0f7819 */ /* 0x000fe200000006ff */
[----:B--2---:R-:W-:Y:S01]  /*1240*/  IMAD.HI R4, R14, 0x55555556, RZ ;  /* 0x555555560e047827 */ /* 0x004fe200078e02ff */
[----:B------:R-:W-:Y:S02]  /*1250*/  LEA.HI R6, R3, R0, RZ, 0x4 ;  /* 0x0000000003067211 */ /* 0x000fe400078f20ff */
[----:B------:R-:W2:Y:S01]  /*1260*/  SYNCS.PHASECHK.TRANS64.TRYWAIT P0, [UR36+0x36400], R15 ;  /* 0x0364000fff0075a7 */ /* 0x000ea20008000164 */
[----:B------:R-:W-:Y:S01]  /*1270*/  LOP3.LUT R7, R2, 0xffffff80, RZ, 0xc0, !PT ;  /* 0xffffff8002077812 */ /* 0x000fe200078ec0ff */
[----:B------:R-:W-:Y:S01]  /*1280*/  VIADD R22, R22, 0x3f ;  /* 0x0000003f16167836 */ /* 0x000fe20000000000 */
[----:B------:R-:W-:Y:S01]  /*1290*/  LEA.HI R5, R4, R4, RZ, 0x1 ;  /* 0x0000000404057211 */ /* 0x000fe200078f08ff */
[----:B------:R-:W-:Y:S01]  /*12a0*/  IMAD.HI R4, R13, 0x55555556, RZ ;  /* 0x555555560d047827 */ /* 0x000fe200078e02ff */
[----:B------:R-:W-:Y:S02]  /*12b0*/  LEA.HI R2, R3, R0, RZ, 0x5 ;  /* 0x0000000003027211 */ /* 0x000fe400078f28ff */
[----:B------:R-:W-:Y:S01]  /*12c0*/  LOP3.LUT R3, R6, 0xfffffff0, RZ, 0xc0, !PT ;  /* 0xfffffff006037812 */ /* 0x000fe200078ec0ff */
[----:B------:R-:W-:Y:S01]  /*12d0*/  IMAD R16, R16, -0x60, R23 ;  /* 0xffffffa010107824 */ /* 0x000fe200078e0217 */
[----:B------:R-:W-:Y:S01]  /*12e0*/  LEA.HI R8, R4, R4, RZ, 0x1 ;  /* 0x0000000404087211 */ /* 0x000fe200078f08ff */
[C---:B------:R-:W-:Y:S01]  /*12f0*/  IMAD.IADD R4, R0.reuse, 0x1, -R7 ;  /* 0x0000000100047824 */ /* 0x040fe200078e0a07 */
[----:B------:R-:W-:Y:S01]  /*1300*/  SHF.R.S32.HI R9, RZ, 0x5, R2 ;  /* 0x00000005ff097819 */ /* 0x000fe20000011402 */
[----:B------:R-:W-:Y:S01]  /*1310*/  IMAD.IADD R3, R0, 0x1, -R3 ;  /* 0x0000000100037824 */ /* 0x000fe200078e0a03 */
[----:B------:R-:W-:Y:S01]  /*1320*/  SHF.R.S32.HI R11, RZ, 0x1f, R22 ;  /* 0x0000001fff0b7819 */ /* 0x000fe20000011416 */
[----:B------:R-:W-:Y:S01]  /*1330*/  IMAD R7, R8, -0x3, R13 ;  /* 0xfffffffd08077824 */ /* 0x000fe200078e020d */
[----:B------:R-:W-:Y:S01]  /*1340*/  SHF.R.S32.HI R8, RZ, 0x1f, R2 ;  /* 0x0000001fff087819 */ /* 0x000fe20000011402 */
[----:B------:R-:W-:Y:S01]  /*1350*/  IMAD R5, R5, -0x3, R14 ;  /* 0xfffffffd05057824 */ /* 0x000fe200078e020e */
[----:B------:R-:W-:Y:S01]  /*1360*/  LEA.HI R2, R11, R22, RZ, 0x6 ;  /* 0x000000160b027211 */ /* 0x000fe200078f30ff */
[----:B------:R-:W-:Y:S01]  /*1370*/  IMAD R21, R7, -0x20, R16 ;  /* 0xffffffe007157824 */ /* 0x000fe200078e0210 */
[----:B------:R-:W-:-:S02]  /*1380*/  LEA.HI R8, R8, R9, RZ, 0x2 ;  /* 0x0000000908087211 */ /* 0x000fc400078f10ff */
[----:B------:R-:W-:Y:S01]  /*1390*/  LEA.HI R0, R3, R3, RZ, 0x1 ;  /* 0x0000000303007211 */ /* 0x000fe200078f08ff */
[----:B--2---:R-:W-:Y:S06]  /*13a0*/  @P0 BRA `(.L_x_527) ;  /* 0x0000000000080947 */ /* 0x004fec0003800000 */
[----:B------:R-:W2:Y:S02]  /*13b0*/  SYNCS.PHASECHK.TRANS64.TRYWAIT P0, [UR36+0x36400], R15 ;  /* 0x0364000fff0075a7 */ /* 0x000ea40008000164 */
[----:B--2---:R-:W-:Y:S05]  /*13c0*/  @!P0 BRA `(.L_x_528) ;  /* 0x0000008800dc8947 */ /* 0x004fea0003800000 */
.L_x_527:
[----:B------:R-:W-:Y:S01]  /*13d0*/  LOP3.LUT R12, R8, 0x3ffffc, RZ, 0xc0, !PT ;  /* 0x003ffffc080c7812 */ /* 0x000fe200078ec0ff */
[----:B------:R-:W-:Y:S01]  /*13e0*/  IMAD R14, R13, 0x400, R4 ;  /* 0x000004000d0e7824 */ /* 0x000fe200078e0204 */
[--C-:B------:R-:W-:Y:S02]  /*13f0*/  SHF.R.S32.HI R7, RZ, 0x1, R0.reuse ;  /* 0x00000001ff077819 */ /* 0x100fe40000011400 */
[----:B------:R-:W-:Y:S02]  /*1400*/  CS2R R70, SRZ ;  /* 0x0000000000467805 */ /* 0x000fe4000001ff00 */
[----:B------:R-:W-:Y:S01]  /*1410*/  SHF.R.S32.HI R8, RZ, 0x1f, R0 ;  /* 0x0000001fff087819 */ /* 0x000fe20000011400 */
[----:B--2---:R-:W-:Y:S01]  /*1420*/  IMAD.IADD R15, R9, 0x1, -R12 ;  /* 0x00000001090f7824 */ /* 0x004fe200078e0a0c */
[----:B------:R-:W-:Y:S02]  /*1430*/  SHF.R.S32.HI R10, RZ, 0x1f, R3 ;  /* 0x0000001fff0a7819 */ /* 0x000fe40000011403 */
[----:B------:R-:W-:-:S02]  /*1440*/  CS2R R68, SRZ ;  /* 0x0000000000447805 */ /* 0x000fc4000001ff00 */
[----:B------:R-:W-:Y:S02]  /*1450*/  LEA.HI R8, R8, R7, RZ, 0x2 ;  /* 0x0000000708087211 */ /* 0x000fe400078f10ff */
[----:B------:R-:W-:Y:S02]  /*1460*/  CS2R R66, SRZ ;  /* 0x0000000000427805 */ /* 0x000fe4000001ff00 */
[----:B------:R-:W-:Y:S02]  /*1470*/  LEA.HI R10, R10, R3, RZ, 0x3 ;  /* 0x000000030a0a7211 */ /* 0x000fe400078f18ff */
[----:B------:R-:W-:Y:S02]  /*1480*/  CS2R R64, SRZ ;  /* 0x0000000000407805 */ /* 0x000fe4000001ff00 */
[----:B------:R-:W-:Y:S02]  /*1490*/  LOP3.LUT R8, R8, 0xfffffffc, RZ, 0xc0, !PT ;  /* 0xfffffffc08087812 */ /* 0x000fe400078ec0ff */
[----:B------:R-:W-:-:S02]  /*14a0*/  CS2R R62, SRZ ;  /* 0x00000000003e7805 */ /* 0x000fc4000001ff00 */
[----:B------:R-:W-:Y:S01]  /*14b0*/  LOP3.LUT R0, R0, 0x7fffffe, RZ, 0xc0, !PT ;  /* 0x07fffffe00007812 */ /* 0x000fe200078ec0ff */
[----:B------:R-:W-:Y:S01]  /*14c0*/  IMAD.SHL.U32 R10, R10, 0x20, RZ ;  /* 0x000000200a0a7824 */ /* 0x000fe200078e00ff */
[----:B------:R-:W-:Y:S01]  /*14d0*/  SHF.R.S32.HI R6, RZ, 0x4, R6 ;  /* 0x00000004ff067819 */ /* 0x000fe20000011406 */
[----:B------:R-:W-:Y:S01]  /*14e0*/  IMAD.IADD R8, R7, 0x1, -R8 ;  /* 0x0000000107087824 */ /* 0x000fe200078e0a08 */
[----:B------:R-:W-:Y:S01]  /*14f0*/  CS2R R60, SRZ ;  /* 0x00000000003c7805 */ /* 0x000fe2000001ff00 */
[----:B------:R-:W-:Y:S01]  /*1500*/  IMAD.IADD R11, R3, 0x1, -R0 ;  /* 0x00000001030b7824 */ /* 0x000fe200078e0a00 */
[----:B------:R-:W-:Y:S01]  /*1510*/  SHF.R.S32.HI R3, RZ, 0x1f, R4 ;  /* 0x0000001fff037819 */ /* 0x000fe20000011404 */
[----:B------:R-:W-:Y:S01]  /*1520*/  IMAD.SHL.U32 R9, R8, 0x40, RZ ;  /* 0x0000004008097824 */ /* 0x000fe200078e00ff */
[----:B------:R-:W-:Y:S01]  /*1530*/  LOP3.LUT R10, R10, 0x7fffff00, RZ, 0xc0, !PT ;  /* 0x7fffff000a0a7812 */ /* 0x000fe200078ec0ff */
[----:B------:R-:W-:Y:S01]  /*1540*/  IMAD.SHL.U32 R12, R6, 0x8, RZ ;  /* 0x00000008060c7824 */ /* 0x000fe200078e00ff */
[----:B------:R-:W-:-:S02]  /*1550*/  LEA.HI R0, R3, R4, RZ, 0x2 ;  /* 0x0000000403007211 */ /* 0x000fc400078f10ff */
[----:B------:R-:W-:Y:S02]  /*1560*/  CS2R R58, SRZ ;  /* 0x00000000003a7805 */ /* 0x000fe4000001ff00 */
[----:B------:R-:W-:Y:S01]  /*1570*/  LOP3.LUT R9, R9, 0xc0, RZ, 0xc0, !PT ;  /* 0x000000c009097812 */ /* 0x000fe200078ec0ff */
[----:B------:R-:W-:Y:S01]  /*1580*/  IMAD R10, R13, 0x800, R10 ;  /* 0x000008000d0a7824 */ /* 0x000fe200078e020a */
[----:B------:R-:W-:Y:S02]  /*1590*/  SHF.R.S32.HI R6, RZ, 0x2, R0 ;  /* 0x00000002ff067819 */ /* 0x000fe40000011400 */
[----:B------:R-:W-:Y:S02]  /*15a0*/  CS2R R56, SRZ ;  /* 0x0000000000387805 */ /* 0x000fe4000001ff00 */
[----:B------:R-:W-:Y:S01]  /*15b0*/  LOP3.LUT R12, R9, 0x8, R12, 0xf8, !PT ;  /* 0x00000008090c7812 */ /* 0x000fe200078ef80c */
[----:B------:R-:W-:Y:S01]  /*15c0*/  IMAD R10, R11, 0x20, R10 ;  /* 0x000000200b0a7824 */ /* 0x000fe200078e020a */
[----:B------:R-:W-:-:S02]  /*15d0*/  SHF.R.S32.HI R7, RZ, 0x1f, R0 ;  /* 0x0000001fff077819 */ /* 0x000fc40000011400 */
[----:B------:R-:W-:Y:S02]  /*15e0*/  CS2R R54, SRZ ;  /* 0x0000000000367805 */ /* 0x000fe4000001ff00 */
[----:B------:R-:W-:Y:S01]  /*15f0*/  SHF.R.U32.HI R9, RZ, 0x3, R9 ;  /* 0x00000003ff097819 */ /* 0x000fe20000011609 */
[----:B------:R-:W-:Y:S01]  /*1600*/  IMAD R10, R15, 0x200, R10 ;  /* 0x000002000f0a7824 */ /* 0x000fe200078e020a */
[----:B------:R-:W-:Y:S01]  /*1610*/  LEA.HI R7, R7, R6, RZ, 0x3 ;  /* 0x0000000607077211 */ /* 0x000fe200078f18ff */
[----:B------:R-:W-:Y:S01]  /*1620*/  IMAD.MOV.U32 R15, RZ, RZ, 0x20 ;  /* 0x00000020ff0f7424 */ /* 0x000fe200078e00ff */
[----:B------:R-:W-:Y:S01]  /*1630*/  LOP3.LUT R9, R12, R9, RZ, 0x3c, !PT ;  /* 0x000000090c097212 */ /* 0x000fe200078e3cff */
[----:B------:R-:W-:Y:S01]  /*1640*/  IMAD.MOV.U32 R12, RZ, RZ, RZ ;  /* 0x000000ffff0c7224 */ /* 0x000fe200078e00ff */
[----:B-1----:R-:W-:Y:S02]  /*1650*/  LOP3.LUT R13, R0, 0xfffffffc, RZ, 0xc0, !PT ;  /* 0xfffffffc000d7812 */ /* 0x002fe400078ec0ff */
[----:B------:R-:W-:-:S02]  /*1660*/  CS2R R52, SRZ ;  /* 0x0000000000347805 */ /* 0x000fc4000001ff00 */
[----:B------:R-:W-:Y:S01]  /*1670*/  LEA.HI R3, R3, R4, RZ, 0x5 ;  /* 0x0000000403037211 */ /* 0x000fe200078f28ff */
[----:B------:R-:W-:Y:S01]  /*1680*/  IMAD.IADD R9, R10, 0x1, R9 ;  /* 0x000000010a097824 */ /* 0x000fe200078e0209 */
[----:B------:R-:W-:Y:S01]  /*1690*/  LOP3.LUT R7, R7, 0xfffffff8, RZ, 0xc0, !PT ;  /* 0xfffffff807077812 */ /* 0x000fe200078ec0ff */
[----:B------:R-:W-:Y:S01]  /*16a0*/  IMAD.IADD R0, R4, 0x1, -R13 ;  /* 0x0000000104007824 */ /* 0x000fe200078e0a0d */
[----:B------:R-:W-:Y:S01]  /*16b0*/  LOP3.LUT P0, RZ, R8, 0x2, RZ, 0xc0, !PT ;  /* 0x0000000208ff7812 */ /* 0x000fe2000780c0ff */
[----:B------:R-:W-:Y:S01]  /*16c0*/  IMAD.SHL.U32 R4, R14, 0x4, RZ ;  /* 0x000000040e047824 */ /* 0x000fe200078e00ff */
[----:B------:R-:W-:Y:S01]  /*16d0*/  SHF.R.S32.HI R3, RZ, 0x5, R3 ;  /* 0x00000005ff037819 */ /* 0x000fe20000011403 */
[----:B------:R-:W-:Y:S01]  /*16e0*/  IMAD.IADD R16, R6, 0x1, -R7 ;  /* 0x0000000106107824 */ /* 0x000fe200078e0a07 */
[----:B------:R-:W-:Y:S01]  /*16f0*/  SEL R15, R15, 0xffffffe0, !P0 ;  /* 0xffffffe00f0f7807 */ /* 0x000fe20004000000 */
[----:B------:R-:W-:Y:S01]  /*1700*/  IMAD R0, R0, -0x2, R21 ;  /* 0xfffffffe00007824 */ /* 0x000fe200078e0215 */
[----:B------:R-:W-:Y:S01]  /*1710*/  LEA R14, R9, UR36, 0x1 ;  /* 0x00000024090e7c11 */ /* 0x000fe2000f8e08ff */
[----:B------:R-:W-:Y:S01]  /*1720*/  IMAD R16, R3, 0x10, R16 ;  /* 0x0000001003107824 */ /* 0x000fe200078e0210 */
[----:B------:R-:W-:-:S02]  /*1730*/  LOP3.LUT R13, R17, 0x1, RZ, 0xfc, !PT ;  /* 0x00000001110d7812 */ /* 0x000fc400078efcff */
[----:B------:R-:W-:Y:S02]  /*1740*/  CS2R R6, SRZ ;  /* 0x0000000000067805 */ /* 0x000fe4000001ff00 */
[----:B------:R-:W-:Y:S01]  /*1750*/  SHF.R.S32.HI R17, RZ, 0x6, R2 ;  /* 0x00000006ff117819 */ /* 0x000fe20000011402 */
[----:B------:R-:W-:Y:S01]  /*1760*/  IMAD.MOV.U32 R3, RZ, RZ, RZ ;  /* 0x000000ffff037224 */ /* 0x000fe200078e00ff */
        /* <DEDUP_REMOVED lines=38> */
[----:B------:R-:W-:Y:S02]  /*19d0*/  LEA R2, R4, UR36, 0x2 ;  /* 0x0000002404027c11 */ /* 0x000fe4000f8e10ff */
[----:B------:R-:W-:-:S07]  /*19e0*/  IADD3 R15, R15, 0x30400, R14 ;  /* 0x000304000f0f7810 */ /* 0x000fce0007ffe00e */
.L_x_539:
[----:B------:R-:W-:-:S13]  /*19f0*/  ISETP.NE.AND P0, PT, R13, 0x3, PT ;  /* 0x000000030d00780c */ /* 0x000fda0003f05270 */
[----:B-1----:R-:W-:Y:S05]  /*1a00*/  @!P0 BRA `(.L_x_529) ;  /* 0x0000000000048947 */ /* 0x002fea0003800000 */
[----:B------:R-:W-:Y:S01]  /*1a10*/  BPT.TRAP 0x1 ;  /* 0x000000040000795c */ /* 0x000fe20000300000 */
.L_x_529:
[----:B------:R-:W-:Y:S02]  /*1a20*/  LEA R4, R3, UR36, 0x3 ;  /* 0x0000002403047c11 */ /* 0x000fe4000f8e18ff */
[----:B------:R-:W-:-:S04]  /*1a30*/  SHF.L.U32 R9, R7, 0x1f, RZ ;  /* 0x0000001f07097819 */ /* 0x000fc800000006ff */
[----:B------:R1:W2:Y:S01]  /*1a40*/  SYNCS.PHASECHK.TRANS64.TRYWAIT P1, [R4+URZ+0x36410], R9 ;  /* 0x03641009040075a7 */ /* 0x0002a2000802017f */
[----:B------:R-:W-:Y:S05]  /*1a50*/  @!P0 BRA `(.L_x_530) ;  /* 0x0000000000048947 */ /* 0x000fea0003800000 */
[----:B------:R-:W-:Y:S01]  /*1a60*/  BPT.TRAP 0x1 ;  /* 0x000000040000795c */ /* 0x000fe20000300000 */
.L_x_530:
[----:B--2---:R-:W-:Y:S05]  /*1a70*/  @P1 BRA `(.L_x_531) ;  /* 0x0000000000081947 */ /* 0x004fea0003800000 */
[----:B------:R-:W2:Y:S02]  /*1a80*/  SYNCS.PHASECHK.TRANS64.TRYWAIT P1, [R4+URZ+0x36410], R9 ;  /* 0x03641009040075a7 */ /* 0x000ea4000802017f */
[----:B--2---:R-:W-:Y:S05]  /*1a90*/  @!P1 BRA `(.L_x_532) ;  /* 0x00000084003c9947 */ /* 0x004fea0003800000 */
.L_x_531:
        /* <DEDUP_REMOVED lines=103> */
.L_x_533:
[----:B-12---:R-:W-:-:S04]  /*2110*/  SHF.L.U32 R9, R6, 0x1f, RZ ;  /* 0x0000001f06097819 */ /* 0x006fc800000006ff */
[----:B------:R1:W2:Y:S01]  /*2120*/  SYNCS.PHASECHK.TRANS64.TRYWAIT P1, [UR36+0x36430], R9 ;  /* 0x03643009ff0075a7 */ /* 0x0002a20008020164 */
[----:B------:R-:W-:Y:S05]  /*2130*/  @!P0 BRA `(.L_x_534) ;  /* 0x0000000000048947 */ /* 0x000fea0003800000 */
[----:B------:R-:W-:Y:S01]  /*2140*/  BPT.TRAP 0x1 ;  /* 0x000000040000795c */ /* 0x000fe20000300000 */
.L_x_534:
[----:B--2---:R-:W-:Y:S05]  /*2150*/  @P1 BRA `(.L_x_535) ;  /* 0x0000000000081947 */ /* 0x004fea0003800000 */
[----:B------:R-:W2:Y:S02]  /*2160*/  SYNCS.PHASECHK.TRANS64.TRYWAIT P1, [UR36+0x36430], R9 ;  /* 0x03643009ff0075a7 */ /* 0x000ea40008020164 */
[----:B--2---:R-:W-:Y:S05]  /*2170*/  @!P1 BRA `(.L_x_536) ;  /* 0x0000007c00989947 */ /* 0x004fea0003800000 */
.L_x_535:
[----:B------:R-:W-:Y:S01]  /*2180*/  UIADD3 UR5, UR36, 0x2a000, URZ ;  /* 0x0002a00024057890 */ /* 0x000fe2000fffe03f */
[----:B------:R-:W-:Y:S01]  /*2190*/  WARPGROUP.ARRIVE ;  /* 0x00000000000079c5 */ /* 0x000fe20000000000 */
[----:B------:R-:W-:Y:S01]  /*21a0*/  UIADD3 UR4, UR4, 0x9000, URZ ;  /* 0x0000900004047890 */ /* 0x000fe2000fffe03f */
[C---:B------:R-:W-:Y:S01]  /*21b0*/  ISETP.GT.AND P1, PT, R0.reuse, RZ, PT ;  /* 0x000000ff0000720c */ /* 0x040fe20003f24270 */
[----:B------:R-:W-:Y:S01]  /*21c0*/  USHF.R.U32.HI UR6, URZ, 0x4, UR5 ;  /* 0x000000043f067899 */ /* 0x000fe20008011605 */
[----:B------:R-:W-:Y:S01]  /*21d0*/  ISETP.GT.AND P2, PT, R0, 0x1, PT ;  /* 0x000000010000780c */ /* 0x000fe20003f44270 */
[----:B------:R-:W-:Y:S01]  /*21e0*/  USHF.R.U32.HI UR4, URZ, 0x4, UR4 ;  /* 0x000000043f047899 */ /* 0x000fe20008011604 */
[----:B-12---:R-:W-:Y:S01]  /*21f0*/  FSEL R9, R138, -INF , P1 ;  /* 0xff8000008a097808 */ /* 0x006fe20000800000 */
        /* <DEDUP_REMOVED lines=10> */
[--C-:B------:R-:W-:Y:S01]  /*22a0*/  FFMA.FTZ R138, R9, UR40, -R20.reuse ;  /* 0x00000028098a7c23 */ /* 0x100fe20008010814 */
[----:B------:R-:W-:Y:S01]  /*22b0*/  UMOV UR8, UR4 ;  /* 0x0000000400087c82 */ /* 0x000fe20008000000 */
[----:B------:R-:W-:Y:S01]  /*22c0*/  FSEL R140, R140, -INF , P3 ;  /* 0xff8000008c8c7808 */ /* 0x000fe20001800000 */
        /* <DEDUP_REMOVED lines=19> */
[C---:B------:R-:W-:Y:S01]  /*2400*/  ISETP.GT.AND P1, PT, R0.reuse, 0x10, PT ;  /* 0x000000100000780c */ /* 0x040fe20003f24270 */
[----:B------:R-:W-:Y:S01]  /*2410*/  UMOV UR7, 0x80000020 ;  /* 0x8000002000077882 */ /* 0x000fe20000000000 */
[----:B------:R-:W-:-:S02]  /*2420*/  ISETP.GT.AND P2, PT, R0, 0x11, PT ;  /* 0x000000110000780c */ /* 0x000fc40003f44270 */
        /* <DEDUP_REMOVED lines=22> */
[----:B------:R-:W-:-:S03]  /*2590*/  UIADD3 UR8, UR4, 0x4, URZ ;  /* 0x0000000404087890 */ /* 0x000fc6000fffe03f */
[----:B------:R-:W2:Y:S01]  /*25a0*/  MUFU.EX2 R142, R142 ;  /* 0x0000008e008e7308 */ /* 0x000ea20000000800 */
[----:B------:R-:W-:Y:S01]  /*25b0*/  UMOV UR11, 0x40000040 ;  /* 0x40000040000b7882 */ /* 0x000fe20000000000 */
[----:B------:R-:W-:Y:S01]  /*25c0*/  UMOV UR9, 0x40000040 ;  /* 0x4000004000097882 */ /* 0x000fe20000000000 */
[----:B-1----:R-:W-:-:S05]  /*25d0*/  F2FP.BF16.F32.PACK_AB R9, R139, R138 ;  /* 0x0000008a8b09723e */ /* 0x002fca00000010ff */
        /* <DEDUP_REMOVED lines=123> */
[----:B------:R-:W-:-:S05]  /*2d90*/  FMUL.FTZ R125, R144, R125 ;  /* 0x0000007d907d7220 */ /* 0x000fca0000410000 */
        /* <DEDUP_REMOVED lines=109> */
.L_x_537:
        /* <DEDUP_REMOVED lines=60> */
.L_x_538:
[----:B------:R-:W-:Y:S01]  /*3830*/  VIADD R12, R12, 0x1 ;  /* 0x000000010c0c7836 */ /* 0x000fe20000000000 */
[----:B------:R-:W-:Y:S01]  /*3840*/  LOP3.LUT R6, R6, 0x1, RZ, 0x3c, !PT ;  /* 0x0000000106067812 */ /* 0x000fe200078e3cff */
[----:B------:R-:W-:Y:S02]  /*3850*/  VIADD R4, R4, 0x36420 ;  /* 0x0003642004047836 */ /* 0x000fe40000000000 */
[----:B------:R-:W-:Y:S01]  /*3860*/  VIADD R3, R3, 0x1 ;  /* 0x0000000103037836 */ /* 0x000fe20000000000 */
[----:B------:R-:W-:Y:S02]  /*3870*/  ISETP.GE.AND P1, PT, R12, R17, PT ;  /* 0x000000110c00720c */ /* 0x000fe40003f26270 */
[----:B------:R-:W-:Y:S02]  /*3880*/  PRMT R4, RZ, 0x654, R4 ;  /* 0x00000654ff047816 */ /* 0x000fe40000000004 */
[C---:B------:R-:W-:Y:S02]  /*3890*/  ISETP.NE.AND P0, PT, R3.reuse, 0x2, PT ;  /* 0x000000020300780c */ /* 0x040fe40003f05270 */
[----:B------:R2:W-:Y:S02]  /*38a0*/  SYNCS.ARRIVE.TRANS64.RED.A1T0 RZ, [R4+URZ], RZ ;  /* 0x000000ff04ff79a7 */ /* 0x0005e4000810043f */
[----:B------:R-:W-:-:S02]  /*38b0*/  SEL R3, R3, RZ, P0 ;  /* 0x000000ff03037207 */ /* 0x000fc40000000000 */
[----:B--2---:R-:W-:-:S04]  /*38c0*/  SEL R4, RZ, 0x1, P0 ;  /* 0x00000001ff047807 */ /* 0x004fc80000000000 */
[----:B------:R-:W-:Y:S01]  /*38d0*/  LOP3.LUT R7, R7, R4, RZ, 0x3c, !PT ;  /* 0x0000000407077212 */ /* 0x000fe200078e3cff */
[----:B------:R-:W-:Y:S06]  /*38e0*/  @!P1 BRA `(.L_x_539) ;  /* 0xffffffe000409947 */ /* 0x000fec000383ffff */
[----:B------:R-:W-:Y:S01]  /*38f0*/  ULDC UR4, c[0x0][0x740] ;  /* 0x0001d00000047ab9 */ /* 0x000fe20000000800 */
[----:B------:R-:W-:Y:S01]  /*3900*/  PLOP3.LUT P0, PT, PT, PT, PT, 0x8, 0x0 ;  /* 0x000000000000781c */ /* 0x000fe20003f0e170 */
        /* <DEDUP_REMOVED lines=47> */
[----:B------:R-:W-:-:S07]  /*3c00*/  FMUL.FTZ R71, R71, UR4 ;  /* 0x0000000447477c20 */ /* 0x000fce0008410000 */
.L_x_521:
[----:B------:R-:W-:Y:S05]  /*3c10*/  @P0 BRA `(.L_x_540) ;  /* 0x0000001400f00947 */ /* 0x000fea0003800000 */
[----:B------:R-:W3:Y:S01]  /*3c20*/  S2R R0, SR_TID.X ;  /* 0x0000000000007919 */ /* 0x000ee20000002100 */
[----:B------:R-:W4:Y:S01]  /*3c30*/  S2UR UR5, SR_CgaCtaId ;  /* 0x00000000000579c3 */ /* 0x000f220000008800 */
[----:B------:R-:W-:Y:S01]  /*3c40*/  UMOV UR4, 0x400 ;  /* 0x0000040000047882 */ /* 0x000fe20000000000 */
[----:B------:R-:W-:-:S06]  /*3c50*/  F2FP.BF16.F32.PACK_AB R72, R73, R72 ;  /* 0x000000484948723e */ /* 0x000fcc00000010ff */
[----:B------:R-:W-:Y:S01]  /*3c60*/  BAR.SYNC.DEFER_BLOCKING 0x1, 0x180 ;  /* 0x0046000000007b1d */ /* 0x000fe20000010000 */
        /* <DEDUP_REMOVED lines=10> */
[----:B----4-:R-:W-:Y:S01]  /*3d10*/  ULEA UR4, UR5, UR4, 0x18 ;  /* 0x0000000405047291 */ /* 0x010fe2000f8ec03f */
[----:B------:R-:W-:Y:S02]  /*3d20*/  F2FP.BF16.F32.PACK_AB R90, R93, R92 ;  /* 0x0000005c5d5a723e */ /* 0x000fe400000010ff */
[----:B------:R-:W-:-:S02]  /*3d30*/  F2FP.BF16.F32.PACK_AB R91, R95, R94 ;  /* 0x0000005e5f5b723e */ /* 0x000fc400000010ff */
[----:B------:R-:W-:Y:S01]  /*3d40*/  F2FP.BF16.F32.PACK_AB R97, R99, R98 ;  /* 0x000000626361723e */ /* 0x000fe200000010ff */
[----:B---3--:R-:W-:Y:S01]  /*3d50*/  VIADD R0, R0, 0xffffff80 ;  /* 0xffffff8000007836 */ /* 0x008fe20000000000 */
[----:B------:R-:W-:Y:S02]  /*3d60*/  F2FP.BF16.F32.PACK_AB R104, R105, R104 ;  /* 0x000000686968723e */ /* 0x000fe400000010ff */
[----:B------:R-:W-:Y:S01]  /*3d70*/  F2FP.BF16.F32.PACK_AB R98, R101, R100 ;  /* 0x000000646562723e */ /* 0x000fe200000010ff */
[----:B-12---:R-:W-:Y:S01]  /*3d80*/  IMAD.SHL.U32 R2, R0, 0x40, RZ ;  /* 0x0000004000027824 */ /* 0x006fe200078e00ff */
[----:B------:R-:W-:Y:S02]  /*3d90*/  SHF.R.S32.HI R7, RZ, 0x1f, R0 ;  /* 0x0000001fff077819 */ /* 0x000fe40000011400 */
[----:B------:R-:W-:Y:S02]  /*3da0*/  F2FP.BF16.F32.PACK_AB R99, R103, R102 ;  /* 0x000000666763723e */ /* 0x000fe400000010ff */
[----:B------:R-:W-:-:S02]  /*3db0*/  LEA.HI R4, R7, R0, RZ, 0x4 ;  /* 0x0000000007047211 */ /* 0x000fc400078f20ff */
[CC--:B------:R-:W-:Y:S02]  /*3dc0*/  LEA.HI R5, R7.reuse, R0.reuse, RZ, 0x5 ;  /* 0x0000000007057211 */ /* 0x0c0fe400078f28ff */
[----:B------:R-:W-:Y:S02]  /*3dd0*/  SHF.R.S32.HI R9, RZ, 0x4, R4 ;  /* 0x00000004ff097819 */ /* 0x000fe40000011404 */
[----:B------:R-:W-:Y:S02]  /*3de0*/  LOP3.LUT R2, R2, 0x1c0, RZ, 0xc0, !PT ;  /* 0x000001c002027812 */ /* 0x000fe400078ec0ff */
[----:B------:R-:W-:Y:S02]  /*3df0*/  LEA.HI R4, R4, R9, RZ, 0x1 ;  /* 0x0000000904047211 */ /* 0x000fe400078f08ff */
[----:B------:R-:W-:Y:S02]  /*3e00*/  SHF.R.U32.HI R5, RZ, 0x1, R5 ;  /* 0x00000001ff057819 */ /* 0x000fe40000011605 */
[----:B------:R-:W-:-:S02]  /*3e10*/  LEA.HI R3, R7, R0, RZ, 0x3 ;  /* 0x0000000007037211 */ /* 0x000fc400078f18ff */
[----:B------:R-:W-:Y:S02]  /*3e20*/  LOP3.LUT R6, R4, 0x7ffffe, RZ, 0xc0, !PT ;  /* 0x007ffffe04067812 */ /* 0x000fe400078ec0ff */
[----:B------:R-:W-:Y:S02]  /*3e30*/  LEA.HI R7, R7, R0, RZ, 0x7 ;  /* 0x0000000007077211 */ /* 0x000fe400078f38ff */
[----:B------:R-:W-:Y:S01]  /*3e40*/  LOP3.LUT R4, R2, 0x30, R5, 0xf8, !PT ;  /* 0x0000003002047812 */ /* 0x000fe200078ef805 */
[----:B------:R-:W-:Y:S01]  /*3e50*/  IMAD.IADD R6, R9, 0x1, -R6 ;  /* 0x0000000109067824 */ /* 0x000fe200078e0a06 */
[----:B------:R-:W-:Y:S02]  /*3e60*/  SHF.R.S32.HI R5, RZ, 0x7, R7 ;  /* 0x00000007ff057819 */ /* 0x000fe40000011407 */
[----:B------:R-:W-:Y:S02]  /*3e70*/  LOP3.LUT R3, R4, 0x8, R3, 0xf8, !PT ;  /* 0x0000000804037812 */ /* 0x000fe400078ef803 */
[----:B------:R-:W-:Y:S01]  /*3e80*/  SHF.R.U32.HI R2, RZ, 0x3, R2 ;  /* 0x00000003ff027819 */ /* 0x000fe20000011602 */
[----:B------:R-:W-:Y:S01]  /*3e90*/  IMAD R5, R5, 0xc, R6 ;  /* 0x0000000c05057824 */ /* 0x000fe200078e0206 */
[----:B------:R-:W-:-:S02]  /*3ea0*/  F2FP.BF16.F32.PACK_AB R105, R107, R106 ;  /* 0x0000006a6b69723e */ /* 0x000fc400000010ff */
[----:B------:R-:W-:Y:S02]  /*3eb0*/  LOP3.LUT R2, R3, R2, RZ, 0x3c, !PT ;  /* 0x0000000203027212 */ /* 0x000fe400078e3cff */
[----:B------:R-:W-:Y:S02]  /*3ec0*/  F2FP.BF16.F32.PACK_AB R112, R113, R112 ;  /* 0x000000707170723e */ /* 0x000fe400000010ff */
[----:B------:R-:W-:Y:S01]  /*3ed0*/  F2FP.BF16.F32.PACK_AB R106, R109, R108 ;  /* 0x0000006c6d6a723e */ /* 0x000fe200000010ff */
[----:B------:R-:W-:Y:S01]  /*3ee0*/  IMAD.U32 R4, R5, 0x200, R2 ;  /* 0x0000020005047824 */ /* 0x000fe200078e0002 */
[----:B------:R-:W-:Y:S01]  /*3ef0*/  F2FP.BF16.F32.PACK_AB R107, R111, R110 ;  /* 0x0000006e6f6b723e */ /* 0x000fe200000010ff */
[----:B------:R-:W1:Y:S01]  /*3f00*/  LDC.64 R2, c[0x0][0x870] ;  /* 0x00021c00ff027b82 */ /* 0x000e620000000a00 */
[----:B------:R-:W-:Y:S02]  /*3f10*/  F2FP.BF16.F32.PACK_AB R113, R115, R114 ;  /* 0x000000727371723e */ /* 0x000fe400000010ff */
[----:B------:R-:W-:-:S02]  /*3f20*/  LEA R6, R4, UR4, 0x1 ;  /* 0x0000000404067c11 */ /* 0x000fc4000f8e08ff */
[----:B------:R-:W-:Y:S02]  /*3f30*/  F2FP.BF16.F32.PACK_AB R24, R25, R24 ;  /* 0x000000181918723e */ /* 0x000fe400000010ff */
[----:B------:R-:W-:Y:S01]  /*3f40*/  F2FP.BF16.F32.PACK_AB R114, R117, R116 ;  /* 0x000000747572723e */ /* 0x000fe200000010ff */
[----:B------:R-:W-:Y:S01]  /*3f50*/  STSM.16.MT88.4 [R6+0x9000], R72 ;  /* 0x0090004806007844 */ /* 0x000fe20000004200 */
[----:B------:R-:W-:Y:S01]  /*3f60*/  F2FP.BF16.F32.PACK_AB R115, R119, R118 ;  /* 0x000000767773723e */ /* 0x000fe200000010ff */
[----:B------:R-:W2:Y:S01]  /*3f70*/  LDC.64 R4, c[0x0][0x870] ;  /* 0x00021c00ff047b82 */ /* 0x000ea20000000a00 */
[----:B------:R-:W-:Y:S01]  /*3f80*/  F2FP.BF16.F32.PACK_AB R25, R27, R26 ;  /* 0x0000001a1b19723e */ /* 0x000fe200000010ff */
[----:B------:R-:W-:Y:S01]  /*3f90*/  STSM.16.MT88.4 [R6+0x9800], R80 ;  /* 0x0098005006007844 */ /* 0x000fe20000004200 */
[----:B------:R-:W-:Y:S02]  /*3fa0*/  F2FP.BF16.F32.PACK_AB R32, R33, R32 ;  /* 0x000000202120723e */ /* 0x000fe400000010ff */
[----:B------:R-:W-:Y:S01]  /*3fb0*/  F2FP.BF16.F32.PACK_AB R26, R29, R28 ;  /* 0x0000001c1d1a723e */ /* 0x000fe200000010ff */
[----:B------:R-:W-:Y:S01]  /*3fc0*/  STSM.16.MT88.4 [R6+0xa000], R88 ;  /* 0x00a0005806007844 */ /* 0x000fe20000004200 */
[----:B------:R-:W-:-:S02]  /*3fd0*/  F2FP.BF16.F32.PACK_AB R27, R31, R30 ;  /* 0x0000001e1f1b723e */ /* 0x000fc400000010ff */
[----:B------:R-:W-:Y:S01]  /*3fe0*/  F2FP.BF16.F32.PACK_AB R33, R35, R34 ;  /* 0x000000222321723e */ /* 0x000fe200000010ff */
[----:B------:R-:W-:Y:S01]  /*3ff0*/  STSM.16.MT88.4 [R6+0xa800], R96 ;  /* 0x00a8006006007844 */ /* 0x000fe20000004200 */
[----:B------:R-:W-:Y:S02]  /*4000*/  F2FP.BF16.F32.PACK_AB R40, R41, R40 ;  /* 0x000000282928723e */ /* 0x000fe400000010ff */
[----:B------:R-:W-:Y:S01]  /*4010*/  F2FP.BF16.F32.PACK_AB R34, R37, R36 ;  /* 0x000000242522723e */ /* 0x000fe200000010ff */
[----:B------:R-:W-:Y:S01]  /*4020*/  STSM.16.MT88.4 [R6+0xb000], R104 ;  /* 0x00b0006806007844 */ /* 0x000fe20000004200 */
[----:B------:R-:W-:Y:S02]  /*4030*/  F2FP.BF16.F32.PACK_AB R35, R39, R38 ;  /* 0x000000262723723e */ /* 0x000fe400000010ff */
[----:B------:R-:W-:Y:S01]  /*4040*/  F2FP.BF16.F32.PACK_AB R48, R49, R48 ;  /* 0x000000303130723e */ /* 0x000fe200000010ff */
[----:B------:R-:W-:Y:S01]  /*4050*/  STSM.16.MT88.4 [R6+0xb800], R112 ;  /* 0x00b8007006007844 */ /* 0x000fe20000004200 */
[----:B------:R-:W-:-:S02]  /*4060*/  F2FP.BF16.F32.PACK_AB R41, R43, R42 ;  /* 0x0000002a2b29723e */ /* 0x000fc400000010ff */
[----:B------:R-:W-:Y:S01]  /*4070*/  F2FP.BF16.F32.PACK_AB R56, R57, R56 ;  /* 0x000000383938723e */ /* 0x000fe200000010ff */
[----:B------:R-:W-:Y:S01]  /*4080*/  STSM.16.MT88.4 [R6], R24 ;  /* 0x0000001806007844 */ /* 0x000fe20000004200 */
[----:B------:R-:W-:Y:S01]  /*4090*/  F2FP.BF16.F32.PACK_AB R42, R45, R44 ;  /* 0x0000002c2d2a723e */ /* 0x000fe200000010ff */
[----:B--2---:R-:W-:Y:S01]  /*40a0*/  IMAD.WIDE R4, R18, 0x4, R4 ;  /* 0x0000000412047825 */ /* 0x004fe200078e0204 */
[----:B------:R-:W-:Y:S01]  /*40b0*/  F2FP.BF16.F32.PACK_AB R43, R47, R46 ;  /* 0x0000002e2f2b723e */ /* 0x000fe200000010ff */
[----:B------:R-:W-:Y:S01]  /*40c0*/  STSM.16.MT88.4 [R6+0x800], R32 ;  /* 0x0008002006007844 */ /* 0x000fe20000004200 */
[----:B------:R-:W-:Y:S02]  /*40d0*/  F2FP.BF16.F32.PACK_AB R49, R51, R50 ;  /* 0x000000323331723e */ /* 0x000fe400000010ff */
[----:B------:R-:W-:Y:S01]  /*40e0*/  F2FP.BF16.F32.PACK_AB R64, R65, R64 ;  /* 0x000000404140723e */ /* 0x000fe200000010ff */
[----:B------:R-:W-:Y:S01]  /*40f0*/  STSM.16.MT88.4 [R6+0x1000], R40 ;  /* 0x0010002806007844 */ /* 0x000fe20000004200 */
[----:B------:R-:W-:Y:S01]  /*4100*/  F2FP.BF16.F32.PACK_AB R50, R53, R52 ;  /* 0x000000343532723e */ /* 0x000fe200000010ff */
[----:B------:R-:W-:Y:S01]  /*4110*/  ULDC UR5, c[0x0][0x808] ;  /* 0x0002020000057ab9 */ /* 0x000fe20000000800 */
[----:B------:R-:W-:Y:S01]  /*4120*/  F2FP.BF16.F32.PACK_AB R51, R55, R54 ;  /* 0x000000363733723e */ /* 0x000fe200000010ff */
[----:B------:R-:W2:Y:S01]  /*4130*/  LDC.64 R36, c[0x0][0x850] ;  /* 0x00021400ff247b82 */ /* 0x000ea20000000a00 */
[----:B------:R-:W-:-:S02]  /*4140*/  F2FP.BF16.F32.PACK_AB R57, R59, R58 ;  /* 0x0000003a3b39723e */ /* 0x000fc400000010ff */
[----:B------:R-:W-:Y:S01]  /*4150*/  F2FP.BF16.F32.PACK_AB R58, R61, R60 ;  /* 0x0000003c3d3a723e */ /* 0x000fe200000010ff */
[----:B------:R-:W-:Y:S01]  /*4160*/  STSM.16.MT88.4 [R6+0x1800], R48 ;  /* 0x0018003006007844 */ /* 0x000fe20000004200 */
[----:B------:R-:W-:Y:S02]  /*4170*/  F2FP.BF16.F32.PACK_AB R59, R63, R62 ;  /* 0x0000003e3f3b723e */ /* 0x000fe400000010ff */
[----:B------:R-:W-:Y:S02]  /*4180*/  F2FP.BF16.F32.PACK_AB R65, R67, R66 ;  /* 0x000000424341723e */ /* 0x000fe400000010ff */
[----:B------:R-:W-:Y:S01]  /*4190*/  F2FP.BF16.F32.PACK_AB R66, R69, R68 ;  /* 0x000000444542723e */ /* 0x000fe200000010ff */
[----:B------:R-:W-:Y:S01]  /*41a0*/  STSM.16.MT88.4 [R6+0x2000], R56 ;  /* 0x0020003806007844 */ /* 0x000fe20000004200 */
[----:B------:R-:W-:Y:S02]  /*41b0*/  F2FP.BF16.F32.PACK_AB R67, R71, R70 ;  /* 0x000000464743723e */ /* 0x000fe400000010ff */
[----:B-1----:R-:W-:-:S03]  /*41c0*/  ISETP.NE.U32.AND P0, PT, R2, RZ, PT ;  /* 0x000000ff0200720c */ /* 0x002fc60003f05070 */
[----:B------:R1:W-:Y:S01]  /*41d0*/  STSM.16.MT88.4 [R6+0x2800], R64 ;  /* 0x0028004006007844 */ /* 0x0003e20000004200 */
[----:B------:R-:W-:Y:S01]  /*41e0*/  BAR.SYNC.DEFER_BLOCKING 0x1, 0x180 ;  /* 0x0046000000007b1d */ /* 0x000fe20000010000 */
[----:B------:R-:W-:-:S07]  /*41f0*/  ISETP.NE.AND.EX P0, PT, R3, RZ, PT, P0 ;  /* 0x000000ff0300720c */ /* 0x000fce0003f05300 */
[----:B------:R-:W3:Y:S06]  /*4200*/  LDC.64 R2, c[0x0][0x878] ;  /* 0x00021e00ff027b82 */ /* 0x000eec0000000a00 */
[----:B------:R-:W4:Y:S01]  /*4210*/  @P0 LDG.E R8, desc[UR38][R4.64] ;  /* 0x0000002604080981 */ /* 0x000f22000c1e1900 */
[----:B------:R-:W-:Y:S01]  /*4220*/  IMAD.U32 R7, RZ, RZ, UR5 ;  /* 0x00000005ff077e24 */ /* 0x000fe2000f8e00ff */
[----:B---3--:R-:W-:-:S04]  /*4230*/  ISETP.NE.U32.AND P1, PT, R2, RZ, PT ;  /* 0x000000ff0200720c */ /* 0x008fc80003f25070 */
[----:B------:R-:W-:Y:S01]  /*4240*/  ISETP.NE.AND.EX P1, PT, R3, RZ, PT, P1 ;  /* 0x000000ff0300720c */ /* 0x000fe20003f25310 */
[----:B-1----:R-:W-:-:S12]  /*4250*/  IMAD.HI R6, R0, 0x2aaaaaab, RZ ;  /* 0x2aaaaaab00067827 */ /* 0x002fd800078e02ff */
[----:B------:R-:W1:Y:S01]  /*4260*/  @P1 LDC.64 R2, c[0x0][0x878] ;  /* 0x00021e00ff021b82 */ /* 0x000e620000000a00 */
[----:B------:R-:W-:-:S04]  /*4270*/  SHF.R.U32.HI R9, RZ, 0x1f, R6 ;  /* 0x0000001fff097819 */ /* 0x000fc80000011606 */
[----:B------:R-:W-:-:S05]  /*4280*/  LEA.HI.SX32 R45, R6, R9, 0x1e ;  /* 0x00000009062d7211 */ /* 0x000fca00078ff2ff */
[C---:B------:R-:W-:Y:S01]  /*4290*/  IMAD R0, R45.reuse, -0x18, R0 ;  /* 0xffffffe82d007824 */ /* 0x040fe200078e0200 */
[----:B------:R-:W3:Y:S01]  /*42a0*/  S2R R38, SR_CTAID.X ;  /* 0x0000000000267919 */ /* 0x000ee20000002500 */
[----:B------:R-:W-:-:S03]  /*42b0*/  IMAD.SHL.U32 R10, R45, 0x40, RZ ;  /* 0x000000402d0a7824 */ /* 0x000fc600078e00ff */
[----:B------:R-:W-:Y:S01]  /*42c0*/  SHF.R.S32.HI R11, RZ, 0x1f, R0 ;  /* 0x0000001fff0b7819 */ /* 0x000fe20000011400 */
[----:B-1----:R-:W-:-:S03]  /*42d0*/  @P1 IMAD.WIDE R2, R18, 0x4, R2 ;  /* 0x0000000412021825 */ /* 0x002fc600078e0202 */
[----:B------:R-:W-:Y:S02]  /*42e0*/  LEA.HI R12, R11, R0, RZ, 0x3 ;  /* 0x000000000b0c7211 */ /* 0x000fe400078f18ff */
[----:B------:R-:W-:Y:S01]  /*42f0*/  LOP3.LUT R11, R10, 0x1c0, RZ, 0xc0, !PT ;  /* 0x000001c00a0b7812 */ /* 0x000fe200078ec0ff */
[----:B------:R1:W5:Y:S01]  /*4300*/  @P1 LDG.E R7, desc[UR38][R2.64] ;  /* 0x0000002602071981 */ /* 0x000362000c1e1900 */
[----:B------:R-:W-:Y:S01]  /*4310*/  LEA.HI R9, R6, R9, RZ, 0x1b ;  /* 0x0000000906097211 */ /* 0x000fe200078fd8ff */
[----:B------:R-:W2:Y:S01]  /*4320*/  S2UR UR5, SR_CTAID.Y ;  /* 0x00000000000579c3 */ /* 0x000ea20000002600 */
[----:B------:R-:W-:Y:S02]  /*4330*/  SHF.R.S32.HI R12, RZ, 0x3, R12 ;  /* 0x00000003ff0c7819 */ /* 0x000fe4000001140c */
[----:B------:R-:W-:-:S03]  /*4340*/  CS2R R16, SRZ ;  /* 0x0000000000107805 */ /* 0x000fc6000001ff00 */
[----:B------:R-:W-:Y:S02]  /*4350*/  IMAD R9, R12, 0xc, R9 ;  /* 0x0000000c0c097824 */ /* 0x000fe400078e0209 */
[----:B-1----:R-:W-:-:S05]  /*4360*/  IMAD.SHL.U32 R2, R0, 0x8, RZ ;  /* 0x0000000800027824 */ /* 0x002fca00078e00ff */
[----:B------:R-:W-:Y:S02]  /*4370*/  LOP3.LUT R0, R11, 0x38, R2, 0xf8, !PT ;  /* 0x000000380b007812 */ /* 0x000fe400078ef802 */
[----:B------:R-:W-:-:S04]  /*4380*/  SHF.R.U32.HI R11, RZ, 0x3, R11 ;  /* 0x00000003ff0b7819 */ /* 0x000fc8000001160b */
[----:B------:R-:W-:-:S05]  /*4390*/  LOP3.LUT R0, R0, R11, RZ, 0x3c, !PT ;  /* 0x0000000b00007212 */ /* 0x000fca00078e3cff */
[----:B------:R-:W-:Y:S01]  /*43a0*/  IMAD.U32 R0, R9, 0x200, R0 ;  /* 0x0000020009007824 */ /* 0x000fe200078e0000 */
[----:B----4-:R-:W-:Y:S01]  /*43b0*/  @P0 SHF.R.S32.HI R9, RZ, 0x1f, R8 ;  /* 0x0000001fff090819 */ /* 0x010fe20000011408 */
[----:B--23--:R-:W-:Y:S06]  /*43c0*/  @P1 BRA `(.L_x_541) ;  /* 0x0000000000101947 */ /* 0x00cfec0003800000 */
[----:B------:R-:W-:Y:S05]  /*43d0*/  @!P0 BRA `(.L_x_541) ;  /* 0x00000000000c8947 */ /* 0x000fea0003800000 */
[----:B------:R-:W2:Y:S04]  /*43e0*/  LDG.E R6, desc[UR38][R4.64] ;  /* 0x0000002604067981 */ /* 0x000ea8000c1e1900 */
[----:B-----5:R-:W2:Y:S02]  /*43f0*/  LDG.E R7, desc[UR38][R4.64+0x4] ;  /* 0x0000042604077981 */ /* 0x020ea4000c1e1900 */
[----:B--2---:R-:W-:-:S07]  /*4400*/  IMAD.IADD R7, R7, 0x1, -R6 ;  /* 0x0000000107077824 */ /* 0x004fce00078e0a06 */
.L_x_541:
[----:B-----5:R-:W-:Y:S01]  /*4410*/  IMAD R7, R38, -0x60, R7 ;  /* 0xffffffa026077824 */ /* 0x020fe200078e0207 */
[----:B------:R-:W-:Y:S01]  /*4420*/  LEA R0, R0, UR4, 0x1 ;  /* 0x0000000400007c11 */ /* 0x000fe2000f8e08ff */
[----:B------:R-:W-:Y:S01]  /*4430*/  @P0 IMAD.MOV.U32 R16, RZ, RZ, R8 ;  /* 0x000000ffff100224 */ /* 0x000fe200078e0008 */
[----:B------:R-:W-:Y:S01]  /*4440*/  USHF.R.S32.HI UR4, URZ, 0x1f, UR5 ;  /* 0x0000001f3f047899 */ /* 0x000fe20008011405 */
[----:B------:R-:W-:Y:S01]  /*4450*/  @P0 IMAD.MOV.U32 R17, RZ, RZ, R9 ;  /* 0x000000ffff110224 */ /* 0x000fe200078e0009 */
[----:B------:R-:W-:Y:S01]  /*4460*/  VIMNMX R46, R7, 0x60, PT ;  /* 0x00000060072e7848 */ /* 0x000fe20003fe0100 */
[----:B------:R1:W2:Y:S01]  /*4470*/  LDS.128 R28, [R0+0x9800] ;  /* 0x00980000001c7984 */ /* 0x0002a20000000c00 */
[C---:B------:R-:W-:Y:S01]  /*4480*/  VIADD R3, R45.reuse, 0x10 ;  /* 0x000000102d037836 */ /* 0x040fe20000000000 */
[----:B------:R-:W-:Y:S01]  /*4490*/  ULDC UR8, c[0x0][0x83c] ;  /* 0x00020f0000087ab9 */ /* 0x000fe20000000800 */
[----:B------:R-:W-:Y:S01]  /*44a0*/  VIADD R32, R45, 0x30 ;  /* 0x000000302d207836 */ /* 0x000fe20000000000 */
[----:B------:R1:W3:Y:S01]  /*44b0*/  LDS.128 R4, [R0+0x800] ;  /* 0x0008000000047984 */ /* 0x0002e20000000c00 */
[----:B------:R-:W-:Y:S01]  /*44c0*/  IMAD R34, R36, UR4, RZ ;  /* 0x0000000424227c24 */ /* 0x000fe2000f8e02ff */
[-C--:B------:R-:W-:Y:S01]  /*44d0*/  ISETP.GE.AND P4, PT, R3, R46.reuse, PT ;  /* 0x0000002e0300720c */ /* 0x080fe20003f86270 */
[----:B------:R-:W-:Y:S01]  /*44e0*/  VIADD R19, R45, 0x20 ;  /* 0x000000202d137836 */ /* 0x000fe20000000000 */
[----:B------:R1:W4:Y:S01]  /*44f0*/  LDS.128 R8, [R0+0x1000] ;  /* 0x0010000000087984 */ /* 0x0003220000000c00 */
[----:B------:R-:W-:Y:S01]  /*4500*/  SHF.R.S32.HI R3, RZ, 0x1f, R2 ;  /* 0x0000001fff037819 */ /* 0x000fe20000011402 */
[----:B------:R-:W-:Y:S01]  /*4510*/  IMAD R37, R37, UR5, R34 ;  /* 0x0000000525257c24 */ /* 0x000fe2000f8e0222 */
[-C--:B------:R-:W-:Y:S01]  /*4520*/  ISETP.GE.AND P2, PT, R32, R46.reuse, PT ;  /* 0x0000002e2000720c */ /* 0x080fe20003f46270 */
[----:B------:R1:W1:Y:S01]  /*4530*/  LDS.128 R12, [R0+0x1800] ;  /* 0x00180000000c7984 */ /* 0x0002620000000c00 */
[----:B------:R-:W1:Y:S01]  /*4540*/  LDC.64 R32, c[0x0][0x820] ;  /* 0x00020800ff207b82 */ /* 0x000e620000000a00 */
[----:B------:R-:W-:Y:S01]  /*4550*/  IMAD.WIDE.U32 R34, R36, UR5, R2 ;  /* 0x0000000524227c25 */ /* 0x000fe2000f8e0002 */
[-C--:B------:R-:W-:Y:S01]  /*4560*/  ISETP.GE.AND P3, PT, R45, R46.reuse, PT ;  /* 0x0000002e2d00720c */ /* 0x080fe20003f66270 */
[----:B------:R1:W1:Y:S01]  /*4570*/  LDS.128 R20, [R0+0x2000] ;  /* 0x0020000000147984 */ /* 0x0002620000000c00 */
[----:B------:R-:W-:Y:S01]  /*4580*/  SHF.R.S32.HI R36, RZ, 0x1f, R18 ;  /* 0x0000001fff247819 */ /* 0x000fe20000011412 */
[----:B------:R-:W-:Y:S01]  /*4590*/  ULDC.64 UR6, c[0x0][0x858] ;  /* 0x0002160000067ab9 */ /* 0x000fe20000000a00 */
[----:B------:R-:W-:Y:S01]  /*45a0*/  ISETP.GE.OR P6, PT, R2, UR8, P3 ;  /* 0x0000000802007c0c */ /* 0x000fe20009fc6670 */
[----:B------:R1:W1:Y:S01]  /*45b0*/  LDS.128 R24, [R0+0x2800] ;  /* 0x0028000000187984 */ /* 0x0002620000000c00 */
[----:B------:R-:W-:Y:S01]  /*45c0*/  SEL R44, R36, RZ, !P0 ;  /* 0x000000ff242c7207 */ /* 0x000fe20004000000 */
[----:B------:R-:W-:Y:S01]  /*45d0*/  IMAD.IADD R35, R35, 0x1, R37 ;  /* 0x0000000123237824 */ /* 0x000fe200078e0225 */
[----:B------:R-:W-:Y:S01]  /*45e0*/  ISETP.GE.AND P5, PT, R19, R46, PT ;  /* 0x0000002e1300720c */ /* 0x000fe20003fa6270 */
[C---:B------:R-:W-:Y:S01]  /*45f0*/  VIADD R19, R45.reuse, 0x40 ;  /* 0x000000402d137836 */ /* 0x040fe20000000000 */
[C---:B------:R-:W-:Y:S01]  /*4600*/  IADD3 R16, P1, R45.reuse, R16, RZ ;  /* 0x000000102d107210 */ /* 0x040fe20007f3e0ff */
[----:B------:R-:W-:Y:S01]  /*4610*/  BSSY B0, `(.L_x_542) ;  /* 0x0000016000007945 */ /* 0x000fe20003800000 */
[----:B------:R-:W-:Y:S01]  /*4620*/  SEL R47, R18, RZ, !P0 ;  /* 0x000000ff122f7207 */ /* 0x000fe20004000000 */
[----:B------:R-:W-:Y:S01]  /*4630*/  IMAD R18, R44, UR6, RZ ;  /* 0x000000062c127c24 */ /* 0x000fe2000f8e02ff */
[----:B------:R-:W-:-:S02]  /*4640*/  LEA.HI.X.SX32 R17, R45, R17, 0x1, P1 ;  /* 0x000000112d117211 */ /* 0x000fc400008f0eff */
[----:B------:R-:W-:Y:S01]  /*4650*/  ISETP.GE.AND P1, PT, R19, R46, PT ;  /* 0x0000002e1300720c */ /* 0x000fe20003f26270 */
[C---:B------:R-:W-:Y:S01]  /*4660*/  IMAD R41, R47.reuse, UR7, R18 ;  /* 0x000000072f297c24 */ /* 0x040fe2000f8e0212 */
[----:B------:R-:W-:Y:S01]  /*4670*/  ISETP.GE.OR P0, PT, R2, UR8, P4 ;  /* 0x0000000802007c0c */ /* 0x000fe2000a706670 */
[----:B------:R-:W-:-:S04]  /*4680*/  IMAD.WIDE.U32 R18, R47, UR6, R34 ;  /* 0x000000062f127c25 */ /* 0x000fc8000f8e0022 */
[----:B------:R-:W-:-:S04]  /*4690*/  IMAD.WIDE R16, R38, 0x60, R16 ;  /* 0x0000006026107825 */ /* 0x000fc800078e0210 */
[----:B------:R-:W-:Y:S01]  /*46a0*/  IMAD.IADD R41, R19, 0x1, R41 ;  /* 0x0000000113297824 */ /* 0x000fe200078e0229 */
[----:B--2---:R-:W-:Y:S06]  /*46b0*/  @P6 BRA `(.L_x_543) ;  /* 0x00000000002c6947 */ /* 0x004fec0003800000 */
[----:B------:R-:W2:Y:S01]  /*46c0*/  LDS.128 R36, [R0+0x9000] ;  /* 0x0090000000247984 */ /* 0x000ea20000000c00 */
[----:B------:R-:W-:Y:S01]  /*46d0*/  ULDC.64 UR6, c[0x0][0x848] ;  /* 0x0002120000067ab9 */ /* 0x000fe20000000a00 */
[----:B------:R-:W-:Y:S02]  /*46e0*/  IMAD.MOV.U32 R40, RZ, RZ, R18 ;  /* 0x000000ffff287224 */ /* 0x000fe400078e0012 */
[----:B------:R-:W-:Y:S02]  /*46f0*/  IMAD R43, R17, UR6, RZ ;  /* 0x00000006112b7c24 */ /* 0x000fe4000f8e02ff */
[----:B------:R-:W-:-:S04]  /*4700*/  IMAD.WIDE.U32 R34, R16, UR6, R40 ;  /* 0x0000000610227c25 */ /* 0x000fc8000f8e0028 */
[----:B------:R-:W-:Y:S01]  /*4710*/  IMAD R43, R16, UR7, R43 ;  /* 0x00000007102b7c24 */ /* 0x000fe2000f8e022b */
[----:B------:R-:W-:Y:S02]  /*4720*/  ULDC.64 UR6, c[0x0][0x830] ;  /* 0x00020c0000067ab9 */ /* 0x000fe40000000a00 */
[----:B------:R-:W-:Y:S01]  /*4730*/  LEA R42, P6, R34, UR6, 0x1 ;  /* 0x00000006222a7c11 */ /* 0x000fe2000f8c08ff */
[----:B------:R-:W-:-:S05]  /*4740*/  IMAD.IADD R35, R35, 0x1, R43 ;  /* 0x0000000123237824 */ /* 0x000fca00078e022b */
[----:B------:R-:W-:-:S05]  /*4750*/  LEA.HI.X R43, R34, UR7, R35, 0x1, P6 ;  /* 0x00000007222b7c11 */ /* 0x000fca000b0f0c23 */
[----:B--2---:R2:W-:Y:S02]  /*4760*/  STG.E.128 desc[UR38][R42.64], R36 ;  /* 0x000000242a007986 */ /* 0x0045e4000c101d26 */
.L_x_543:
[----:B------:R-:W-:Y:S05]  /*4770*/  BSYNC B0 ;  /* 0x0000000000007941 */ /* 0x000fea0003800000 */
.L_x_542:
[----:B------:R-:W-:Y:S04]  /*4780*/  BSSY B0, `(.L_x_544) ;  /* 0x000000f000007945 */ /* 0x000fe80003800000 */
[----:B------:R-:W-:Y:S05]  /*4790*/  @P0 BRA `(.L_x_545) ;  /* 0x0000000000340947 */ /* 0x000fea0003800000 */
[----:B--2---:R-:W-:Y:S01]  /*47a0*/  IADD3 R37, P0, R16, 0x10, RZ ;  /* 0x0000001010257810 */ /* 0x004fe20007f1e0ff */
[----:B------:R-:W-:Y:S01]  /*47b0*/  ULDC.64 UR6, c[0x0][0x848] ;  /* 0x0002120000067ab9 */ /* 0x000fe20000000a00 */
[----:B------:R-:W-:-:S03]  /*47c0*/  IMAD.MOV.U32 R35, RZ, RZ, R41 ;  /* 0x000000ffff237224 */ /* 0x000fc600078e0029 */
[----:B------:R-:W-:-:S04]  /*47d0*/  IMAD.X R34, RZ, RZ, R17, P0 ;  /* 0x000000ffff227224 */ /* 0x000fc800000e0611 */
[----:B------:R-:W-:Y:S02]  /*47e0*/  IMAD R36, R34, UR6, RZ ;  /* 0x0000000622247c24 */ /* 0x000fe4000f8e02ff */
[----:B------:R-:W-:-:S04]  /*47f0*/  IMAD.MOV.U32 R34, RZ, RZ, R18 ;  /* 0x000000ffff227224 */ /* 0x000fc800078e0012 */
[----:B------:R-:W-:-:S04]  /*4800*/  IMAD.WIDE.U32 R34, R37, UR6, R34 ;  /* 0x0000000625227c25 */ /* 0x000fc8000f8e0022 */
[----:B------:R-:W-:Y:S01]  /*4810*/  IMAD R37, R37, UR7, R36 ;  /* 0x0000000725257c24 */ /* 0x000fe2000f8e0224 */
[----:B------:R-:W-:Y:S02]  /*4820*/  ULDC.64 UR6, c[0x0][0x830] ;  /* 0x00020c0000067ab9 */ /* 0x000fe40000000a00 */
[----:B------:R-:W-:Y:S01]  /*4830*/  LEA R36, P0, R34, UR6, 0x1 ;  /* 0x0000000622247c11 */ /* 0x000fe2000f8008ff */
[----:B------:R-:W-:-:S05]  /*4840*/  IMAD.IADD R35, R35, 0x1, R37 ;  /* 0x0000000123237824 */ /* 0x000fca00078e0225 */
[----:B------:R-:W-:-:S05]  /*4850*/  LEA.HI.X R37, R34, UR7, R35, 0x1, P0 ;  /* 0x0000000722257c11 */ /* 0x000fca00080f0c23 */
[----:B------:R2:W-:Y:S02]  /*4860*/  STG.E.128 desc[UR38][R36.64], R28 ;  /* 0x0000001c24007986 */ /* 0x0005e4000c101d26 */
.L_x_545:
[----:B------:R-:W-:Y:S05]  /*4870*/  BSYNC B0 ;  /* 0x0000000000007941 */ /* 0x000fea0003800000 */
.L_x_544:
[----:B--2---:R2:W1:Y:S01]  /*4880*/  LDS.128 R28, [R0+0xa000] ;  /* 0x00a00000001c7984 */ /* 0x0044620000000c00 */
[C---:B------:R-:W-:Y:S01]  /*4890*/  ISETP.GE.OR P6, PT, R2.reuse, UR8, P5 ;  /* 0x0000000802007c0c */ /* 0x040fe2000afc6670 */
[----:B------:R-:W-:Y:S01]  /*48a0*/  BSSY B0, `(.L_x_546) ;  /* 0x0000010000007945 */ /* 0x000fe20003800000 */
[----:B------:R-:W-:-:S11]  /*48b0*/  ISETP.GE.OR P0, PT, R2, UR8, P2 ;  /* 0x0000000802007c0c */ /* 0x000fd60009706670 */
[----:B--2---:R-:W-:Y:S05]  /*48c0*/  @P6 BRA `(.L_x_547) ;  /* 0x0000000000346947 */ /* 0x004fea0003800000 */
[----:B------:R-:W-:Y:S01]  /*48d0*/  IADD3 R37, P6, R16, 0x20, RZ ;  /* 0x0000002010257810 */ /* 0x000fe20007fde0ff */
        /* <DEDUP_REMOVED lines=11> */
[----:B-1----:R2:W-:Y:S02]  /*4990*/  STG.E.128 desc[UR38][R36.64], R28 ;  /* 0x0000001c24007986 */ /* 0x0025e4000c101d26 */
.L_x_547:
[----:B------:R-:W-:Y:S05]  /*49a0*/  BSYNC B0 ;  /* 0x0000000000007941 */ /* 0x000fea0003800000 */
.L_x_546:
[----:B-12---:R1:W2:Y:S01]  /*49b0*/  LDS.128 R28, [R0+0xa800] ;  /* 0x00a80000001c7984 */ /* 0x0062a20000000c00 */
[----:B------:R-:W-:Y:S01]  /*49c0*/  BSSY B0, `(.L_x_548) ;  /* 0x0000010000007945 */ /* 0x000fe20003800000 */
[----:B------:R-:W-:-:S03]  /*49d0*/  VIADD R45, R45, 0x50 ;  /* 0x000000502d2d7836 */ /* 0x000fc60000000000 */
[----:B------:R-:W-:Y:S05]  /*49e0*/  @P0 BRA `(.L_x_549) ;  /* 0x0000000000340947 */ /* 0x000fea0003800000 */
        /* <DEDUP_REMOVED lines=12> */
[----:B--2---:R2:W-:Y:S02]  /*4ab0*/  STG.E.128 desc[UR38][R36.64], R28 ;  /* 0x0000001c24007986 */ /* 0x0045e4000c101d26 */
.L_x_549:
[----:B------:R-:W-:Y:S05]  /*4ac0*/  BSYNC B0 ;  /* 0x0000000000007941 */ /* 0x000fea0003800000 */
.L_x_548:
[----:B--2---:R2:W1:Y:S01]  /*4ad0*/  LDS.128 R28, [R0+0xb000] ;  /* 0x00b00000001c7984 */ /* 0x0044620000000c00 */
[----:B------:R-:W-:Y:S01]  /*4ae0*/  ISETP.GE.OR P6, PT, R2, UR8, P1 ;  /* 0x0000000802007c0c */ /* 0x000fe20008fc6670 */
[----:B------:R-:W-:Y:S01]  /*4af0*/  BSSY B0, `(.L_x_550) ;  /* 0x0000010000007945 */ /* 0x000fe20003800000 */
[----:B------:R-:W-:-:S11]  /*4b00*/  ISETP.GE.AND P0, PT, R45, R46, PT ;  /* 0x0000002e2d00720c */ /* 0x000fd60003f06270 */
        /* <DEDUP_REMOVED lines=14> */
.L_x_551:
[----:B------:R-:W-:Y:S05]  /*4bf0*/  BSYNC B0 ;  /* 0x0000000000007941 */ /* 0x000fea0003800000 */
.L_x_550:
[----:B-1----:R-:W-:Y:S01]  /*4c00*/  IMAD R28, R32, UR4, RZ ;  /* 0x00000004201c7c24 */ /* 0x002fe2000f8e02ff */
[----:B------:R-:W-:Y:S01]  /*4c10*/  ISETP.GE.OR P6, PT, R2, UR8, P0 ;  /* 0x0000000802007c0c */ /* 0x000fe200087c6670 */
[----:B------:R-:W-:Y:S01]  /*4c20*/  BSSY B0, `(.L_x_552) ;  /* 0x0000011000007945 */ /* 0x000fe20003800000 */
[----:B------:R-:W-:-:S04]  /*4c30*/  IMAD.WIDE.U32 R34, R32, UR5, R2 ;  /* 0x0000000520227c25 */ /* 0x000fc8000f8e0002 */
[----:B------:R-:W-:Y:S02]  /*4c40*/  IMAD R37, R33, UR5, R28 ;  /* 0x0000000521257c24 */ /* 0x000fe4000f8e021c */
[----:B------:R1:W1:Y:S05]  /*4c50*/  LDS.128 R28, [R0+0xb800] ;  /* 0x00b80000001c7984 */ /* 0x00026a0000000c00 */
[----:B------:R-:W-:Y:S05]  /*4c60*/  @P6 BRA `(.L_x_553) ;  /* 0x0000000000306947 */ /* 0x000fea0003800000 */
[----:B------:R-:W-:Y:S01]  /*4c70*/  IADD3 R33, P6, R16, 0x50, RZ ;  /* 0x0000005010217810 */ /* 0x000fe20007fde0ff */
[----:B------:R-:W-:-:S04]  /*4c80*/  ULDC.64 UR6, c[0x0][0x848] ;  /* 0x0002120000067ab9 */ /* 0x000fc80000000a00 */
[----:B------:R-:W-:-:S04]  /*4c90*/  IMAD.X R19, RZ, RZ, R17, P6 ;  /* 0x000000ffff137224 */ /* 0x000fc800030e0611 */
[----:B------:R-:W-:Y:S02]  /*4ca0*/  IMAD R32, R19, UR6, RZ ;  /* 0x0000000613207c24 */ /* 0x000fe4000f8e02ff */
[----:B------:R-:W-:Y:S02]  /*4cb0*/  IMAD.MOV.U32 R19, RZ, RZ, R41 ;  /* 0x000000ffff137224 */ /* 0x000fe400078e0029 */
[----:B------:R-:W-:-:S04]  /*4cc0*/  IMAD.WIDE.U32 R18, R33, UR6, R18 ;  /* 0x0000000621127c25 */ /* 0x000fc8000f8e0012 */
[----:B------:R-:W-:Y:S01]  /*4cd0*/  IMAD R33, R33, UR7, R32 ;  /* 0x0000000721217c24 */ /* 0x000fe2000f8e0220 */
[----:B------:R-:W-:Y:S02]  /*4ce0*/  ULDC.64 UR6, c[0x0][0x830] ;  /* 0x00020c0000067ab9 */ /* 0x000fe40000000a00 */
[----:B------:R-:W-:Y:S01]  /*4cf0*/  LEA R32, P6, R18, UR6, 0x1 ;  /* 0x0000000612207c11 */ /* 0x000fe2000f8c08ff */
[----:B------:R-:W-:-:S05]  /*4d00*/  IMAD.IADD R19, R19, 0x1, R33 ;  /* 0x0000000113137824 */ /* 0x000fca00078e0221 */
[----:B------:R-:W-:-:S05]  /*4d10*/  LEA.HI.X R33, R18, UR7, R19, 0x1, P6 ;  /* 0x0000000712217c11 */ /* 0x000fca000b0f0c13 */
[----:B-1----:R1:W-:Y:S02]  /*4d20*/  STG.E.128 desc[UR38][R32.64], R28 ;  /* 0x0000001c20007986 */ /* 0x0023e4000c101d26 */
.L_x_553:
[----:B------:R-:W-:Y:S05]  /*4d30*/  BSYNC B0 ;  /* 0x0000000000007941 */ /* 0x000fea0003800000 */
.L_x_552:
[----:B-1----:R1:W1:Y:S01]  /*4d40*/  LDS.128 R28, [R0] ;  /* 0x00000000001c7984 */ /* 0x0022620000000c00 */
[----:B------:R-:W-:Y:S01]  /*4d50*/  ULDC UR6, c[0x0][0x80c] ;  /* 0x0002030000067ab9 */ /* 0x000fe20000000800 */
[----:B------:R-:W-:Y:S01]  /*4d60*/  ULDC.64 UR4, c[0x0][0x828] ;  /* 0x00020a0000047ab9 */ /* 0x000fe20000000a00 */
[----:B------:R-:W-:Y:S01]  /*4d70*/  ISETP.GE.OR P3, PT, R2, UR6, P3 ;  /* 0x0000000602007c0c */ /* 0x000fe20009f66670 */
[----:B------:R-:W-:Y:S01]  /*4d80*/  IMAD.IADD R35, R35, 0x1, R37 ;  /* 0x0000000123237824 */ /* 0x000fe200078e0225 */
[----:B------:R-:W-:Y:S01]  /*4d90*/  BSSY B0, `(.L_x_554) ;  /* 0x0000015000007945 */ /* 0x000fe20003800000 */
[----:B------:R-:W-:Y:S01]  /*4da0*/  IMAD R3, R44, UR4, RZ ;  /* 0x000000042c037c24 */ /* 0x000fe2000f8e02ff */
[C---:B------:R-:W-:Y:S01]  /*4db0*/  ISETP.GE.OR P4, PT, R2.reuse, UR6, P4 ;  /* 0x0000000602007c0c */ /* 0x040fe2000a786670 */
[C---:B------:R-:W-:Y:S01]  /*4dc0*/  IMAD.WIDE.U32 R34, R47.reuse, UR4, R34 ;  /* 0x000000042f227c25 */ /* 0x040fe2000f8e0022 */
[C---:B------:R-:W-:Y:S02]  /*4dd0*/  ISETP.GE.OR P5, PT, R2.reuse, UR6, P5 ;  /* 0x0000000602007c0c */ /* 0x040fe4000afa6670 */
[C---:B------:R-:W-:Y:S01]  /*4de0*/  ISETP.GE.OR P2, PT, R2.reuse, UR6, P2 ;  /* 0x0000000602007c0c */ /* 0x040fe20009746670 */
[----:B------:R-:W-:Y:S01]  /*4df0*/  IMAD R3, R47, UR5, R3 ;  /* 0x000000052f037c24 */ /* 0x000fe2000f8e0203 */
[----:B------:R-:W-:-:S02]  /*4e00*/  ISETP.GE.OR P1, PT, R2, UR6, P1 ;  /* 0x0000000602007c0c */ /* 0x000fc40008f26670 */
[----:B------:R-:W-:Y:S01]  /*4e10*/  ISETP.GE.OR P0, PT, R2, UR6, P0 ;  /* 0x0000000602007c0c */ /* 0x000fe20008706670 */
[----:B------:R-:W-:Y:S01]  /*4e20*/  IMAD.IADD R19, R35, 0x1, R3 ;  /* 0x0000000123137824 */ /* 0x000fe200078e0203 */
[----:B------:R-:W-:Y:S11]  /*4e30*/  @P3 BRA `(.L_x_555) ;  /* 0x0000000000283947 */ /* 0x000ff60003800000 */
        /* <DEDUP_REMOVED lines=9> */
[----:B-1----:R1:W-:Y:S02]  /*4ed0*/  STG.E.128 desc[UR38][R32.64], R28 ;  /* 0x0000001c20007986 */ /* 0x0023e4000c101d26 */
.L_x_555:
[----:B------:R-:W-:Y:S05]  /*4ee0*/  BSYNC B0 ;  /* 0x0000000000007941 */ /* 0x000fea0003800000 */
.L_x_554:
[----:B------:R-:W-:Y:S04]  /*4ef0*/  BSSY B0, `(.L_x_556) ;  /* 0x000000f000007945 */ /* 0x000fe80003800000 */
[----:B------:R-:W-:Y:S05]  /*4f00*/  @P4 BRA `(.L_x_557) ;  /* 0x0000000000344947 */ /* 0x000fea0003800000 */
[----:B-1----:R-:W-:Y:S01]  /*4f10*/  IADD3 R29, P3, R16, 0x10, RZ ;  /* 0x00000010101d7810 */ /* 0x002fe20007f7e0ff */
[----:B------:R-:W-:Y:S01]  /*4f20*/  ULDC.64 UR4, c[0x0][0x818] ;  /* 0x0002060000047ab9 */ /* 0x000fe20000000a00 */
[----:B------:R-:W-:Y:S02]  /*4f30*/  IMAD.MOV.U32 R2, RZ, RZ, R34 ;  /* 0x000000ffff027224 */ /* 0x000fe400078e0022 */
[----:B------:R-:W-:Y:S02]  /*4f40*/  IMAD.MOV.U32 R3, RZ, RZ, R19 ;  /* 0x000000ffff037224 */ /* 0x000fe400078e0013 */
[----:B--2---:R-:W-:Y:S02]  /*4f50*/  IMAD.X R0, RZ, RZ, R17, P3 ;  /* 0x000000ffff007224 */ /* 0x004fe400018e0611 */
[----:B------:R-:W-:-:S04]  /*4f60*/  IMAD.WIDE.U32 R2, R29, UR4, R2 ;  /* 0x000000041d027c25 */ /* 0x000fc8000f8e0002 */
[----:B------:R-:W-:-:S04]  /*4f70*/  IMAD R0, R0, UR4, RZ ;  /* 0x0000000400007c24 */ /* 0x000fc8000f8e02ff */
[----:B------:R-:W-:Y:S01]  /*4f80*/  IMAD R29, R29, UR5, R0 ;  /* 0x000000051d1d7c24 */ /* 0x000fe2000f8e0200 */
[----:B------:R-:W-:Y:S02]  /*4f90*/  ULDC.64 UR4, c[0x0][0x800] ;  /* 0x0002000000047ab9 */ /* 0x000fe40000000a00 */
[----:B------:R-:W-:Y:S01]  /*4fa0*/  LEA R28, P3, R2, UR4, 0x1 ;  /* 0x00000004021c7c11 */ /* 0x000fe2000f8608ff */
[----:B------:R-:W-:-:S05]  /*4fb0*/  IMAD.IADD R3, R3, 0x1, R29 ;  /* 0x0000000103037824 */ /* 0x000fca00078e021d */
[----:B------:R-:W-:-:S05]  /*4fc0*/  LEA.HI.X R29, R2, UR5, R3, 0x1, P3 ;  /* 0x00000005021d7c11 */ /* 0x000fca00098f0c03 */
[----:B---3--:R1:W-:Y:S02]  /*4fd0*/  STG.E.128 desc[UR38][R28.64], R4 ;  /* 0x000000041c007986 */ /* 0x0083e4000c101d26 */
.L_x_557:
[----:B------:R-:W-:Y:S05]  /*4fe0*/  BSYNC B0 ;  /* 0x0000000000007941 */ /* 0x000fea0003800000 */
.L_x_556:
[----:B------:R-:W-:Y:S04]  /*4ff0*/  BSSY B0, `(.L_x_558) ;  /* 0x000000f000007945 */ /* 0x000fe80003800000 */
[----:B------:R-:W-:Y:S05]  /*5000*/  @P5 BRA `(.L_x_559) ;  /* 0x0000000000345947 */ /* 0x000fea0003800000 */
[----:B-1-3--:R-:W-:Y:S01]  /*5010*/  IADD3 R5, P3, R16, 0x20, RZ ;  /* 0x0000002010057810 */ /* 0x00afe20007f7e0ff */
        /* <DEDUP_REMOVED lines=11> */
[----:B----4-:R1:W-:Y:S02]  /*50d0*/  STG.E.128 desc[UR38][R4.64], R8 ;  /* 0x0000000804007986 */ /* 0x0103e4000c101d26 */
.L_x_559:
[----:B------:R-:W-:Y:S05]  /*50e0*/  BSYNC B0 ;  /* 0x0000000000007941 */ /* 0x000fea0003800000 */
.L_x_558:
        /* <DEDUP_REMOVED lines=14> */
[----:B------:R1:W-:Y:S02]  /*51d0*/  STG.E.128 desc[UR38][R4.64], R12 ;  /* 0x0000000c04007986 */ /* 0x0003e4000c101d26 */
.L_x_561:
[----:B------:R-:W-:Y:S05]  /*51e0*/  BSYNC B0 ;  /* 0x0000000000007941 */ /* 0x000fea0003800000 */
.L_x_560:
        /* <DEDUP_REMOVED lines=15> */
.L_x_563:
[----:B------:R-:W-:Y:S05]  /*52e0*/  BSYNC B0 ;  /* 0x0000000000007941 */ /* 0x000fea0003800000 */
.L_x_562:
        /* <DEDUP_REMOVED lines=13> */
[----:B------:R1:W-:Y:S01]  /*53c0*/  STG.E.128 desc[UR38][R4.64], R24 ;  /* 0x0000001804007986 */ /* 0x0003e2000c101d26 */
[----:B------:R-:W-:Y:S05]  /*53d0*/  BRA `(.L_x_516) ;  /* 0x0000004800b47947 */ /* 0x000fea0003800000 */
.L_x_540:
[----:B------:R-:W3:Y:S08]  /*53e0*/  LDC.64 R4, c[0x0][0x870] ;  /* 0x00021c00ff047b82 */ /* 0x000ef00000000a00 */
[----:B-12---:R-:W1:Y:S01]  /*53f0*/  LDC.64 R2, c[0x0][0x870] ;  /* 0x00021c00ff027b82 */ /* 0x006e620000000a00 */
[----:B------:R-:W-:Y:S01]  /*5400*/  ULDC UR4, c[0x0][0x808] ;  /* 0x0002020000047ab9 */ /* 0x000fe20000000800 */
[----:B------:R-:W2:Y:S06]  /*5410*/  S2R R13, SR_CTAID.X ;  /* 0x00000000000d7919 */ /* 0x000eac0000002500 */
[----:B------:R-:W4:Y:S01]  /*5420*/  LDC.64 R14, c[0x0][0x820] ;  /* 0x00020800ff0e7b82 */ /* 0x000f220000000a00 */
[----:B---3--:R-:W-:-:S04]  /*5430*/  ISETP.NE.U32.AND P0, PT, R4, RZ, PT ;  /* 0x000000ff0400720c */ /* 0x008fc80003f05070 */
[----:B------:R-:W-:Y:S01]  /*5440*/  ISETP.NE.AND.EX P0, PT, R5, RZ, PT, P0 ;  /* 0x000000ff0500720c */ /* 0x000fe20003f05300 */
[----:B-1----:R-:W-:Y:S02]  /*5450*/  IMAD.WIDE R4, R18, 0x4, R2 ;  /* 0x0000000412047825 */ /* 0x002fe400078e0202 */
[----:B------:R-:W1:Y:S02]  /*5460*/  LDC.64 R2, c[0x0][0x878] ;  /* 0x00021e00ff027b82 */ /* 0x000e640000000a00 */
[----:B------:R-:W-:-:S08]  /*5470*/  IMAD.U32 R0, RZ, RZ, UR4 ;  /* 0x00000004ff007e24 */ /* 0x000fd0000f8e00ff */
[----:B------:R-:W3:Y:S01]  /*5480*/  @P0 LDG.E R9, desc[UR38][R4.64] ;  /* 0x0000002604090981 */ /* 0x000ee2000c1e1900 */
[----:B-1----:R-:W-:-:S04]  /*5490*/  ISETP.NE.U32.AND P1, PT, R2, RZ, PT ;  /* 0x000000ff0200720c */ /* 0x002fc80003f25070 */
[----:B------:R-:W-:-:S13]  /*54a0*/  ISETP.NE.AND.EX P1, PT, R3, RZ, PT, P1 ;  /* 0x000000ff0300720c */ /* 0x000fda0003f25310 */
[----:B------:R-:W1:Y:S02]  /*54b0*/  @P1 LDC.64 R2, c[0x0][0x878] ;  /* 0x00021e00ff021b82 */ /* 0x000e640000000a00 */
[----:B-1----:R-:W-:-:S05]  /*54c0*/  @P1 IMAD.WIDE R6, R18, 0x4, R2 ;  /* 0x0000000412061825 */ /* 0x002fca00078e0202 */
[----:B------:R1:W5:Y:S01]  /*54d0*/  @P1 LDG.E R0, desc[UR38][R6.64] ;  /* 0x0000002606001981 */ /* 0x000362000c1e1900 */
[----:B------:R-:W1:Y:S01]  /*54e0*/  S2UR UR4, SR_CTAID.Y ;  /* 0x00000000000479c3 */ /* 0x000e620000002600 */
[----:B------:R-:W2:Y:S02]  /*54f0*/  S2R R2, SR_TID.X ;  /* 0x0000000000027919 */ /* 0x000ea40000002100 */
[----:B--2---:R-:W-:Y:S01]  /*5500*/  VIADD R8, R2, 0xffffff80 ;  /* 0xffffff8002087836 */ /* 0x004fe20000000000 */
[----:B------:R-:W-:-:S03]  /*5510*/  CS2R R2, SRZ ;  /* 0x0000000000027805 */ /* 0x000fc6000001ff00 */
[----:B------:R-:W-:-:S05]  /*5520*/  IMAD.HI R10, R8, 0x2aaaaaab, RZ ;  /* 0x2aaaaaab080a7827 */ /* 0x000fca00078e02ff */
[----:B------:R-:W-:-:S04]  /*5530*/  SHF.R.U32.HI R11, RZ, 0x1f, R10 ;  /* 0x0000001fff0b7819 */ /* 0x000fc8000001160a */
[----:B------:R-:W-:Y:S02]  /*5540*/  LEA.HI.SX32 R17, R10, R11, 0x1e ;  /* 0x0000000b0a117211 */ /* 0x000fe400078ff2ff */
[--C-:B---3--:R-:W-:Y:S01]  /*5550*/  @P0 SHF.R.S32.HI R3, RZ, 0x1f, R9.reuse ;  /* 0x0000001fff030819 */ /* 0x108fe20000011409 */
[----:B------:R-:W-:Y:S01]  /*5560*/  @P0 IMAD.MOV.U32 R2, RZ, RZ, R9 ;  /* 0x000000ffff020224 */ /* 0x000fe200078e0009 */
[----:B-1--4-:R-:W-:Y:S06]  /*5570*/  @P1 BRA `(.L_x_564) ;  /* 0x0000000000101947 */ /* 0x012fec0003800000 */
[----:B------:R-:W-:Y:S05]  /*5580*/  @!P0 BRA `(.L_x_564) ;  /* 0x00000000000c8947 */ /* 0x000fea0003800000 */
[----:B------:R-:W2:Y:S04]  /*5590*/  LDG.E R7, desc[UR38][R4.64] ;  /* 0x0000002604077981 */ /* 0x000ea8000c1e1900 */
[----:B-----5:R-:W2:Y:S02]  /*55a0*/  LDG.E R0, desc[UR38][R4.64+0x4] ;  /* 0x0000042604007981 */ /* 0x020ea4000c1e1900 */
[----:B--2---:R-:W-:-:S07]  /*55b0*/  IMAD.IADD R0, R0, 0x1, -R7 ;  /* 0x0000000100007824 */ /* 0x004fce00078e0a07 */
.L_x_564:
[----:B------:R-:W-:Y:S01]  /*55c0*/  IMAD R8, R17, -0x18, R8 ;  /* 0xffffffe811087824 */ /* 0x000fe200078e0208 */
[----:B------:R-:W-:Y:S01]  /*55d0*/  USHF.R.S32.HI UR5, URZ, 0x1f, UR4 ;  /* 0x0000001f3f057899 */ /* 0x000fe20008011404 */
[----:B-----5:R-:W-:Y:S01]  /*55e0*/  IMAD R12, R13, -0x60, R0 ;  /* 0xffffffa00d0c7824 */ /* 0x020fe200078e0200 */
[----:B------:R-:W1:Y:S01]  /*55f0*/  LDC.64 R20, c[0x0][0x850] ;  /* 0x00021400ff147b82 */ /* 0x000e620000000a00 */
[C---:B------:R-:W-:Y:S01]  /*5600*/  VIADD R5, R17.reuse, 0x10 ;  /* 0x0000001011057836 */ /* 0x040fe20000000000 */
[----:B------:R-:W-:Y:S01]  /*5610*/  ULDC UR8, c[0x0][0x80c] ;  /* 0x0002030000087ab9 */ /* 0x000fe20000000800 */
[----:B------:R-:W-:Y:S01]  /*5620*/  IMAD.SHL.U32 R10, R8, 0x8, RZ ;  /* 0x00000008080a7824 */ /* 0x000fe200078e00ff */
[-C--:B------:R-:W-:Y:S01]  /*5630*/  ISETP.GE.AND P3, PT, R17, R12.reuse, PT ;  /* 0x0000000c1100720c */ /* 0x080fe20003f66270 */
[C---:B------:R-:W-:Y:S01]  /*5640*/  IMAD R0, R14.reuse, UR5, RZ ;  /* 0x000000050e007c24 */ /* 0x040fe2000f8e02ff */
[-C--:B------:R-:W-:Y:S01]  /*5650*/  ISETP.GE.AND P4, PT, R5, R12.reuse, PT ;  /* 0x0000000c0500720c */ /* 0x080fe20003f86270 */
[----:B------:R-:W-:Y:S01]  /*5660*/  VIADD R5, R17, 0x20 ;  /* 0x0000002011057836 */ /* 0x000fe20000000000 */
[----:B------:R-:W-:Y:S01]  /*5670*/  SHF.R.S32.HI R11, RZ, 0x1f, R10 ;  /* 0x0000001fff0b7819 */ /* 0x000fe2000001140a */
[----:B------:R-:W-:Y:S01]  /*5680*/  IMAD R15, R15, UR4, R0 ;  /* 0x000000040f0f7c24 */ /* 0x000fe2000f8e0200 */
[----:B------:R-:W-:Y:S01]  /*5690*/  SHF.R.S32.HI R0, RZ, 0x1f, R18 ;  /* 0x0000001fff007819 */ /* 0x000fe20000011412 */
[----:B------:R-:W-:Y:S01]  /*56a0*/  VIADD R7, R17, 0x30 ;  /* 0x0000003011077836 */ /* 0x000fe20000000000 */
[-C--:B------:R-:W-:Y:S01]  /*56b0*/  ISETP.GE.AND P5, PT, R5, R12.reuse, PT ;  /* 0x0000000c0500720c */ /* 0x080fe20003fa6270 */
[----:B------:R-:W-:Y:S01]  /*56c0*/  IMAD.WIDE.U32 R4, R14, UR4, R10 ;  /* 0x000000040e047c25 */ /* 0x000fe2000f8e000a */
[----:B------:R-:W-:Y:S01]  /*56d0*/  ISETP.GE.OR P6, PT, R10, UR8, P3 ;  /* 0x000000080a007c0c */ /* 0x000fe20009fc6670 */
[----:B------:R-:W-:Y:S01]  /*56e0*/  ULDC.64 UR6, c[0x0][0x828] ;  /* 0x00020a0000067ab9 */ /* 0x000fe20000000a00 */
[----:B------:R-:W-:Y:S01]  /*56f0*/  SEL R14, R0, RZ, !P0 ;  /* 0x000000ff000e7207 */ /* 0x000fe20004000000 */
[----:B------:R-:W-:Y:S01]  /*5700*/  IMAD.IADD R5, R5, 0x1, R15 ;  /* 0x0000000105057824 */ /* 0x000fe200078e020f */
[----:B------:R-:W-:Y:S01]  /*5710*/  ISETP.GE.AND P2, PT, R7, R12, PT ;  /* 0x0000000c0700720c */ /* 0x000fe20003f46270 */
[C---:B------:R-:W-:Y:S01]  /*5720*/  VIADD R7, R17.reuse, 0x40 ;  /* 0x0000004011077836 */ /* 0x040fe20000000000 */
[C---:B------:R-:W-:Y:S01]  /*5730*/  IADD3 R2, P1, R17.reuse, R2, RZ ;  /* 0x0000000211027210 */ /* 0x040fe20007f3e0ff */
[----:B------:R-:W-:Y:S01]  /*5740*/  IMAD R0, R14, UR6, RZ ;  /* 0x000000060e007c24 */ /* 0x000fe2000f8e02ff */
[----:B------:R-:W-:Y:S01]  /*5750*/  SEL R15, R18, RZ, !P0 ;  /* 0x000000ff120f7207 */ /* 0x000fe20004000000 */
[----:B------:R-:W-:Y:S01]  /*5760*/  BSSY B0, `(.L_x_565) ;  /* 0x0000013000007945 */ /* 0x000fe20003800000 */
[----:B------:R-:W-:-:S02]  /*5770*/  LEA.HI.X.SX32 R3, R17, R3, 0x1, P1 ;  /* 0x0000000311037211 */ /* 0x000fc400008f0eff */
[----:B------:R-:W-:Y:S01]  /*5780*/  ISETP.GE.AND P1, PT, R7, R12, PT ;  /* 0x0000000c0700720c */ /* 0x000fe20003f26270 */
[C---:B------:R-:W-:Y:S01]  /*5790*/  IMAD R7, R15.reuse, UR7, R0 ;  /* 0x000000070f077c24 */ /* 0x040fe2000f8e0200 */
[----:B------:R-:W-:Y:S01]  /*57a0*/  ISETP.GE.OR P0, PT, R10, UR8, P4 ;  /* 0x000000080a007c0c */ /* 0x000fe2000a706670 */
[----:B------:R-:W-:-:S04]  /*57b0*/  IMAD.WIDE.U32 R8, R15, UR6, R4 ;  /* 0x000000060f087c25 */ /* 0x000fc8000f8e0004 */
[----:B------:R-:W-:-:S04]  /*57c0*/  IMAD.WIDE R2, R13, 0x60, R2 ;  /* 0x000000600d027825 */ /* 0x000fc800078e0202 */
[----:B------:R-:W-:Y:S01]  /*57d0*/  IMAD.IADD R7, R9, 0x1, R7 ;  /* 0x0000000109077824 */ /* 0x000fe200078e0207 */
[----:B------:R-:W-:Y:S06]  /*57e0*/  @P6 BRA `(.L_x_566) ;  /* 0x0000000000286947 */ /* 0x000fec0003800000 */
        /* <DEDUP_REMOVED lines=9> */
[----:B------:R2:W-:Y:S02]  /*5880*/  STG.E.128 desc[UR38][R18.64], RZ ;  /* 0x000000ff12007986 */ /* 0x0005e4000c101d26 */
.L_x_566:
[----:B------:R-:W-:Y:S05]  /*5890*/  BSYNC B0 ;  /* 0x0000000000007941 */ /* 0x000fea0003800000 */
.L_x_565:
[----:B------:R-:W-:Y:S01]  /*58a0*/  BSSY B0, `(.L_x_567) ;  /* 0x0000010000007945 */ /* 0x000fe20003800000 */
[----:B------:R-:W-:-:S03]  /*58b0*/  ISETP.GE.OR P6, PT, R10, UR8, P5 ;  /* 0x000000080a007c0c */ /* 0x000fc6000afc6670 */
[----:B------:R-:W-:Y:S10]  /*58c0*/  @P0 BRA `(.L_x_568) ;  /* 0x0000000000340947 */ /* 0x000ff40003800000 */
[----:B------:R-:W-:Y:S01]  /*58d0*/  IADD3 R13, P0, R2, 0x10, RZ ;  /* 0x00000010020d7810 */ /* 0x000fe20007f1e0ff */
[----:B------:R-:W-:Y:S01]  /*58e0*/  ULDC.64 UR6, c[0x0][0x818] ;  /* 0x0002060000067ab9 */ /* 0x000fe20000000a00 */
[----:B------:R-:W-:Y:S02]  /*58f0*/  IMAD.MOV.U32 R4, RZ, RZ, R8 ;  /* 0x000000ffff047224 */ /* 0x000fe400078e0008 */
[----:B------:R-:W-:Y:S02]  /*5900*/  IMAD.MOV.U32 R5, RZ, RZ, R7 ;  /* 0x000000ffff057224 */ /* 0x000fe400078e0007 */
[----:B------:R-:W-:Y:S02]  /*5910*/  IMAD.X R0, RZ, RZ, R3, P0 ;  /* 0x000000ffff007224 */ /* 0x000fe400000e0603 */
[----:B------:R-:W-:-:S04]  /*5920*/  IMAD.WIDE.U32 R4, R13, UR6, R4 ;  /* 0x000000060d047c25 */ /* 0x000fc8000f8e0004 */
[----:B------:R-:W-:-:S04]  /*5930*/  IMAD R0, R0, UR6, RZ ;  /* 0x0000000600007c24 */ /* 0x000fc8000f8e02ff */
[----:B------:R-:W-:Y:S01]  /*5940*/  IMAD R13, R13, UR7, R0 ;  /* 0x000000070d0d7c24 */ /* 0x000fe2000f8e0200 */
[----:B------:R-:W-:Y:S02]  /*5950*/  ULDC.64 UR6, c[0x0][0x800] ;  /* 0x0002000000067ab9 */ /* 0x000fe40000000a00 */
[----:B--2---:R-:W-:Y:S01]  /*5960*/  LEA R18, P0, R4, UR6, 0x1 ;  /* 0x0000000604127c11 */ /* 0x004fe2000f8008ff */
[----:B------:R-:W-:-:S05]  /*5970*/  IMAD.IADD R5, R5, 0x1, R13 ;  /* 0x0000000105057824 */ /* 0x000fca00078e020d */
[----:B------:R-:W-:-:S05]  /*5980*/  LEA.HI.X R19, R4, UR7, R5, 0x1, P0 ;  /* 0x0000000704137c11 */ /* 0x000fca00080f0c05 */
[----:B------:R3:W-:Y:S02]  /*5990*/  STG.E.128 desc[UR38][R18.64], RZ ;  /* 0x000000ff12007986 */ /* 0x0007e4000c101d26 */
.L_x_568:
[----:B------:R-:W-:Y:S05]  /*59a0*/  BSYNC B0 ;  /* 0x0000000000007941 */ /* 0x000fea0003800000 */
.L_x_567:
        /* <DEDUP_REMOVED lines=12> */
[----:B--23--:R-:W-:Y:S01]  /*5a70*/  LEA R18, P6, R4, UR6, 0x1 ;  /* 0x0000000604127c11 */ /* 0x00cfe2000f8c08ff */
[----:B------:R-:W-:-:S05]  /*5a80*/  IMAD.IADD R5, R5, 0x1, R13 ;  /* 0x0000000105057824 */ /* 0x000fca00078e020d */
[----:B------:R-:W-:-:S05]  /*5a90*/  LEA.HI.X R19, R4, UR7, R5, 0x1, P6 ;  /* 0x0000000704137c11 */ /* 0x000fca000b0f0c05 */
[----:B------:R4:W-:Y:S02]  /*5aa0*/  STG.E.128 desc[UR38][R18.64], RZ ;  /* 0x000000ff12007986 */ /* 0x0009e4000c101d26 */
.L_x_570:
[----:B------:R-:W-:Y:S05]  /*5ab0*/  BSYNC B0 ;  /* 0x0000000000007941 */ /* 0x000fea0003800000 */
.L_x_569:
[----:B------:R-:W-:Y:S01]  /*5ac0*/  BSSY B0, `(.L_x_571) ;  /* 0x0000011000007945 */ /* 0x000fe20003800000 */
[----:B------:R-:W-:Y:S01]  /*5ad0*/  ISETP.GE.OR P6, PT, R10, UR8, P1 ;  /* 0x000000080a007c0c */ /* 0x000fe20008fc6670 */
[----:B------:R-:W-:Y:S02]  /*5ae0*/  VIADD R17, R17, 0x50 ;  /* 0x0000005011117836 */ /* 0x000fe40000000000 */
        /* <DEDUP_REMOVED lines=10> */
[----:B--234-:R-:W-:Y:S01]  /*5b90*/  LEA R18, P0, R4, UR6, 0x1 ;  /* 0x0000000604127c11 */ /* 0x01cfe2000f8008ff */
[----:B------:R-:W-:-:S05]  /*5ba0*/  IMAD.IADD R5, R5, 0x1, R13 ;  /* 0x0000000105057824 */ /* 0x000fca00078e020d */
[----:B------:R-:W-:-:S05]  /*5bb0*/  LEA.HI.X R19, R4, UR7, R5, 0x1, P0 ;  /* 0x0000000704137c11 */ /* 0x000fca00080f0c05 */
[----:B------:R2:W-:Y:S02]  /*5bc0*/  STG.E.128 desc[UR38][R18.64], RZ ;  /* 0x000000ff12007986 */ /* 0x0005e4000c101d26 */
.L_x_572:
[----:B------:R-:W-:Y:S05]  /*5bd0*/  BSYNC B0 ;  /* 0x0000000000007941 */ /* 0x000fea0003800000 */
.L_x_571:
[----:B------:R-:W-:Y:S01]  /*5be0*/  BSSY B0, `(.L_x_573) ;  /* 0x0000010000007945 */ /* 0x000fe20003800000 */
[----:B------:R-:W-:-:S03]  /*5bf0*/  ISETP.GE.AND P0, PT, R17, R12, PT ;  /* 0x0000000c1100720c */ /* 0x000fc60003f06270 */
        /* <DEDUP_REMOVED lines=10> */
[----:B------:R-:W-:Y:S01]  /*5ca0*/  LEA R12, P6, R4, UR6, 0x1 ;  /* 0x00000006040c7c11 */ /* 0x000fe2000f8c08ff */
[----:B------:R-:W-:-:S05]  /*5cb0*/  IMAD.IADD R5, R5, 0x1, R13 ;  /* 0x0000000105057824 */ /* 0x000fca00078e020d */
[----:B------:R-:W-:-:S05]  /*5cc0*/  LEA.HI.X R13, R4, UR7, R5, 0x1, P6 ;  /* 0x00000007040d7c11 */ /* 0x000fca000b0f0c05 */
[----:B------:R1:W-:Y:S02]  /*5cd0*/  STG.E.128 desc[UR38][R12.64], RZ ;  /* 0x000000ff0c007986 */ /* 0x0003e4000c101d26 */
.L_x_574:
[----:B------:R-:W-:Y:S05]  /*5ce0*/  BSYNC B0 ;  /* 0x0000000000007941 */ /* 0x000fea0003800000 */
.L_x_573:
[----:B------:R-:W-:Y:S01]  /*5cf0*/  ISETP.GE.OR P6, PT, R10, UR8, P0 ;  /* 0x000000080a007c0c */ /* 0x000fe200087c6670 */
[C---:B-1----:R-:W-:Y:S01]  /*5d00*/  IMAD R0, R20.reuse, UR5, RZ ;  /* 0x0000000514007c24 */ /* 0x042fe2000f8e02ff */
[----:B------:R-:W-:Y:S01]  /*5d10*/  ULDC UR8, c[0x0][0x83c] ;  /* 0x00020f0000087ab9 */ /* 0x000fe20000000800 */
[----:B------:R-:W-:Y:S01]  /*5d20*/  BSSY B0, `(.L_x_575) ;  /* 0x0000011000007945 */ /* 0x000fe20003800000 */
[----:B------:R-:W-:-:S04]  /*5d30*/  IMAD.WIDE.U32 R12, R20, UR4, R10 ;  /* 0x00000004140c7c25 */ /* 0x000fc8000f8e000a */
[----:B------:R-:W-:-:S05]  /*5d40*/  IMAD R21, R21, UR4, R0 ;  /* 0x0000000415157c24 */ /* 0x000fca000f8e0200 */
[----:B------:R-:W-:Y:S05]  /*5d50*/  @P6 BRA `(.L_x_576) ;  /* 0x0000000000346947 */ /* 0x000fea0003800000 */
        /* <DEDUP_REMOVED lines=13> */
.L_x_576:
[----:B------:R-:W-:Y:S05]  /*5e30*/  BSYNC B0 ;  /* 0x0000000000007941 */ /* 0x000fea0003800000 */
.L_x_575:
[----:B------:R-:W-:Y:S01]  /*5e40*/  ISETP.GE.OR P3, PT, R10, UR8, P3 ;  /* 0x000000080a007c0c */ /* 0x000fe20009f66670 */
[----:B------:R-:W-:Y:S01]  /*5e50*/  ULDC.64 UR4, c[0x0][0x858] ;  /* 0x0002160000047ab9 */ /* 0x000fe20000000a00 */
[----:B------:R-:W-:Y:S01]  /*5e60*/  IMAD.IADD R13, R13, 0x1, R21 ;  /* 0x000000010d0d7824 */ /* 0x000fe200078e0215 */
[----:B------:R-:W-:Y:S01]  /*5e70*/  BSSY B0, `(.L_x_577) ;  /* 0x0000015000007945 */ /* 0x000fe20003800000 */
[----:B------:R-:W-:Y:S01]  /*5e80*/  IMAD R0, R14, UR4, RZ ;  /* 0x000000040e007c24 */ /* 0x000fe2000f8e02ff */
[C---:B------:R-:W-:Y:S01]  /*5e90*/  ISETP.GE.OR P4, PT, R10.reuse, UR8, P4 ;  /* 0x000000080a007c0c */ /* 0x040fe2000a786670 */
[C---:B------:R-:W-:Y:S01]  /*5ea0*/  IMAD.WIDE.U32 R8, R15.reuse, UR4, R12 ;  /* 0x000000040f087c25 */ /* 0x040fe2000f8e000c */
[C---:B------:R-:W-:Y:S02]  /*5eb0*/  ISETP.GE.OR P5, PT, R10.reuse, UR8, P5 ;  /* 0x000000080a007c0c */ /* 0x040fe4000afa6670 */
[C---:B------:R-:W-:Y:S01]  /*5ec0*/  ISETP.GE.OR P2, PT, R10.reuse, UR8, P2 ;  /* 0x000000080a007c0c */ /* 0x040fe20009746670 */
[----:B-1----:R-:W-:Y:S01]  /*5ed0*/  IMAD R7, R15, UR5, R0 ;  /* 0x000000050f077c24 */ /* 0x002fe2000f8e0200 */
        /* <DEDUP_REMOVED lines=14> */
.L_x_578:
[----:B------:R-:W-:Y:S05]  /*5fc0*/  BSYNC B0 ;  /* 0x0000000000007941 */ /* 0x000fea0003800000 */
.L_x_577:
[----:B------:R-:W-:Y:S04]  /*5fd0*/  BSSY B0, `(.L_x_579) ;  /* 0x000000f000007945 */ /* 0x000fe80003800000 */
[----:B------:R-:W-:Y:S05]  /*5fe0*/  @P4 BRA `(.L_x_580) ;  /* 0x0000000000344947 */ /* 0x000fea0003800000 */
[----:B-1----:R-:W-:Y:S01]  /*5ff0*/  IADD3 R11, P3, R2, 0x10, RZ ;  /* 0x00000010020b7810 */ /* 0x002fe20007f7e0ff */
        /* <DEDUP_REMOVED lines=12> */
.L_x_580:
[----:B------:R-:W-:Y:S05]  /*60c0*/  BSYNC B0 ;  /* 0x0000000000007941 */ /* 0x000fea0003800000 */
.L_x_579:
        /* <DEDUP_REMOVED lines=15> */
.L_x_582:
[----:B------:R-:W-:Y:S05]  /*61c0*/  BSYNC B0 ;  /* 0x0000000000007941 */ /* 0x000fea0003800000 */
.L_x_581:
        /* <DEDUP_REMOVED lines=15> */
.L_x_584:
[----:B------:R-:W-:Y:S05]  /*62c0*/  BSYNC B0 ;  /* 0x0000000000007941 */ /* 0x000fea0003800000 */
.L_x_583:
        /* <DEDUP_REMOVED lines=15> */
.L_x_586:
[----:B------:R-:W-:Y:S05]  /*63c0*/  BSYNC B0 ;  /* 0x0000000000007941 */ /* 0x000fea0003800000 */
.L_x_585:
[----:B------:R-:W-:Y:S05]  /*63d0*/  @P0 BRA `(.L_x_516) ;  /* 0x0000003800b40947 */ /* 0x000fea0003800000 */
[----:B------:R-:W-:Y:S01]  /*63e0*/  IADD3 R5, P0, R2, 0x50, RZ ;  /* 0x0000005002057810 */ /* 0x000fe20007f1e0ff */
[----:B------:R-:W-:Y:S01]  /*63f0*/  ULDC.64 UR4, c[0x0][0x848] ;  /* 0x0002120000047ab9 */ /* 0x000fe20000000a00 */
[----:B------:R-:W-:-:S03]  /*6400*/  IMAD.MOV.U32 R2, RZ, RZ, R8 ;  /* 0x000000ffff027224 */ /* 0x000fc600078e0008 */
[----:B------:R-:W-:Y:S02]  /*6410*/  IMAD.X R0, RZ, RZ, R3, P0 ;  /* 0x000000ffff007224 */ /* 0x000fe400000e0603 */
        /* <DEDUP_REMOVED lines=8> */
[----:B------:R1:W-:Y:S01]  /*64a0*/  STG.E.128 desc[UR38][R4.64], RZ ;  /* 0x000000ff04007986 */ /* 0x0003e2000c101d26 */
[----:B------:R-:W-:Y:S05]  /*64b0*/  BRA `(.L_x_516) ;  /* 0x00000038007c7947 */ /* 0x000fea0003800000 */
.L_x_511:
[----:B------:R-:W-:-:S08]  /*64c0*/  NOP ;  /* 0x0000000000007918 */ /* 0x000fd00000000000 */
[----:B------:R-:W1:-:S00]  /*64d0*/  USETMAXREG.DEALLOC.CTAPOOL 0x20 ;  /* 0x00000020000079c8 */ /* 0x000e4000080e0500 */
[----:B-1----:R-:W-:-:S06]  /*64e0*/  LOP3.LUT R0, R0, 0x3, RZ, 0xc0, !PT ;  /* 0x0000000300007812 */ /* 0x002fcc00078ec0ff */
[----:B------:R-:W1:Y:S02]  /*64f0*/  SHFL.IDX PT, R0, R0, RZ, 0x1f ;  /* 0x00001fff00007589 */ /* 0x000e6400000e0000 */
[----:B-1----:R-:W-:-:S13]  /*6500*/  ISETP.NE.AND P0, PT, R0, RZ, PT ;  /* 0x000000ff0000720c */ /* 0x002fda0003f05270 */
[----:B------:R-:W-:Y:S05]  /*6510*/  @!P0 BRA `(.L_x_587) ;  /* 0x0000001000dc8947 */ /* 0x000fea0003800000 */
[----:B------:R-:W-:-:S13]  /*6520*/  ISETP.NE.AND P0, PT, R0, 0x1, PT ;  /* 0x000000010000780c */ /* 0x000fda0003f05270 */
[----:B------:R-:W-:Y:S05]  /*6530*/  @P0 BRA `(.L_x_516) ;  /* 0x00000038005c0947 */ /* 0x000fea0003800000 */
[----:B------:R-:W-:Y:S01]  /*6540*/  ULDC.64 UR4, c[0x0][0x8d8] ;  /* 0x0002360000047ab9 */ /* 0x000fe20000000a00 */
[----:B------:R-:W1:Y:S01]  /*6550*/  S2UR UR12, SR_CTAID.Z ;  /* 0x00000000000c79c3 */ /* 0x000e620000002700 */
[----:B------:R-:W-:-:S04]  /*6560*/  ISETP.NE.U32.AND P0, PT, RZ, UR4, PT ;  /* 0x00000004ff007c0c */ /* 0x000fc8000bf05070 */
[----:B------:R-:W-:-:S13]  /*6570*/  ISETP.NE.AND.EX P0, PT, RZ, UR5, PT, P0 ;  /* 0x00000005ff007c0c */ /* 0x000fda000bf05300 */
[----:B------:R-:W-:Y:S05]  /*6580*/  @!P0 BRA `(.L_x_588) ;  /* 0x00000000001c8947 */ /* 0x000fea0003800000 */
[----:B------:R-:W-:Y:S02]  /*6590*/  ULDC.64 UR4, c[0x0][0x8d8] ;  /* 0x0002360000047ab9 */ /* 0x000fe40000000a00 */
[----:B-1----:R-:W-:-:S06]  /*65a0*/  UIMAD.WIDE UR4, UR12, 0x4, UR4 ;  /* 0x000000040c0478a5 */ /* 0x002fcc000f8e0204 */
[----:B------:R-:W-:Y:S02]  /*65b0*/  IMAD.U32 R2, RZ, RZ, UR4 ;  /* 0x00000004ff027e24 */ /* 0x000fe4000f8e00ff */
[----:B------:R-:W-:-:S05]  /*65c0*/  IMAD.U32 R3, RZ, RZ, UR5 ;  /* 0x00000005ff037e24 */ /* 0x000fca000f8e00ff */
[----:B------:R-:W2:Y:S02]  /*65d0*/  LDG.E R2, desc[UR38][R2.64] ;  /* 0x0000002602027981 */ /* 0x000ea4000c1e1900 */
[----:B--2---:R-:W-:Y:S01]  /*65e0*/  R2UR UR5, R2 ;  /* 0x00000000020572ca */ /* 0x004fe200000e0000 */
[----:B------:R-:W-:-:S14]  /*65f0*/  BRA `(.L_x_589) ;  /* 0x0000000000387947 */ /* 0x000fdc0003800000 */
.L_x_588:
[----:B------:R-:W-:Y:S02]  /*6600*/  ULDC.64 UR4, c[0x0][0x8d0] ;  /* 0x0002340000047ab9 */ /* 0x000fe40000000a00 */
[----:B------:R-:W-:-:S04]  /*6610*/  ISETP.NE.U32.AND P0, PT, RZ, UR4, PT ;  /* 0x00000004ff007c0c */ /* 0x000fc8000bf05070 */
[----:B------:R-:W-:-:S13]  /*6620*/  ISETP.NE.AND.EX P0, PT, RZ, UR5, PT, P0 ;  /* 0x00000005ff007c0c */ /* 0x000fda000bf05300 */
[----:B------:R-:W-:Y:S05]  /*6630*/  @!P0 BRA `(.L_x_590) ;  /* 0x0000000000248947 */ /* 0x000fea0003800000 */
[----:B------:R-:W-:Y:S02]  /*6640*/  ULDC.64 UR4, c[0x0][0x8d0] ;  /* 0x0002340000047ab9 */ /* 0x000fe40000000a00 */
[----:B-1----:R-:W-:-:S06]  /*6650*/  UIMAD.WIDE UR4, UR12, 0x4, UR4 ;  /* 0x000000040c0478a5 */ /* 0x002fcc000f8e0204 */
[----:B------:R-:W-:Y:S02]  /*6660*/  IMAD.U32 R2, RZ, RZ, UR4 ;  /* 0x00000004ff027e24 */ /* 0x000fe4000f8e00ff */
[----:B------:R-:W-:-:S05]  /*6670*/  IMAD.U32 R3, RZ, RZ, UR5 ;  /* 0x00000005ff037e24 */ /* 0x000fca000f8e00ff */
[----:B------:R-:W2:Y:S04]  /*6680*/  LDG.E R0, desc[UR38][R2.64] ;  /* 0x0000002602007981 */ /* 0x000ea8000c1e1900 */
[----:B------:R-:W2:Y:S02]  /*6690*/  LDG.E R5, desc[UR38][R2.64+0x4] ;  /* 0x0000042602057981 */ /* 0x000ea4000c1e1900 */
[----:B--2---:R-:W-:-:S05]  /*66a0*/  IMAD.IADD R0, R5, 0x1, -R0 ;  /* 0x0000000105007824 */ /* 0x004fca00078e0a00 */
[----:B------:R-:W-:Y:S01]  /*66b0*/  R2UR UR5, R0 ;  /* 0x00000000000572ca */ /* 0x000fe200000e0000 */
[----:B------:R-:W-:-:S14]  /*66c0*/  BRA `(.L_x_589) ;  /* 0x0000000000047947 */ /* 0x000fdc0003800000 */
.L_x_590:
[----:B------:R-:W-:-:S05]  /*66d0*/  ULDC UR5, c[0x0][0x8bc] ;  /* 0x00022f0000057ab9 */ /* 0x000fca0000000800 */
.L_x_589:
[----:B------:R-:W2:Y:S02]  /*66e0*/  S2UR UR4, SR_CTAID.X ;  /* 0x00000000000479c3 */ /* 0x000ea40000002500 */
[----:B--2---:R-:W-:-:S04]  /*66f0*/  UIMAD UR4, UR4, 0x60, URZ ;  /* 0x00000060040478a4 */ /* 0x004fc8000f8e023f */
[----:B------:R-:W-:-:S04]  /*6700*/  UISETP.GE.AND UP0, UPT, UR4, UR5, UPT ;  /* 0x000000050400728c */ /* 0x000fc8000bf06270 */
[----:B-1----:R-:W-:-:S06]  /*6710*/  USEL UR12, UR12, 0xffffffff, !UP0 ;  /* 0xffffffff0c0c7887 */ /* 0x002fcc000c000000 */
[----:B------:R-:W-:-:S13]  /*6720*/  ISETP.LE.AND P0, PT, RZ, UR12, PT ;  /* 0x0000000cff007c0c */ /* 0x000fda000bf03270 */
[----:B------:R-:W-:Y:S05]  /*6730*/  @!P0 BRA `(.L_x_516) ;  /* 0x0000003400dc8947 */ /* 0x000fea0003800000 */
[----:B------:R-:W-:Y:S02]  /*6740*/  ULDC.64 UR4, c[0x0][0x770] ;  /* 0x0001dc0000047ab9 */ /* 0x000fe40000000a00 */
[----:B------:R-:W-:-:S04]  /*6750*/  UISETP.NE.U32.AND UP0, UPT, UR4, URZ, UPT ;  /* 0x0000003f0400728c */ /* 0x000fc8000bf05070 */
[----:B------:R-:W-:-:S03]  /*6760*/  UISETP.NE.AND.EX UP0, UPT, UR5, URZ, UPT, UP0 ;  /* 0x0000003f0500728c */ /* 0x000fc6000bf05300 */
[----:B------:R-:W-:Y:S02]  /*6770*/  ULDC.64 UR4, c[0x0][0x770] ;  /* 0x0001dc0000047ab9 */ /* 0x000fe40000000a00 */
[----:B------:R-:W-:Y:S01]  /*6780*/  UIMAD.WIDE UR4, UR12, 0x4, UR4 ;  /* 0x000000040c0478a5 */ /* 0x000fe2000f8e0204 */
[----:B------:R-:W-:-:S05]  /*6790*/  PLOP3.LUT P0, PT, PT, PT, UP0, 0x80, 0x0 ;  /* 0x000000000000781c */ /* 0x000fca0003f0f008 */
[----:B------:R-:W-:Y:S02]  /*67a0*/  IMAD.U32 R2, RZ, RZ, UR4 ;  /* 0x00000004ff027e24 */ /* 0x000fe4000f8e00ff */
[----:B------:R-:W-:Y:S01]  /*67b0*/  IMAD.U32 R3, RZ, RZ, UR5 ;  /* 0x00000005ff037e24 */ /* 0x000fe2000f8e00ff */
[----:B------:R-:W-:-:S05]  /*67c0*/  ULDC.64 UR4, c[0x0][0x780] ;  /* 0x0001e00000047ab9 */ /* 0x000fca0000000a00 */
[----:B------:R-:W2:Y:S01]  /*67d0*/  @P0 LDG.E R6, desc[UR38][R2.64] ;  /* 0x0000002602060981 */ /* 0x000ea2000c1e1900 */
[----:B------:R-:W-:Y:S01]  /*67e0*/  UISETP.NE.U32.AND UP1, UPT, UR4, URZ, UPT ;  /* 0x0000003f0400728c */ /* 0x000fe2000bf25070 */
[----:B------:R-:W-:-:S03]  /*67f0*/  ULDC UR6, c[0x0][0x280] ;  /* 0x0000a00000067ab9 */ /* 0x000fc60000000800 */
[----:B------:R-:W-:Y:S01]  /*6800*/  UISETP.NE.AND.EX UP1, UPT, UR5, URZ, UPT, UP1 ;  /* 0x0000003f0500728c */ /* 0x000fe2000bf25310 */
[----:B------:R-:W-:-:S05]  /*6810*/  IMAD.U32 R0, RZ, RZ, UR6 ;  /* 0x00000006ff007e24 */ /* 0x000fca000f8e00ff */
[----:B------:R-:W-:-:S05]  /*6820*/  PLOP3.LUT P1, PT, PT, PT, UP1, 0x80, 0x0 ;  /* 0x000000000000781c */ /* 0x000fca0003f2f018 */
[----:B------:R-:W-:Y:S02]  /*6830*/  @UP1 ULDC.64 UR4, c[0x0][0x780] ;  /* 0x0001e00000041ab9 */ /* 0x000fe40000000a00 */
[----:B------:R-:W-:-:S06]  /*6840*/  @UP1 UIMAD.WIDE UR4, UR12, 0x4, UR4 ;  /* 0x000000040c0418a5 */ /* 0x000fcc000f8e0204 */
[----:B------:R-:W-:Y:S02]  /*6850*/  IMAD.U32 R4, RZ, RZ, UR4 ;  /* 0x00000004ff047e24 */ /* 0x000fe4000f8e00ff */
[----:B------:R-:W-:-:S05]  /*6860*/  IMAD.U32 R5, RZ, RZ, UR5 ;  /* 0x00000005ff057e24 */ /* 0x000fca000f8e00ff */
[----:B------:R1:W5:Y:S01]  /*6870*/  @P1 LDG.E R0, desc[UR38][R4.64] ;  /* 0x0000002604001981 */ /* 0x000362000c1e1900 */
[----:B------:R-:W-:Y:S01]  /*6880*/  PLOP3.LUT P2, PT, PT, PT, UP0, 0x80, 0x0 ;  /* 0x000000000000781c */ /* 0x000fe20003f4f008 */
[----:B------:R-:W3:Y:S02]  /*6890*/  S2UR UR13, SR_CTAID.Y ;  /* 0x00000000000d79c3 */ /* 0x000ee40000002600 */
[----:B---3--:R-:W-:-:S10]  /*68a0*/  USHF.R.S32.HI UR7, URZ, 0x1f, UR13 ;  /* 0x0000001f3f077899 */ /* 0x008fd4000801140d */
[----:B--2---:R-:W-:-:S13]  /*68b0*/  @P2 R2UR UR4, R6 ;  /* 0x00000000060422ca */ /* 0x004fda00000e0000 */
[----:B------:R-:W-:-:S04]  /*68c0*/  @UP0 ULEA UR4, UR12, UR4, 0x6 ;  /* 0x000000040c040291 */ /* 0x000fc8000f8e303f */
[----:B------:R-:W-:-:S04]  /*68d0*/  @UP0 USHF.R.S32.HI UR5, URZ, 0x1f, UR4 ;  /* 0x0000001f3f050899 */ /* 0x000fc80008011404 */
[----:B------:R-:W-:-:S04]  /*68e0*/  @UP0 ULEA.HI UR5, UR5, UR4, URZ, 0x6 ;  /* 0x0000000405050291 */ /* 0x000fc8000f8f303f */
[----:B------:R-:W-:-:S04]  /*68f0*/  @UP0 USHF.R.S32.HI UR5, URZ, 0x6, UR5 ;  /* 0x000000063f050899 */ /* 0x000fc80008011405 */
[----:B------:R-:W-:Y:S01]  /*6900*/  @UP0 UIMAD UR6, UR5, 0x3000, URZ ;  /* 0x00003000050608a4 */ /* 0x000fe2000f8e023f */
[----:B-1----:R-:W-:Y:S11]  /*6910*/  @P1 BRA `(.L_x_591) ;  /* 0x0000000000101947 */ /* 0x002ff60003800000 */
[----:B------:R-:W-:Y:S05]  /*6920*/  @!P0 BRA `(.L_x_591) ;  /* 0x00000000000c8947 */ /* 0x000fea0003800000 */
[----:B------:R-:W2:Y:S04]  /*6930*/  LDG.E R5, desc[UR38][R2.64] ;  /* 0x0000002602057981 */ /* 0x000ea8000c1e1900 */
[----:B-----5:R-:W2:Y:S02]  /*6940*/  LDG.E R0, desc[UR38][R2.64+0x4] ;  /* 0x0000042602007981 */ /* 0x020ea4000c1e1900 */
[----:B--2---:R-:W-:-:S07]  /*6950*/  IMAD.IADD R0, R0, 0x1, -R5 ;  /* 0x0000000100007824 */ /* 0x004fce00078e0a05 */
.L_x_591:
[----:B-----5:R-:W-:Y:S01]  /*6960*/  ISETP.GE.AND P0, PT, R0, 0x1, PT ;  /* 0x000000010000780c */ /* 0x020fe20003f06270 */
[----:B------:R-:W-:Y:S01]  /*6970*/  @UP0 USHF.R.S32.HI UR8, URZ, 0x1f, UR6 ;  /* 0x0000001f3f080899 */ /* 0x000fe20008011406 */
[----:B------:R-:W-:Y:S01]  /*6980*/  UMOV UR4, URZ ;  /* 0x0000003f00047c82 */ /* 0x000fe20008000000 */
[----:B------:R-:W-:Y:S01]  /*6990*/  UMOV UR5, URZ ;  /* 0x0000003f00057c82 */ /* 0x000fe20008000000 */
[----:B------:R-:W-:-:S04]  /*69a0*/  @UP0 UMOV UR4, UR6 ;  /* 0x0000000600040c82 */ /* 0x000fc80008000000 */
[----:B------:R-:W-:-:S05]  /*69b0*/  @UP0 UMOV UR5, UR8 ;  /* 0x0000000800050c82 */ /* 0x000fca0008000000 */
[----:B------:R-:W-:Y:S05]  /*69c0*/  @!P0 BRA `(.L_x_516) ;  /* 0x0000003400388947 */ /* 0x000fea0003800000 */
[----:B------:R-:W-:Y:S01]  /*69d0*/  ULDC.64 UR8, c[0x0][0x2d8] ;  /* 0x0000b60000087ab9 */ /* 0x000fe20000000a00 */
[C---:B------:R-:W-:Y:S01]  /*69e0*/  VIADD R2, R0.reuse, 0x3f ;  /* 0x0000003f00027836 */ /* 0x040fe20000000000 */
[----:B------:R-:W-:Y:S01]  /*69f0*/  UIMAD UR7, UR7, UR8, URZ ;  /* 0x00000008070772a4 */ /* 0x000fe2000f8e023f */
[----:B------:R-:W-:Y:S01]  /*6a00*/  ISETP.GE.AND P1, PT, R0, 0x41, PT ;  /* 0x000000410000780c */ /* 0x000fe20003f26270 */
[----:B------:R-:W-:Y:S02]  /*6a10*/  USHF.R.S32.HI UR6, URZ, 0x1f, UR12 ;  /* 0x0000001f3f067899 */ /* 0x000fe4000801140c */
[----:B------:R-:W-:Y:S01]  /*6a20*/  UIMAD.WIDE.U32 UR10, UR13, UR8, URZ ;  /* 0x000000080d0a72a5 */ /* 0x000fe2000f8e003f */
[----:B------:R-:W-:Y:S01]  /*6a30*/  SHF.R.S32.HI R3, RZ, 0x1f, R2 ;  /* 0x0000001fff037819 */ /* 0x000fe20000011402 */
[----:B------:R-:W-:Y:S02]  /*6a40*/  UIMAD UR7, UR13, UR9, UR7 ;  /* 0x000000090d0772a4 */ /* 0x000fe4000f8e0207 */
[----:B------:R-:W-:Y:S01]  /*6a50*/  UIADD3 UR8, UP1, UR4, UR10, URZ ;  /* 0x0000000a04087290 */ /* 0x000fe2000ff3e03f */
[----:B------:R-:W-:Y:S01]  /*6a60*/  LEA.HI R3, R3, R2, RZ, 0x6 ;  /* 0x0000000203037211 */ /* 0x000fe200078f30ff */
[----:B------:R-:W-:-:S02]  /*6a70*/  UIADD3 UR7, UR11, UR7, URZ ;  /* 0x000000070b077290 */ /* 0x000fc4000fffe03f */
[----:B------:R-:W-:Y:S01]  /*6a80*/  USEL UR6, UR6, URZ, !UP0 ;  /* 0x0000003f06067287 */ /* 0x000fe2000c000000 */
[----:B------:R-:W-:Y:S01]  /*6a90*/  SHF.R.S32.HI R3, RZ, 0x6, R3 ;  /* 0x00000006ff037819 */ /* 0x000fe20000011403 */
[----:B------:R-:W-:Y:S01]  /*6aa0*/  ULDC.64 UR14, c[0x0][0x2e0] ;  /* 0x0000b800000e7ab9 */ /* 0x000fe20000000a00 */
[----:B------:R-:W-:Y:S02]  /*6ab0*/  USEL UR13, UR12, URZ, !UP0 ;  /* 0x0000003f0c0d7287 */ /* 0x000fe4000c000000 */
[----:B------:R-:W-:Y:S01]  /*6ac0*/  UIADD3.X UR9, UR5, UR7, URZ, UP1, !UPT ;  /* 0x0000000705097290 */ /* 0x000fe20008ffe43f */
[----:B------:R-:W-:Y:S01]  /*6ad0*/  VIMNMX R3, R3, 0x1, !PT ;  /* 0x0000000103037848 */ /* 0x000fe20007fe0100 */
[----:B------:R-:W-:Y:S02]  /*6ae0*/  UIMAD UR6, UR6, UR14, URZ ;  /* 0x0000000e060672a4 */ /* 0x000fe4000f8e023f */
[----:B------:R-:W-:Y:S01]  /*6af0*/  UIMAD.WIDE.U32 UR8, UR13, UR14, UR8 ;  /* 0x0000000e0d0872a5 */ /* 0x000fe2000f8e0008 */
[----:B------:R-:W-:Y:S01]  /*6b00*/  LOP3.LUT R2, R3, 0x1, RZ, 0xc0, !PT ;  /* 0x0000000103027812 */ /* 0x000fe200078ec0ff */
[----:B------:R-:W-:Y:S01]  /*6b10*/  UIMAD UR12, UR13, UR15, UR6 ;  /* 0x0000000f0d0c72a4 */ /* 0x000fe2000f8e0206 */
[----:B------:R-:W-:-:S03]  /*6b20*/  ELECT P0, URZ, PT ;  /* 0x00000000003f782f */ /* 0x000fc60003800000 */
[----:B------:R-:W-:Y:S01]  /*6b30*/  UIADD3 UR21, UR9, UR12, URZ ;  /* 0x0000000c09157290 */ /* 0x000fe2000fffe03f */
[----:B------:R-:W-:Y:S01]  /*6b40*/  UMOV UR6, URZ ;  /* 0x0000003f00067c82 */ /* 0x000fe20008000000 */
[----:B------:R-:W-:Y:S10]  /*6b50*/  @!P1 BRA `(.L_x_592) ;  /* 0x0000000800309947 */ /* 0x000ff40003800000 */
[----:B------:R-:W-:Y:S01]  /*6b60*/  UMOV UR6, UR10 ;  /* 0x0000000a00067c82 */ /* 0x000fe20008000000 */
[----:B------:R-:W-:Y:S01]  /*6b70*/  ULDC.64 UR10, c[0x0][0x2c0] ;  /* 0x0000b000000a7ab9 */ /* 0x000fe20000000a00 */
[----:B------:R-:W-:Y:S01]  /*6b80*/  UIMAD.WIDE.U32 UR6, UR13, UR14, UR6 ;  /* 0x0000000e0d0672a5 */ /* 0x000fe2000f8e0006 */
[----:B------:R-:W-:Y:S01]  /*6b90*/  IMAD.IADD R0, R3, 0x1, -R2 ;  /* 0x0000000103007824 */ /* 0x000fe200078e0a02 */
[----:B------:R-:W-:Y:S02]  /*6ba0*/  ULDC.64 UR24, c[0x0][0x2c0] ;  /* 0x0000b00000187ab9 */ /* 0x000fe40000000a00 */
[----:B------:R-:W-:-:S04]  /*6bb0*/  UIADD3 UR19, UP0, UR4, UR6, URZ ;  /* 0x0000000604137290 */ /* 0x000fc8000ff1e03f */
[----:B------:R-:W-:Y:S02]  /*6bc0*/  UIADD3.X UR4, UR5, UR12, UR7, UP0, !UPT ;  /* 0x0000000c05047290 */ /* 0x000fe400087fe407 */
[----:B------:R-:W-:Y:S01]  /*6bd0*/  ULEA UR18, UP0, UR19, UR10, 0x2 ;  /* 0x0000000a13127291 */ /* 0x000fe2000f80103f */
[----:B------:R-:W-:-:S03]  /*6be0*/  UMOV UR5, URZ ;  /* 0x0000003f00057c82 */ /* 0x000fc60008000000 */
[----:B------:R-:W-:Y:S02]  /*6bf0*/  ULEA.HI.X UR19, UR19, UR11, UR4, 0x2, UP0 ;  /* 0x0000000b13137291 */ /* 0x000fe400080f1404 */
[----:B------:R-:W-:Y:S02]  /*6c00*/  UIADD3 UR10, UP0, UR18, 0x4000, URZ ;  /* 0x00004000120a7890 */ /* 0x000fe4000ff1e03f */
[----:B------:R-:W-:Y:S02]  /*6c10*/  UIADD3 UR12, UP1, UR18, 0x8000, URZ ;  /* 0x00008000120c7890 */ /* 0x000fe4000ff3e03f */
[----:B------:R-:W-:Y:S02]  /*6c20*/  UIADD3 UR14, UP2, UR18, 0xc000, URZ ;  /* 0x0000c000120e7890 */ /* 0x000fe4000ff5e03f */
[----:B------:R-:W-:Y:S02]  /*6c30*/  UIADD3 UR16, UP3, UR18, 0x10000, URZ ;  /* 0x0001000012107890 */ /* 0x000fe4000ff7e03f */
[----:B------:R-:W-:-:S02]  /*6c40*/  UIADD3 UR18, UP4, UR18, 0x14000, URZ ;  /* 0x0001400012127890 */ /* 0x000fc4000ff9e03f */
[----:B------:R-:W-:Y:S02]  /*6c50*/  UIADD3.X UR11, URZ, UR19, URZ, UP0, !UPT ;  /* 0x000000133f0b7290 */ /* 0x000fe400087fe43f */
[----:B------:R-:W-:Y:S02]  /*6c60*/  UIADD3.X UR13, URZ, UR19, URZ, UP1, !UPT ;  /* 0x000000133f0d7290 */ /* 0x000fe40008ffe43f */
[----:B------:R-:W-:Y:S02]  /*6c70*/  UIADD3.X UR15, URZ, UR19, URZ, UP2, !UPT ;  /* 0x000000133f0f7290 */ /* 0x000fe400097fe43f */
[----:B------:R-:W-:Y:S02]  /*6c80*/  UIADD3.X UR17, URZ, UR19, URZ, UP3, !UPT ;  /* 0x000000133f117290 */ /* 0x000fe40009ffe43f */
[----:B------:R-:W-:Y:S01]  /*6c90*/  UIADD3.X UR19, URZ, UR19, URZ, UP4, !UPT ;  /* 0x000000133f137290 */ /* 0x000fe2000a7fe43f */
[----:B------:R-:W-:-:S11]  /*6ca0*/  UMOV UR4, URZ ;  /* 0x0000003f00047c82 */ /* 0x000fd60008000000 */
.L_x_613:
        /* <DEDUP_REMOVED lines=23> */
.L_x_594:
[----:B------:R-:W-:Y:S05]  /*6e20*/  BSYNC B0 ;  /* 0x0000000000007941 */ /* 0x000fea0003800000 */
.L_x_593:
        /* <DEDUP_REMOVED lines=12> */
.L_x_596:
[----:B------:R-:W-:Y:S05]  /*6ef0*/  BSYNC B0 ;  /* 0x0000000000007941 */ /* 0x000fea0003800000 */
.L_x_595:
        /* <DEDUP_REMOVED lines=13> */
.L_x_598:
[----:B------:R-:W-:Y:S05]  /*6fd0*/  BSYNC B0 ;  /* 0x0000000000007941 */ /* 0x000fea0003800000 */
.L_x_597:
[----:B------:R-:W-:Y:S06]  /*6fe0*/  BAR.ARV 0xa, 0xa0 ;  /* 0x0282800000007b1d */ /* 0x000fec0000002000 */
[----:B------:R-:W-:Y:S04]  /*6ff0*/  BSSY B0, `(.L_x_599) ;  /* 0x0000003000007945 */ /* 0x000fe80003800000 */
[----:B------:R-:W-:Y:S05]  /*7000*/  @!P0 BRA `(.L_x_600) ;  /* 0x0000000000048947 */ /* 0x000fea0003800000 */
[----:B------:R-:W-:-:S04]  /*7010*/  DEPBAR.LE SB0, 0x1 ;  /* 0x000080400000791a */ /* 0x000fc80000000000 */
.L_x_600:
[----:B------:R-:W-:Y:S05]  /*7020*/  BSYNC B0 ;  /* 0x0000000000007941 */ /* 0x000fea0003800000 */
.L_x_599:
[----:B------:R-:W-:Y:S06]  /*7030*/  BAR.ARV 0xb, 0xa0 ;  /* 0x02c2800000007b1d */ /* 0x000fec0000002000 */
[----:B------:R-:W-:Y:S04]  /*7040*/  BSSY B0, `(.L_x_601) ;  /* 0x0000003000007945 */ /* 0x000fe80003800000 */
[----:B------:R-:W-:Y:S05]  /*7050*/  @!P0 BRA `(.L_x_602) ;  /* 0x0000000000048947 */ /* 0x000fea0003800000 */
[----:B------:R-:W-:-:S04]  /*7060*/  DEPBAR.LE SB0, 0x0 ;  /* 0x000080000000791a */ /* 0x000fc80000000000 */
.L_x_602:
[----:B------:R-:W-:Y:S05]  /*7070*/  BSYNC B0 ;  /* 0x0000000000007941 */ /* 0x000fea0003800000 */
.L_x_601:
        /* <DEDUP_REMOVED lines=13> */
.L_x_604:
[----:B------:R-:W-:Y:S05]  /*7150*/  BSYNC B0 ;  /* 0x0000000000007941 */ /* 0x000fea0003800000 */
.L_x_603:
        /* <DEDUP_REMOVED lines=12> */
.L_x_606:
[----:B------:R-:W-:Y:S05]  /*7220*/  BSYNC B0 ;  /* 0x0000000000007941 */ /* 0x000fea0003800000 */
.L_x_605:
        /* <DEDUP_REMOVED lines=13> */
.L_x_608:
[----:B------:R-:W-:Y:S05]  /*7300*/  BSYNC B0 ;  /* 0x0000000000007941 */ /* 0x000fea0003800000 */
.L_x_607:
[----:B------:R-:W-:Y:S06]  /*7310*/  BAR.ARV 0xa, 0xa0 ;  /* 0x0282800000007b1d */ /* 0x000fec0000002000 */
[----:B------:R-:W-:Y:S04]  /*7320*/  BSSY B0, `(.L_x_609) ;  /* 0x0000003000007945 */ /* 0x000fe80003800000 */
[----:B------:R-:W-:Y:S05]  /*7330*/  @!P0 BRA `(.L_x_610) ;  /* 0x0000000000048947 */ /* 0x000fea0003800000 */
[----:B------:R-:W-:-:S04]  /*7340*/  DEPBAR.LE SB0, 0x1 ;  /* 0x000080400000791a */ /* 0x000fc80000000000 */
.L_x_610:
[----:B------:R-:W-:Y:S05]  /*7350*/  BSYNC B0 ;  /* 0x0000000000007941 */ /* 0x000fea0003800000 */
.L_x_609:
[----:B------:R-:W-:Y:S01]  /*7360*/  VIADD R0, R0, 0xfffffffe ;  /* 0xfffffffe00007836 */ /* 0x000fe20000000000 */
[----:B------:R-:W-:Y:S06]  /*7370*/  BAR.ARV 0xb, 0xa0 ;  /* 0x02c2800000007b1d */ /* 0x000fec0000002000 */
[----:B------:R-:W-:Y:S01]  /*7380*/  BSSY B0, `(.L_x_611) ;  /* 0x0000004000007945 */ /* 0x000fe20003800000 */
[----:B------:R-:W-:-:S03]  /*7390*/  ISETP.NE.AND P1, PT, R0, RZ, PT ;  /* 0x000000ff0000720c */ /* 0x000fc60003f25270 */
[----:B------:R-:W-:Y:S10]  /*73a0*/  @!P0 BRA `(.L_x_612) ;  /* 0x0000000000048947 */ /* 0x000ff40003800000 */
[----:B------:R-:W-:-:S04]  /*73b0*/  DEPBAR.LE SB0, 0x0 ;  /* 0x000080000000791a */ /* 0x000fc80000000000 */
.L_x_612:
[----:B------:R-:W-:Y:S05]  /*73c0*/  BSYNC B0 ;  /* 0x0000000000007941 */ /* 0x000fea0003800000 */
.L_x_611:
[----:B------:R-:W-:Y:S06]  /*73d0*/  BAR.ARV 0xc, 0xa0 ;  /* 0x0302800000007b1d */ /* 0x000fec0000002000 */
[----:B------:R-:W-:Y:S02]  /*73e0*/  UIADD3 UR5, UR5, 0x2, URZ ;  /* 0x0000000205057890 */ /* 0x000fe4000fffe03f */
[----:B------:R-:W-:Y:S01]  /*73f0*/  UIADD3 UR4, UR4, 0x1, URZ ;  /* 0x0000000104047890 */ /* 0x000fe2000fffe03f */
[----:B------:R-:W-:Y:S11]  /*7400*/  @P1 BRA `(.L_x_613) ;  /* 0xfffffff800281947 */ /* 0x000ff6000383ffff */
[----:B------:R-:W-:-:S12]  /*7410*/  UIADD3 UR6, UR20, 0x6000, URZ ;  /* 0x0000600014067890 */ /* 0x000fd8000fffe03f */
.L_x_592:
        /* <DEDUP_REMOVED lines=10> */
[----:B------:R-:W-:Y:S01]  /*74c0*/  ULEA UR4, UP0, UR11, UR4, 0x2 ;  /* 0x000000040b047291 */ /* 0x000fe2000f80103f */
[----:B------:R-:W-:-:S03]  /*74d0*/  UMOV UR13, 0x14f00000 ;  /* 0x14f00000000d7882 */ /* 0x000fc60000000000 */
[----:B------:R-:W-:-:S03]  /*74e0*/  ULEA.HI.X UR5, UR11, UR5, UR12, 0x2, UP0 ;  /* 0x000000050b057291 */ /* 0x000fc600080f140c */
[----:B------:R-:W-:Y:S01]  /*74f0*/  UMOV UR12, 0x0 ;  /* 0x00000000000c7882 */ /* 0x000fe20000000000 */
[----:B-1----:R-:W-:-:S03]  /*7500*/  ULEA UR7, UR10, UR7, 0x18 ;  /* 0x000000070a077291 */ /* 0x002fc6000f8ec03f */
[----:B------:R-:W-:Y:S01]  /*7510*/  UMOV UR10, 0x400 ;  /* 0x00000400000a7882 */ /* 0x000fe20000000000 */
[----:B------:R-:W-:-:S09]  /*7520*/  UIADD3 UR7, UR7, 0x12000, URZ ;  /* 0x0001200007077890 */ /* 0x000fd2000fffe03f */
[----:B------:R1:W-:Y:S02]  /*7530*/  UBLKRED.G.S.ADD.F32.RN [UR4], [UR7], UR10, desc[UR12] ;  /* 0x00000c04070073bb */ /* 0x0003e400080a140a */
[----:B-1----:R0:W-:Y:S02]  /*7540*/  UTMACMDFLUSH ;  /* 0x00000000000079b7 */ /* 0x0021e40000000000 */
.L_x_615:
[----:B------:R-:W-:Y:S05]  /*7550*/  BSYNC B0 ;  /* 0x0000000000007941 */ /* 0x000fea0003800000 */
.L_x_614:
[----:B------:R-:W-:Y:S06]  /*7560*/  BAR.SYNC.DEFER_BLOCKING 0xe, 0xa0 ;  /* 0x0382800000007b1d */ /* 0x000fec0000010000 */
[----:B------:R-:W-:Y:S04]  /*7570*/  BSSY B0, `(.L_x_616) ;  /* 0x0000011000007945 */ /* 0x000fe80003800000 */
[----:B------:R-:W-:Y:S05]  /*7580*/  @!P0 BRA `(.L_x_617) ;  /* 0x00000000003c8947 */ /* 0x000fea0003800000 */
[----:B------:R-:W1:Y:S01]  /*7590*/  S2UR UR7, SR_CgaCtaId ;  /* 0x00000000000779c3 */ /* 0x000e620000008800 */
[----:B------:R-:W-:Y:S01]  /*75a0*/  UIADD3 UR4, UR6, 0x1000, URZ ;  /* 0x0000100006047890 */ /* 0x000fe2000fffe03f */
[----:B------:R-:W-:Y:S01]  /*75b0*/  UMOV UR5, 0x400 ;  /* 0x0000040000057882 */ /* 0x000fe20000000000 */
[----:B------:R-:W-:Y:S02]  /*75c0*/  ULDC.64 UR10, c[0x0][0x2c0] ;  /* 0x0000b000000a7ab9 */ /* 0x000fe40000000a00 */
[----:B------:R-:W-:Y:S01]  /*75d0*/  UIADD3 UR12, UP0, UR4, UR8, URZ ;  /* 0x00000008040c7290 */ /* 0x000fe2000ff1e03f */
[----:B------:R-:W-:Y:S01]  /*75e0*/  UMOV UR13, 0x14f00000 ;  /* 0x14f00000000d7882 */ /* 0x000fe20000000000 */
[----:B-1----:R-:W-:Y:S02]  /*75f0*/  ULEA UR7, UR7, UR5, 0x18 ;  /* 0x0000000507077291 */ /* 0x002fe4000f8ec03f */
[----:B------:R-:W-:Y:S02]  /*7600*/  ULEA.HI.X.SX32 UR5, UR4, UR21, 0x1, UP0 ;  /* 0x0000001504057291 */ /* 0x000fe400080f0e3f */
[----:B------:R-:W-:-:S02]  /*7610*/  ULEA UR4, UP0, UR12, UR10, 0x2 ;  /* 0x0000000a0c047291 */ /* 0x000fc4000f80103f */
[----:B------:R-:W-:Y:S02]  /*7620*/  UIADD3 UR7, UR7, 0x16000, URZ ;  /* 0x0001600007077890 */ /* 0x000fe4000fffe03f */
[----:B------:R-:W-:Y:S01]  /*7630*/  ULEA.HI.X UR5, UR12, UR11, UR5, 0x2, UP0 ;  /* 0x0000000b0c057291 */ /* 0x000fe200080f1405 */
[----:B------:R-:W-:Y:S02]  /*7640*/  UMOV UR10, 0x400 ;  /* 0x00000400000a7882 */ /* 0x000fe40000000000 */
[----:B------:R-:W-:-:S06]  /*7650*/  UMOV UR12, 0x0 ;  /* 0x00000000000c7882 */ /* 0x000fcc0000000000 */
[----:B------:R1:W-:Y:S02]  /*7660*/  UBLKRED.G.S.ADD.F32.RN [UR4], [UR7], UR10, desc[UR12] ;  /* 0x00000c04070073bb */ /* 0x0003e400080a140a */
[----:B-1----:R0:W-:Y:S02]  /*7670*/  UTMACMDFLUSH ;  /* 0x00000000000079b7 */ /* 0x0021e40000000000 */
.L_x_617:
[----:B------:R-:W-:Y:S05]  /*7680*/  BSYNC B0 ;  /* 0x0000000000007941 */ /* 0x000fea0003800000 */
.L_x_616:
        /* <DEDUP_REMOVED lines=16> */
[----:B------:R1:W-:Y:S01]  /*7790*/  UBLKRED.G.S.ADD.F32.RN [UR4], [UR7], UR10, desc[UR12] ;  /* 0x00000c04070073bb */ /* 0x0003e200080a140a */
[----:B------:R0:W-:Y:S01]  /*77a0*/  UTMACMDFLUSH ;  /* 0x00000000000079b7 */ /* 0x0001e20000000000 */
[----:B-1----:R-:W-:-:S04]  /*77b0*/  DEPBAR.LE SB0, 0x2 ;  /* 0x000080800000791a */ /* 0x002fc80000000000 */
.L_x_619:
[----:B------:R-:W-:Y:S05]  /*77c0*/  BSYNC B0 ;  /* 0x0000000000007941 */ /* 0x000fea0003800000 */
.L_x_618:
[----:B------:R-:W-:Y:S06]  /*77d0*/  BAR.ARV 0xa, 0xa0 ;  /* 0x0282800000007b1d */ /* 0x000fec0000002000 */
[----:B------:R-:W-:Y:S04]  /*77e0*/  BSSY B0, `(.L_x_620) ;  /* 0x0000003000007945 */ /* 0x000fe80003800000 */
[----:B------:R-:W-:Y:S05]  /*77f0*/  @!P0 BRA `(.L_x_621) ;  /* 0x0000000000048947 */ /* 0x000fea0003800000 */
[----:B------:R-:W-:-:S04]  /*7800*/  DEPBAR.LE SB0, 0x1 ;  /* 0x000080400000791a */ /* 0x000fc80000000000 */
.L_x_621:
[----:B------:R-:W-:Y:S05]  /*7810*/  BSYNC B0 ;  /* 0x0000000000007941 */ /* 0x000fea0003800000 */
.L_x_620:
[----:B------:R-:W-:Y:S06]  /*7820*/  BAR.ARV 0xb, 0xa0 ;  /* 0x02c2800000007b1d */ /* 0x000fec0000002000 */
[----:B------:R-:W-:Y:S04]  /*7830*/  BSSY B0, `(.L_x_622) ;  /* 0x0000003000007945 */ /* 0x000fe80003800000 */
[----:B------:R-:W-:Y:S05]  /*7840*/  @!P0 BRA `(.L_x_623) ;  /* 0x0000000000048947 */ /* 0x000fea0003800000 */
[----:B------:R-:W-:-:S04]  /*7850*/  DEPBAR.LE SB0, 0x0 ;  /* 0x000080000000791a */ /* 0x000fc80000000000 */
.L_x_623:
[----:B------:R-:W-:Y:S05]  /*7860*/  BSYNC B0 ;  /* 0x0000000000007941 */ /* 0x000fea0003800000 */
.L_x_622:
[----:B------:R-:W-:Y:S06]  /*7870*/  BAR.ARV 0xc, 0xa0 ;  /* 0x0302800000007b1d */ /* 0x000fec0000002000 */
[----:B------:R-:W-:Y:S05]  /*7880*/  BRA `(.L_x_516) ;  /* 0x0000002400887947 */ /* 0x000fea0003800000 */
.L_x_587:
[----:B------:R-:W-:Y:S01]  /*7890*/  ULDC.64 UR4, c[0x0][0x8d8] ;  /* 0x0002360000047ab9 */ /* 0x000fe20000000a00 */
[----:B------:R-:W1:Y:S01]  /*78a0*/  S2R R11, SR_CTAID.Z ;  /* 0x00000000000b7919 */ /* 0x000e620000002700 */
[----:B------:R-:W-:Y:S01]  /*78b0*/  ISETP.NE.U32.AND P0, PT, RZ, UR4, PT ;  /* 0x00000004ff007c0c */ /* 0x000fe2000bf05070 */
[----:B------:R-:W2:Y:S03]  /*78c0*/  S2UR UR28, SR_CTAID.Y ;  /* 0x00000000001c79c3 */ /* 0x000ea60000002600 */
[----:B------:R-:W-:-:S13]  /*78d0*/  ISETP.NE.AND.EX P0, PT, RZ, UR5, PT, P0 ;  /* 0x00000005ff007c0c */ /* 0x000fda000bf05300 */
[----:B------:R-:W-:Y:S05]  /*78e0*/  @!P0 BRA `(.L_x_624) ;  /* 0x0000000000108947 */ /* 0x000fea0003800000 */
[----:B------:R-:W1:Y:S02]  /*78f0*/  LDC.64 R2, c[0x0][0x8d8] ;  /* 0x00023600ff027b82 */ /* 0x000e640000000a00 */
[----:B-1----:R-:W-:-:S05]  /*7900*/  IMAD.WIDE R2, R11, 0x4, R2 ;  /* 0x000000040b027825 */ /* 0x002fca00078e0202 */
[----:B------:R1:W5:Y:S01]  /*7910*/  LDG.E R0, desc[UR38][R2.64] ;  /* 0x0000002602007981 */ /* 0x000362000c1e1900 */
[----:B------:R-:W-:Y:S05]  /*7920*/  BRA `(.L_x_625) ;  /* 0x00000000002c7947 */ /* 0x000fea0003800000 */
.L_x_624:
[----:B------:R-:W-:Y:S02]  /*7930*/  ULDC.64 UR4, c[0x0][0x8d0] ;  /* 0x0002340000047ab9 */ /* 0x000fe40000000a00 */
[----:B------:R-:W-:-:S04]  /*7940*/  ISETP.NE.U32.AND P0, PT, RZ, UR4, PT ;  /* 0x00000004ff007c0c */ /* 0x000fc8000bf05070 */
[----:B------:R-:W-:-:S13]  /*7950*/  ISETP.NE.AND.EX P0, PT, RZ, UR5, PT, P0 ;  /* 0x00000005ff007c0c */ /* 0x000fda000bf05300 */
[----:B------:R-:W-:Y:S05]  /*7960*/  @!P0 BRA `(.L_x_626) ;  /* 0x0000000000188947 */ /* 0x000fea0003800000 */
[----:B------:R-:W1:Y:S02]  /*7970*/  LDC.64 R2, c[0x0][0x8d0] ;  /* 0x00023400ff027b82 */ /* 0x000e640000000a00 */
[----:B-1----:R-:W-:-:S05]  /*7980*/  IMAD.WIDE R2, R11, 0x4, R2 ;  /* 0x000000040b027825 */ /* 0x002fca00078e0202 */
[----:B------:R-:W3:Y:S04]  /*7990*/  LDG.E R0, desc[UR38][R2.64] ;  /* 0x0000002602007981 */ /* 0x000ee8000c1e1900 */
[----:B------:R-:W3:Y:S02]  /*79a0*/  LDG.E R5, desc[UR38][R2.64+0x4] ;  /* 0x0000042602057981 */ /* 0x000ee4000c1e1900 */
[----:B---3--:R-:W-:Y:S01]  /*79b0*/  IMAD.IADD R0, R5, 0x1, -R0 ;  /* 0x0000000105007824 */ /* 0x008fe200078e0a00 */
[----:B------:R-:W-:Y:S06]  /*79c0*/  BRA `(.L_x_625) ;  /* 0x0000000000047947 */ /* 0x000fec0003800000 */
.L_x_626:
[----:B------:R-:W3:Y:S02]  /*79d0*/  LDC R0, c[0x0][0x8bc] ;  /* 0x00022f00ff007b82 */ /* 0x000ee40000000800 */
.L_x_625:
[----:B------:R-:W4:Y:S01]  /*79e0*/  S2R R9, SR_CTAID.X ;  /* 0x0000000000097919 */ /* 0x000f220000002500 */
[----:B------:R-:W-:Y:S02]  /*79f0*/  IMAD.MOV.U32 R5, RZ, RZ, RZ ;  /* 0x000000ffff057224 */ /* 0x000fe400078e00ff */
[----:B------:R-:W-:Y:S02]  /*7a00*/  IMAD.MOV.U32 R4, RZ, RZ, 0x1 ;  /* 0x00000001ff047424 */ /* 0x000fe400078e00ff */
[----:B----4-:R-:W-:-:S05]  /*7a10*/  IMAD R9, R9, 0x60, RZ ;  /* 0x0000006009097824 */ /* 0x010fca00078e02ff */
[----:B---3-5:R-:W-:Y:S01]  /*7a20*/  ISETP.GE.AND P0, PT, R9, R0, PT ;  /* 0x000000000900720c */ /* 0x028fe20003f06270 */
[----:B------:R-:W-:-:S03]  /*7a30*/  IMAD.MOV.U32 R0, RZ, RZ, 0x1 ;  /* 0x00000001ff007424 */ /* 0x000fc600078e00ff */
[----:B-1----:R-:W-:-:S04]  /*7a40*/  SEL R11, R11, 0xffffffff, !P0 ;  /* 0xffffffff0b0b7807 */ /* 0x002fc80004000000 */
[----:B------:R-:W-:-:S13]  /*7a50*/  ISETP.GE.AND P0, PT, R11, RZ, PT ;  /* 0x000000ff0b00720c */ /* 0x000fda0003f06270 */
[----:B------:R-:W-:Y:S05]  /*7a60*/  @!P0 BRA `(.L_x_627) ;  /* 0x0000002000908947 */ /* 0x000fea0003800000 */
[----:B------:R-:W1:Y:S08]  /*7a70*/  LDC.64 R4, c[0x0][0x778] ;  /* 0x0001de00ff047b82 */ /* 0x000e700000000a00 */
[----:B------:R-:W3:Y:S08]  /*7a80*/  LDC.64 R6, c[0x0][0x780] ;  /* 0x0001e000ff067b82 */ /* 0x000ef00000000a00 */
[----:B------:R-:W4:Y:S01]  /*7a90*/  LDC.64 R12, c[0x0][0x770] ;  /* 0x0001dc00ff0c7b82 */ /* 0x000f220000000a00 */
[----:B-1----:R-:W-:-:S07]  /*7aa0*/  ISETP.NE.U32.AND P0, PT, R4, RZ, PT ;  /* 0x000000ff0400720c */ /* 0x002fce0003f05070 */
[----:B------:R-:W1:Y:S01]  /*7ab0*/  LDC.64 R2, c[0x0][0x770] ;  /* 0x0001dc00ff027b82 */ /* 0x000e620000000a00 */
[----:B------:R-:W-:Y:S02]  /*7ac0*/  ISETP.NE.AND.EX P0, PT, R5, RZ, PT, P0 ;  /* 0x000000ff0500720c */ /* 0x000fe40003f05300 */
[----:B---3--:R-:W-:-:S04]  /*7ad0*/  ISETP.NE.U32.AND P2, PT, R6, RZ, PT ;  /* 0x000000ff0600720c */ /* 0x008fc80003f45070 */
[----:B------:R-:W-:Y:S02]  /*7ae0*/  ISETP.NE.AND.EX P2, PT, R7, RZ, PT, P2 ;  /* 0x000000ff0700720c */ /* 0x000fe40003f45320 */
[----:B----4-:R-:W-:-:S05]  /*7af0*/  ISETP.NE.U32.AND P1, PT, R12, RZ, PT ;  /* 0x000000ff0c00720c */ /* 0x010fca0003f25070 */
[----:B------:R-:W3:Y:S01]  /*7b00*/  @P0 LDC.64 R4, c[0x0][0x778] ;  /* 0x0001de00ff040b82 */ /* 0x000ee20000000a00 */
[----:B------:R-:W-:-:S07]  /*7b10*/  ISETP.NE.AND.EX P1, PT, R13, RZ, PT, P1 ;  /* 0x000000ff0d00720c */ /* 0x000fce0003f25310 */
[----:B------:R-:W4:Y:S01]  /*7b20*/  @P2 LDC.64 R6, c[0x0][0x780] ;  /* 0x0001e000ff062b82 */ /* 0x000f220000000a00 */
[----:B-1----:R-:W-:-:S05]  /*7b30*/  IMAD.WIDE R2, R11, 0x4, R2 ;  /* 0x000000040b027825 */ /* 0x002fca00078e0202 */
[----:B------:R-:W2:Y:S01]  /*7b40*/  @P1 LDG.E R16, desc[UR38][R2.64] ;  /* 0x0000002602101981 */ /* 0x000ea2000c1e1900 */
[----:B------:R-:W-:Y:S01]  /*7b50*/  IMAD.MOV.U32 R10, RZ, RZ, RZ ;  /* 0x000000ffff0a7224 */ /* 0x000fe200078e00ff */
[----:B------:R-:W-:Y:S02]  /*7b60*/  ULDC UR4, c[0x0][0x280] ;  /* 0x0000a00000047ab9 */ /* 0x000fe40000000800 */
[----:B------:R-:W2:Y:S01]  /*7b70*/  @P1 LDG.E R14, desc[UR38][R2.64] ;  /* 0x00000026020e1981 */ /* 0x000ea2000c1e1900 */
[----:B---3--:R-:W-:-:S04]  /*7b80*/  @P0 IMAD.WIDE R4, R11, 0x4, R4 ;  /* 0x000000040b040825 */ /* 0x008fc800078e0204 */
[----:B------:R-:W-:Y:S01]  /*7b90*/  IMAD.U32 R8, RZ, RZ, UR4 ;  /* 0x00000004ff087e24 */ /* 0x000fe2000f8e00ff */
[----:B------:R4:W5:Y:S02]  /*7ba0*/  @P0 LDG.E R10, desc[UR38][R4.64] ;  /* 0x00000026040a0981 */ /* 0x000964000c1e1900 */
[----:B----4-:R-:W-:-:S05]  /*7bb0*/  @P2 IMAD.WIDE R4, R11, 0x4, R6 ;  /* 0x000000040b042825 */ /* 0x010fca00078e0206 */
[----:B------:R1:W5:Y:S01]  /*7bc0*/  @P2 LDG.E R8, desc[UR38][R4.64] ;  /* 0x0000002604082981 */ /* 0x000362000c1e1900 */
[----:B------:R-:W-:Y:S01]  /*7bd0*/  VOTEU.ANY UP0, P1 ;  /* 0x00000000003f7886 */ /* 0x000fe20000800100 */
[----:B--2---:R-:W-:Y:S01]  /*7be0*/  @P1 IMAD R6, R11, 0x40, R16 ;  /* 0x000000400b061824 */ /* 0x004fe200078e0210 */
[----:B------:R-:W-:-:S04]  /*7bf0*/  @P1 R2UR UR4, R14 ;  /* 0x000000000e0412ca */ /* 0x000fc800000e0000 */
[----:B------:R-:W-:-:S04]  /*7c00*/  @P1 SHF.R.S32.HI R7, RZ, 0x1f, R6 ;  /* 0x0000001fff071819 */ /* 0x000fc80000011406 */
[----:B------:R-:W-:-:S04]  /*7c10*/  @P1 LEA.HI R7, R7, R6, RZ, 0x6 ;  /* 0x0000000607071211 */ /* 0x000fc800078f30ff */
[----:B------:R-:W-:Y:S01]  /*7c20*/  @P1 LOP3.LUT R7, R7, 0xffffffc0, RZ, 0xc0, !PT ;  /* 0xffffffc007071812 */ /* 0x000fe200078ec0ff */
[----:B-1----:R-:W-:Y:S06]  /*7c30*/  @P2 BRA `(.L_x_628) ;  /* 0x0000000000102947 */ /* 0x002fec0003800000 */
[----:B------:R-:W-:Y:S05]  /*7c40*/  @!P1 BRA `(.L_x_628) ;  /* 0x00000000000c9947 */ /* 0x000fea0003800000 */
[----:B------:R-:W2:Y:S04]  /*7c50*/  LDG.E R5, desc[UR38][R2.64] ;  /* 0x0000002602057981 */ /* 0x000ea8000c1e1900 */
[----:B-----5:R-:W2:Y:S02]  /*7c60*/  LDG.E R8, desc[UR38][R2.64+0x4] ;  /* 0x0000042602087981 */ /* 0x020ea4000c1e1900 */
[----:B--2---:R-:W-:-:S07]  /*7c70*/  IMAD.IADD R8, R8, 0x1, -R5 ;  /* 0x0000000108087824 */ /* 0x004fce00078e0a05 */
.L_x_628:
[----:B-----5:R-:W-:Y:S01]  /*7c80*/  ISETP.GE.AND P2, PT, R8, 0x1, PT ;  /* 0x000000010800780c */ /* 0x020fe20003f46270 */
[----:B------:R-:W-:Y:S01]  /*7c90*/  UMOV UR43, URZ ;  /* 0x0000003f002b7c82 */ /* 0x000fe20008000000 */
[----:B------:R-:W-:Y:S01]  /*7ca0*/  @UP0 UMOV UR43, UR4 ;  /* 0x00000004002b0c82 */ /* 0x000fe20008000000 */
[----:B------:R-:W-:Y:S01]  /*7cb0*/  CS2R R2, SRZ ;  /* 0x0000000000027805 */ /* 0x000fe2000001ff00 */
[----:B------:R-:W-:Y:S01]  /*7cc0*/  IMAD.MOV.U32 R5, RZ, RZ, RZ ;  /* 0x000000ffff057224 */ /* 0x000fe200078e00ff */
[--C-:B------:R-:W-:Y:S01]  /*7cd0*/  @P1 SHF.R.S32.HI R3, RZ, 0x1f, R7.reuse ;  /* 0x0000001fff031819 */ /* 0x100fe20000011407 */
[----:B------:R-:W-:Y:S02]  /*7ce0*/  IMAD.MOV.U32 R4, RZ, RZ, 0x1 ;  /* 0x00000001ff047424 */ /* 0x000fe400078e00ff */
[----:B------:R-:W-:-:S05]  /*7cf0*/  @P1 IMAD.MOV.U32 R2, RZ, RZ, R7 ;  /* 0x000000ffff021224 */ /* 0x000fca00078e0007 */
[----:B------:R-:W-:Y:S05]  /*7d00*/  @!P2 BRA `(.L_x_627) ;  /* 0x0000001c00e8a947 */ /* 0x000fea0003800000 */
[----:B------:R-:W1:Y:S01]  /*7d10*/  S2R R15, SR_CTAID.Y ;  /* 0x00000000000f7919 */ /* 0x000e620000002600 */
[----:B------:R-:W2:Y:S01]  /*7d20*/  LDC.64 R18, c[0x0][0x718] ;  /* 0x0001c600ff127b82 */ /* 0x000ea20000000a00 */
[----:B------:R-:W-:Y:S01]  /*7d30*/  ISETP.NE.U32.AND P1, PT, R12, RZ, PT ;  /* 0x000000ff0c00720c */ /* 0x000fe20003f25070 */
[----:B------:R-:W-:Y:S01]  /*7d40*/  IMAD.MOV.U32 R7, RZ, RZ, R3 ;  /* 0x000000ffff077224 */ /* 0x000fe200078e0003 */
[----:B------:R-:W-:Y:S01]  /*7d50*/  R2UR UR37, R11 ;  /* 0x000000000b2572ca */ /* 0x000fe200000e0000 */
[----:B------:R-:W-:Y:S01]  /*7d60*/  ULDC UR4, c[0x0][0x2e8] ;  /* 0x0000ba0000047ab9 */ /* 0x000fe20000000800 */
[----:B------:R-:W-:Y:S01]  /*7d70*/  ISETP.NE.AND.EX P1, PT, R13, RZ, PT, P1 ;  /* 0x000000ff0d00720c */ /* 0x000fe20003f25310 */
[----:B------:R-:W-:Y:S01]  /*7d80*/  VOTEU.ANY UP1, P0 ;  /* 0x00000000003f7886 */ /* 0x000fe20000020100 */
[----:B------:R-:W-:Y:S01]  /*7d90*/  SHF.R.S32.HI R11, RZ, 0x1f, R11 ;  /* 0x0000001fff0b7819 */ /* 0x000fe2000001140b */
[----:B------:R-:W3:Y:S01]  /*7da0*/  LDC.64 R4, c[0x0][0x720] ;  /* 0x0001c800ff047b82 */ /* 0x000ee20000000a00 */
[----:B------:R-:W-:-:S02]  /*7db0*/  R2UR UR35, R9 ;  /* 0x00000000092372ca */ /* 0x000fc400000e0000 */
[----:B------:R-:W-:Y:S02]  /*7dc0*/  ELECT P0, URZ, PT ;  /* 0x00000000003f782f */ /* 0x000fe40003800000 */
[----:B------:R-:W-:Y:S01]  /*7dd0*/  SEL R11, R11, RZ, !P1 ;  /* 0x000000ff0b0b7207 */ /* 0x000fe20004800000 */
[----:B------:R-:W-:Y:S01]  /*7de0*/  UMOV UR36, UR28 ;  /* 0x0000001c00247c82 */ /* 0x000fe20008000000 */
[----:B------:R-:W-:Y:S01]  /*7df0*/  R2UR UR8, R10 ;  /* 0x000000000a0872ca */ /* 0x000fe200000e0000 */
[----:B------:R-:W-:Y:S01]  /*7e00*/  BSSY B0, `(.L_x_627) ;  /* 0x00001ea000007945 */ /* 0x000fe20003800000 */
[----:B------:R-:W4:Y:S01]  /*7e10*/  LDC.64 R12, c[0x0][0x700] ;  /* 0x0001c000ff0c7b82 */ /* 0x000f220000000a00 */
[----:B------:R-:W-:Y:S01]  /*7e20*/  VOTEU.ANY UP0, P1 ;  /* 0x00000000003f7886 */ /* 0x000fe20000800100 */
[----:B------:R-:W-:Y:S02]  /*7e30*/  USEL UR29, UR37, URZ, !UP0 ;  /* 0x0000003f251d7287 */ /* 0x000fe4000c000000 */
[----:B------:R-:W-:-:S02]  /*7e40*/  UISETP.NE.AND UP0, UPT, UR4, 0x1, UPT ;  /* 0x000000010400788c */ /* 0x000fc4000bf05270 */
[----:B------:R-:W-:-:S05]  /*7e50*/  USEL UR37, UR37, URZ, !UP1 ;  /* 0x0000003f25257287 */ /* 0x000fca000c800000 */
[----:B------:R-:W-:Y:S01]  /*7e60*/  UIADD3 UR35, UR35, UR8, URZ ;  /* 0x0000000823237290 */ /* 0x000fe2000fffe03f */
[----:B-1----:R-:W-:Y:S01]  /*7e70*/  SHF.R.S32.HI R15, RZ, 0x1f, R15 ;  /* 0x0000001fff0f7819 */ /* 0x002fe2000001140f */
[----:B---3--:R-:W-:Y:S02]  /*7e80*/  IMAD R14, R11, R4, RZ ;  /* 0x000000040b0e7224 */ /* 0x008fe400078e02ff */
[----:B------:R-:W-:Y:S01]  /*7e90*/  @UP0 ULDC UR6, c[0x0][0x2ec] ;  /* 0x0000bb0000060ab9 */ /* 0x000fe20000000800 */
[----:B------:R-:W-:Y:S01]  /*7ea0*/  @UP0 ULDC UR8, c[0x0][0x2f0] ;  /* 0x0000bc0000080ab9 */ /* 0x000fe20000000800 */
[----:B------:R-:W-:Y:S01]  /*7eb0*/  UIMAD.WIDE.U32 UR6, UR28, UR6, URZ ;  /* 0x000000061c0672a5 */ /* 0x000fe2000f8e003f */
[----:B--2---:R-:W-:-:S03]  /*7ec0*/  IMAD R6, R15, R18, RZ ;  /* 0x000000120f067224 */ /* 0x004fc600078e02ff */
[----:B------:R-:W-:Y:S01]  /*7ed0*/  @UP0 USHF.R.U32.HI UR36, URZ, UR8, UR7 ;  /* 0x000000083f240299 */ /* 0x000fe20008011607 */
[----:B------:R-:W-:Y:S02]  /*7ee0*/  IMAD R19, R19, UR28, R6 ;  /* 0x0000001c13137c24 */ /* 0x000fe4000f8e0206 */
[----:B------:R-:W-:-:S04]  /*7ef0*/  IMAD.MOV.U32 R6, RZ, RZ, R2 ;  /* 0x000000ffff067224 */ /* 0x000fc800078e0002 */
[----:B------:R-:W-:-:S04]  /*7f00*/  IMAD.WIDE.U32 R2, R18, UR28, R6 ;  /* 0x0000001c12027c25 */ /* 0x000fc8000f8e0006 */
[----:B------:R-:W-:Y:S02]  /*7f10*/  IMAD.IADD R3, R3, 0x1, R19 ;  /* 0x0000000103037824 */ /* 0x000fe400078e0213 */
[----:B------:R-:W-:Y:S02]  /*7f20*/  IMAD R19, R5, UR29, R14 ;  /* 0x0000001d05137c24 */ /* 0x000fe4000f8e020e */
[----:B------:R-:W-:Y:S02]  /*7f30*/  IMAD.WIDE.U32 R2, R4, UR29, R2 ;  /* 0x0000001d04027c25 */ /* 0x000fe4000f8e0002 */
[----:B------:R-:W1:Y:S02]  /*7f40*/  LDC.64 R4, c[0x0][0x730] ;  /* 0x0001cc00ff047b82 */ /* 0x000e640000000a00 */
[----:B------:R-:W-:Y:S01]  /*7f50*/  IMAD.IADD R3, R3, 0x1, R19 ;  /* 0x0000000103037824 */ /* 0x000fe200078e0213 */
[----:B----4-:R-:W-:-:S04]  /*7f60*/  LEA R12, P1, R2, R12, 0x2 ;  /* 0x0000000c020c7211 */ /* 0x010fc800078210ff */
[----:B------:R-:W-:Y:S02]  /*7f70*/  LEA.HI.X R13, R2, R13, R3, 0x2, P1 ;  /* 0x0000000d020d7211 */ /* 0x000fe400008f1403 */
[----:B------:R-:W2:Y:S01]  /*7f80*/  LDC.64 R2, c[0x0][0x738] ;  /* 0x0001ce00ff027b82 */ /* 0x000ea20000000a00 */
[----:B------:R-:W-:Y:S02]  /*7f90*/  R2UR UR4, R12 ;  /* 0x000000000c0472ca */ /* 0x000fe400000e0000 */
[----:B------:R-:W-:Y:S01]  /*7fa0*/  R2UR UR5, R13 ;  /* 0x000000000d0572ca */ /* 0x000fe200000e0000 */
[----:B-1----:R-:W-:Y:S02]  /*7fb0*/  IMAD R10, R15, R4, RZ ;  /* 0x000000040f0a7224 */ /* 0x002fe400078e02ff */
[----:B------:R-:W-:-:S04]  /*7fc0*/  IMAD.WIDE.U32 R6, R4, UR28, R6 ;  /* 0x0000001c04067c25 */ /* 0x000fc8000f8e0006 */
[----:B------:R-:W-:Y:S02]  /*7fd0*/  IMAD R5, R5, UR28, R10 ;  /* 0x0000001c05057c24 */ /* 0x000fe4000f8e020a */
[----:B--2---:R-:W-:Y:S02]  /*7fe0*/  IMAD R4, R11, R2, RZ ;  /* 0x000000020b047224 */ /* 0x004fe400078e02ff */
[----:B------:R-:W-:Y:S02]  /*7ff0*/  IMAD.IADD R7, R7, 0x1, R5 ;  /* 0x0000000107077824 */ /* 0x000fe400078e0205 */
[----:B------:R-:W-:Y:S02]  /*8000*/  IMAD R3, R3, UR29, R4 ;  /* 0x0000001d03037c24 */ /* 0x000fe4000f8e0204 */
[----:B------:R-:W-:-:S04]  /*8010*/  IMAD.WIDE.U32 R6, R2, UR29, R6 ;  /* 0x0000001d02067c25 */ /* 0x000fc8000f8e0006 */
[----:B------:R-:W-:Y:S02]  /*8020*/  IMAD.MOV.U32 R5, RZ, RZ, RZ ;  /* 0x000000ffff057224 */ /* 0x000fe400078e00ff */
[----:B------:R-:W-:Y:S01]  /*8030*/  IMAD.MOV.U32 R4, RZ, RZ, 0x1 ;  /* 0x00000001ff047424 */ /* 0x000fe200078e00ff */
[----:B------:R-:W-:Y:S06]  /*8040*/  @!P0 BRA `(.L_x_629) ;  /* 0x0000001c00148947 */ /* 0x000fec0003800000 */
[----:B------:R-:W1:Y:S01]  /*8050*/  S2R R5, SR_CgaCtaId ;  /* 0x0000000000057919 */ /* 0x000e620000008800 */
[----:B------:R-:W-:Y:S01]  /*8060*/  IMAD.MOV.U32 R11, RZ, RZ, 0x1 ;  /* 0x00000001ff0b7424 */ /* 0x000fe200078e00ff */
[----:B------:R-:W-:Y:S01]  /*8070*/  MOV R12, 0x400 ;  /* 0x00000400000c7802 */ /* 0x000fe20000000f00 */
[----:B------:R-:W2:Y:S03]  /*8080*/  S2R R16, SR_TID.X ;  /* 0x0000000000107919 */ /* 0x000ea60000002100 */
[----:B------:R-:W-:Y:S02]  /*8090*/  SHF.L.U32 R11, R11, 0x1f, RZ ;  /* 0x0000001f0b0b7819 */ /* 0x000fe400000006ff */
[----:B-1----:R-:W-:-:S04]  /*80a0*/  LEA R12, R5, R12, 0x18 ;  /* 0x0000000c050c7211 */ /* 0x002fc800078ec0ff */
[----:B------:R-:W1:Y:S01]  /*80b0*/  SYNCS.PHASECHK.TRANS64.TRYWAIT P1, [R12+URZ+0x36420], R11 ;  /* 0x0364200b0c0075a7 */ /* 0x000e62000802017f */
[----:B--2---:R-:W-:Y:S01]  /*80c0*/  LOP3.LUT P0, RZ, R16, 0x7f, RZ, 0xc0, !PT ;  /* 0x0000007f10ff7812 */ /* 0x004fe2000780c0ff */
[----:B-1----:R-:W-:-:S12]  /*80d0*/  @!P1 BRA `(.L_x_630) ;  /* 0x0000001c00d49947 */ /* 0x002fd80003800000 */
.L_x_657:
[----:B------:R-:W-:Y:S02]  /*80e0*/  IMAD.IADD R10, R7, 0x1, R3 ;  /* 0x00000001070a7824 */ /* 0x000fe400078e0203 */
[----:B------:R-:W-:Y:S01]  /*80f0*/  IMAD.MOV.U32 R0, RZ, RZ, 0x1 ;  /* 0x00000001ff007424 */ /* 0x000fe200078e00ff */
[----:B------:R-:W-:Y:S06]  /*8100*/  @P0 BRA `(.L_x_631) ;  /* 0x0000000000180947 */ /* 0x000fec0003800000 */
[----:B------:R-:W2:Y:S01]  /*8110*/  S2R R2, SR_TID.X ;  /* 0x0000000000027919 */ /* 0x000ea20000002100 */
[----:B------:R-:W-:-:S04]  /*8120*/  IMAD.MOV.U32 R3, RZ, RZ, 0x6100 ;  /* 0x00006100ff037424 */ /* 0x000fc800078e00ff */
[----:B------:R3:W-:Y:S01]  /*8130*/  SYNCS.ARRIVE.TRANS64 RZ, [R12+URZ+0x36410], R3 ;  /* 0x036410030cff79a7 */ /* 0x0007e2000800003f */
[----:B--2---:R-:W-:-:S13]  /*8140*/  LOP3.LUT P1, RZ, R2, 0x1f, RZ, 0xc0, !PT ;  /* 0x0000001f02ff7812 */ /* 0x004fda000782c0ff */
[----:B---3--:R-:W-:Y:S05]  /*8150*/  @!P1 BRA `(.L_x_631) ;  /* 0x0000000000049947 */ /* 0x008fea0003800000 */
[----:B------:R-:W-:Y:S01]  /*8160*/  BPT.TRAP 0x1 ;  /* 0x000000040000795c */ /* 0x000fe20000300000 */
.L_x_631:
[----:B------:R-:W2:Y:S01]  /*8170*/  LDC.64 R14, c[0x0][0x198] ;  /* 0x00006600ff0e7b82 */ /* 0x000ea20000000a00 */
[----:B------:R-:W-:Y:S01]  /*8180*/  R2UR UR32, R12 ;  /* 0x000000000c2072ca */ /* 0x000fe200000e0000 */
[----:B------:R-:W-:Y:S01]  /*8190*/  UMOV UR30, 0x0 ;  /* 0x00000000001e7882 */ /* 0x000fe20000000000 */
[----:B------:R-:W-:Y:S01]  /*81a0*/  UMOV UR31, 0x14f00000 ;  /* 0x14f00000001f7882 */ /* 0x000fe20000000000 */
[----:B------:R-:W-:Y:S01]  /*81b0*/  UMOV UR42, URZ ;  /* 0x0000003f002a7c82 */ /* 0x000fe20008000000 */
[----:B------:R-:W-:Y:S01]  /*81c0*/  UMOV UR44, UR28 ;  /* 0x0000001c002c7c82 */ /* 0x000fe20008000000 */
[----:B------:R-:W-:Y:S01]  /*81d0*/  UMOV UR45, UR29 ;  /* 0x0000001d002d7c82 */ /* 0x000fe20008000000 */
[----:B------:R-:W-:Y:S01]  /*81e0*/  UMOV UR10, 0x40 ;  /* 0x00000040000a7882 */ /* 0x000fe20000000000 */
[----:B------:R-:W-:Y:S01]  /*81f0*/  UMOV UR11, UR43 ;  /* 0x0000002b000b7c82 */ /* 0x000fe20008000000 */
[----:B------:R-:W-:Y:S01]  /*8200*/  UMOV UR12, UR28 ;  /* 0x0000001c000c7c82 */ /* 0x000fe20008000000 */
[----:B------:R-:W-:Y:S01]  /*8210*/  UMOV UR13, UR29 ;  /* 0x0000001d000d7c82 */ /* 0x000fe20008000000 */
[----:B------:R-:W-:Y:S01]  /*8220*/  UMOV UR26, 0x80 ;  /* 0x00000080001a7882 */ /* 0x000fe20000000000 */
[----:B------:R-:W-:Y:S01]  /*8230*/  UMOV UR27, UR43 ;  /* 0x0000002b001b7c82 */ /* 0x000fe20008000000 */
[----:B------:R-:W-:Y:S01]  /*8240*/  UMOV UR18, 0x10 ;  /* 0x0000001000127882 */ /* 0x000fe20000000000 */
[----:B------:R-:W-:Y:S01]  /*8250*/  UIADD3 UR40, UR32, 0x1e000, URZ ;  /* 0x0001e00020287890 */ /* 0x000fe2000fffe03f */
[----:B------:R-:W-:Y:S01]  /*8260*/  IMAD.MOV.U32 R9, RZ, RZ, 0x1 ;  /* 0x00000001ff097424 */ /* 0x000fe200078e00ff */
[----:B------:R-:W-:-:S02]  /*8270*/  UIADD3 UR41, UR32, 0x36410, URZ ;  /* 0x0003641020297890 */ /* 0x000fc4000fffe03f */
[----:B------:R-:W-:Y:S02]  /*8280*/  UIADD3 UR8, UR32, 0x20000, URZ ;  /* 0x0002000020087890 */ /* 0x000fe4000fffe03f */
[----:B------:R-:W-:Y:S02]  /*8290*/  UIADD3 UR24, UR32, 0x22000, URZ ;  /* 0x0002200020187890 */ /* 0x000fe4000fffe03f */
[----:B------:R-:W-:Y:S01]  /*82a0*/  UIADD3 UR33, UR32, 0x36400, URZ ;  /* 0x0003640020217890 */ /* 0x000fe2000fffe03f */
[----:B--2---:R-:W-:Y:S01]  /*82b0*/  IMAD.MOV.U32 R13, RZ, RZ, R14 ;  /* 0x000000ffff0d7224 */ /* 0x004fe200078e000e */
[----:B------:R-:W-:Y:S01]  /*82c0*/  UMOV UR9, UR41 ;  /* 0x0000002900097c82 */ /* 0x000fe20008000000 */
[----:B------:R-:W-:Y:S01]  /*82d0*/  IMAD.MOV.U32 R14, RZ, RZ, R15 ;  /* 0x000000ffff0e7224 */ /* 0x000fe200078e000f */
[----:B------:R-:W-:Y:S01]  /*82e0*/  UMOV UR25, UR41 ;  /* 0x0000002900197c82 */ /* 0x000fe20008000000 */
[----:B------:R-:W-:Y:S01]  /*82f0*/  UIADD3 UR56, UR32, 0x3000, URZ ;  /* 0x0000300020387890 */ /* 0x000fe2000fffe03f */
[C---:B------:R-:W-:Y:S01]  /*8300*/  IADD3 R3, P2, R13.reuse, 0x2f0, RZ ;  /* 0x000002f00d037810 */ /* 0x040fe20007f5e0ff */
[----:B------:R-:W-:Y:S01]  /*8310*/  UMOV UR6, 0x0 ;  /* 0x0000000000067882 */ /* 0x000fe20000000000 */
[----:B------:R-:W-:Y:S01]  /*8320*/  IADD3 R2, P1, R13, 0xf0, RZ ;  /* 0x000000f00d027810 */ /* 0x000fe20007f3e0ff */
[----:B------:R-:W-:Y:S01]  /*8330*/  UMOV UR7, 0x10000000 ;  /* 0x1000000000077882 */ /* 0x000fe20000000000 */
[----:B------:R-:W-:Y:S01]  /*8340*/  R2UR UR22, R3 ;  /* 0x00000000031672ca */ /* 0x000fe200000e0000 */
[----:B------:R-:W-:Y:S01]  /*8350*/  UMOV UR34, UR42 ;  /* 0x0000002a00227c82 */ /* 0x000fe20008000000 */
[----:B------:R-:W-:Y:S01]  /*8360*/  R2UR UR16, R2 ;  /* 0x00000000021072ca */ /* 0x000fe200000e0000 */
[--C-:B------:R-:W-:Y:S01]  /*8370*/  IMAD.X R3, RZ, RZ, R14.reuse, P1 ;  /* 0x000000ffff037224 */ /* 0x100fe200008e060e */
[----:B------:R-:W-:Y:S01]  /*8380*/  IADD3 R4, P3, R13, 0x3f0, RZ ;  /* 0x000003f00d047810 */ /* 0x000fe20007f7e0ff */
[----:B------:R-:W-:Y:S01]  /*8390*/  UIADD3 UR48, UR32, 0x6000, URZ ;  /* 0x0000600020307890 */ /* 0x000fe2000fffe03f */
[----:B------:R-:W-:Y:S01]  /*83a0*/  ISETP.GE.AND P1, PT, R8, 0x41, PT ;  /* 0x000000410800780c */ /* 0x000fe20003f26270 */
[----:B------:R-:W-:Y:S01]  /*83b0*/  UMOV UR58, 0x40 ;  /* 0x00000040003a7882 */ /* 0x000fe20000000000 */
[----:B------:R-:W-:Y:S01]  /*83c0*/  R2UR UR17, R3 ;  /* 0x00000000031172ca */ /* 0x000fe200000e0000 */
[--C-:B------:R-:W-:Y:S01]  /*83d0*/  IMAD.X R5, RZ, RZ, R14.reuse, P3 ;  /* 0x000000ffff057224 */ /* 0x100fe200018e060e */
[----:B------:R-:W-:Y:S01]  /*83e0*/  R2UR UR14, R4 ;  /* 0x00000000040e72ca */ /* 0x000fe200000e0000 */
[----:B------:R-:W-:Y:S01]  /*83f0*/  IMAD.X R4, RZ, RZ, R14, P2 ;  /* 0x000000ffff047224 */ /* 0x000fe200010e060e */
[----:B------:R-:W-:Y:S01]  /*8400*/  UMOV UR59, UR35 ;  /* 0x00000023003b7c82 */ /* 0x000fe20008000000 */
[----:B------:R-:W-:Y:S01]  /*8410*/  UMOV UR60, UR36 ;  /* 0x00000024003c7c82 */ /* 0x000fe20008000000 */
[----:B------:R-:W-:Y:S01]  /*8420*/  R2UR UR15, R5 ;  /* 0x00000000050f72ca */ /* 0x000fe200000e0000 */
[----:B------:R-:W-:Y:S01]  /*8430*/  IMAD.MOV.U32 R5, RZ, RZ, 0x12000 ;  /* 0x00012000ff057424 */ /* 0x000fe200078e00ff */
[----:B------:R-:W-:Y:S01]  /*8440*/  R2UR UR23, R4 ;  /* 0x00000000041772ca */ /* 0x000fe200000e0000 */
[----:B------:R-:W-:Y:S01]  /*8450*/  UMOV UR61, UR37 ;  /* 0x00000025003d7c82 */ /* 0x000fe20008000000 */
[----:B------:R-:W-:Y:S01]  /*8460*/  UMOV UR57, UR33 ;  /* 0x0000002100397c82 */ /* 0x000fe20008000000 */
[----:B------:R-:W-:Y:S01]  /*8470*/  UMOV UR50, 0x80 ;  /* 0x0000008000327882 */ /* 0x000fe20000000000 */
[----:B------:R-:W-:Y:S01]  /*8480*/  UMOV UR51, UR35 ;  /* 0x0000002300337c82 */ /* 0x000fe20008000000 */
[----:B------:R2:W-:Y:S01]  /*8490*/  UTMALDG.4D [UR40], [UR16], desc[UR30] ;  /* 0x00001e28100075b4 */ /* 0x0005e20008019000 */
[----:B------:R-:W-:Y:S01]  /*84a0*/  UMOV UR52, UR36 ;  /* 0x0000002400347c82 */ /* 0x000fe20008000000 */
[----:B------:R-:W-:Y:S01]  /*84b0*/  UMOV UR53, UR37 ;  /* 0x0000002500357c82 */ /* 0x000fe20008000000 */
[----:B------:R-:W-:Y:S01]  /*84c0*/  UMOV UR49, UR33 ;  /* 0x0000002100317c82 */ /* 0x000fe20008000000 */
[----:B------:R-:W-:Y:S01]  /*84d0*/  UMOV UR19, UR35 ;  /* 0x0000002300137c82 */ /* 0x000fe20008000000 */
[----:B------:R-:W-:Y:S01]  /*84e0*/  UMOV UR20, UR36 ;  /* 0x0000002400147c82 */ /* 0x000fe20008000000 */
[----:B------:R-:W-:Y:S01]  /*84f0*/  UMOV UR21, UR37 ;  /* 0x0000002500157c82 */ /* 0x000fe20008000000 */
[----:B------:R-:W-:Y:S01]  /*8500*/  IMAD.MOV.U32 R4, RZ, RZ, 0x1 ;  /* 0x00000001ff047424 */ /* 0x000fe200078e00ff */
[----:B------:R3:W-:Y:S01]  /*8510*/  UTMALDG.4D [UR8], [UR16], desc[UR30] ;  /* 0x00001e08100075b4 */ /* 0x0007e20008019000 */
[----:B------:R4:W-:Y:S01]  /*8520*/  UTMALDG.4D [UR24], [UR16], desc[UR30] ;  /* 0x00001e18100075b4 */ /* 0x0009e20008019000 */
[----:B--2---:R-:W-:-:S02]  /*8530*/  UIADD3 UR40, UR32, 0x30000, URZ ;  /* 0x0003000020287890 */ /* 0x004fc4000fffe03f */
[----:B---3--:R-:W-:-:S07]  /*8540*/  UIADD3 UR8, UR32, 0xc000, URZ ;  /* 0x0000c00020087890 */ /* 0x008fce000fffe03f */
[----:B------:R2:W-:Y:S01]  /*8550*/  UBLKCP.S.G [UR40], [UR4], UR18 ;  /* 0x00000028040073ba */ /* 0x0005e20008000212 */
[----:B------:R3:W-:Y:S01]  /*8560*/  SYNCS.ARRIVE.TRANS64 RZ, [R12+URZ+0x36400], R5 ;  /* 0x036400050cff79a7 */ /* 0x0007e2000800003f */
[----:B------:R-:W-:Y:S01]  /*8570*/  UMOV UR11, UR35 ;  /* 0x00000023000b7c82 */ /* 0x000fe20008000000 */
[----:B------:R-:W-:Y:S01]  /*8580*/  UMOV UR12, UR36 ;  /* 0x00000024000c7c82 */ /* 0x000fe20008000000 */
[----:B------:R-:W-:Y:S01]  /*8590*/  UMOV UR13, UR37 ;  /* 0x00000025000d7c82 */ /* 0x000fe20008000000 */
[----:B------:R-:W-:Y:S01]  /*85a0*/  UMOV UR9, UR33 ;  /* 0x0000002100097c82 */ /* 0x000fe20008000000 */
[----:B----4-:R-:W-:Y:S02]  /*85b0*/  UIADD3 UR16, UR32, 0x9000, URZ ;  /* 0x0000900020107890 */ /* 0x010fe4000fffe03f */
[----:B------:R4:W-:Y:S01]  /*85c0*/  UTMALDG.4D [UR32], [UR22], desc[UR6] ;  /* 0x00000620160075b4 */ /* 0x0009e20008019000 */
[----:B------:R-:W-:Y:S01]  /*85d0*/  UMOV UR17, UR33 ;  /* 0x0000002100117c82 */ /* 0x000fe20008000000 */
[----:B---3--:R-:W-:Y:S01]  /*85e0*/  IMAD.MOV.U32 R5, RZ, RZ, RZ ;  /* 0x000000ffff057224 */ /* 0x008fe200078e00ff */
[----:B------:R3:W-:Y:S01]  /*85f0*/  UTMALDG.4D [UR56], [UR22], desc[UR6] ;  /* 0x00000638160075b4 */ /* 0x0007e20008019000 */
[----:B--2---:R-:W-:Y:S01]  /*8600*/  UMOV UR18, UR42 ;  /* 0x0000002a00127c82 */ /* 0x004fe20008000000 */
[----:B------:R3:W-:Y:S02]  /*8610*/  UTMALDG.4D [UR48], [UR22], desc[UR6] ;  /* 0x00000630160075b4 */ /* 0x0007e40008019000 */
[----:B------:R3:W-:Y:S01]  /*8620*/  UTMALDG.4D [UR16], [UR14], desc[UR6] ;  /* 0x000006100e0075b4 */ /* 0x0007e20008019000 */
[----:B----4-:R-:W-:Y:S01]  /*8630*/  UIADD3 UR32, UR32, 0xf000, URZ ;  /* 0x0000f00020207890 */ /* 0x010fe2000fffe03f */
[----:B------:R-:W-:Y:S01]  /*8640*/  UMOV UR34, 0x80 ;  /* 0x0000008000227882 */ /* 0x000fe20000000000 */
[----:B------:R3:W-:Y:S07]  /*8650*/  UTMALDG.4D [UR8], [UR14], desc[UR6] ;  /* 0x000006080e0075b4 */ /* 0x0007ee0008019000 */
[----:B------:R3:W-:Y:S02]  /*8660*/  UTMALDG.4D [UR32], [UR14], desc[UR6] ;  /* 0x000006200e0075b4 */ /* 0x0007e40008019000 */
[----:B---3--:R-:W-:Y:S05]  /*8670*/  @!P1 BRA `(.L_x_632) ;  /* 0x0000001000b09947 */ /* 0x008fea0003800000 */
[----:B------:R-:W2:Y:S01]  /*8680*/  S2R R15, SR_TID.X ;  /* 0x00000000000f7919 */ /* 0x000ea20000002100 */
[C---:B------:R-:W-:Y:S01]  /*8690*/  VIADD R0, R8.reuse, 0x3f ;  /* 0x0000003f08007836 */ /* 0x040fe20000000000 */
[----:B------:R-:W-:Y:S01]  /*86a0*/  ISETP.GE.AND P1, PT, R8, 0x81, PT ;  /* 0x000000810800780c */ /* 0x000fe20003f26270 */
[----:B------:R-:W-:-:S03]  /*86b0*/  IMAD.MOV.U32 R9, RZ, RZ, 0x1 ;  /* 0x00000001ff097424 */ /* 0x000fc600078e00ff */
[----:B------:R-:W-:-:S04]  /*86c0*/  SHF.R.S32.HI R5, RZ, 0x1f, R0 ;  /* 0x0000001fff057819 */ /* 0x000fc80000011400 */
[----:B------:R-:W-:Y:S01]  /*86d0*/  LEA.HI R5, R5, R0, RZ, 0x6 ;  /* 0x0000000005057211 */ /* 0x000fe200078f30ff */
[----:B------:R-:W-:-:S03]  /*86e0*/  IMAD.MOV.U32 R0, RZ, RZ, 0x1 ;  /* 0x00000001ff007424 */ /* 0x000fc600078e00ff */
[----:B------:R-:W-:-:S04]  /*86f0*/  LEA.HI.SX32 R5, R5, 0xffffffff, 0x1a ;  /* 0xffffffff05057811 */ /* 0x000fc800078fd2ff */
[----:B------:R-:W-:Y:S01]  /*8700*/  VIMNMX R19, R5, 0x1, !PT ;  /* 0x0000000105137848 */ /* 0x000fe20007fe0100 */
[----:B------:R-:W-:-:S03]  /*8710*/  IMAD.MOV.U32 R5, RZ, RZ, RZ ;  /* 0x000000ffff057224 */ /* 0x000fc600078e00ff */
[----:B------:R-:W-:Y:S02]  /*8720*/  LOP3.LUT R16, R19, 0x1, RZ, 0xc0, !PT ;  /* 0x0000000113107812 */ /* 0x000fe400078ec0ff */
[----:B--2---:R-:W-:Y:S01]  /*8730*/  LOP3.LUT R8, R15, 0x1f, RZ, 0xc0, !PT ;  /* 0x0000001f0f087812 */ /* 0x004fe200078ec0ff */
[----:B------:R-:W-:Y:S01]  /*8740*/  IMAD.MOV.U32 R15, RZ, RZ, RZ ;  /* 0x000000ffff0f7224 */ /* 0x000fe200078e00ff */
[----:B------:R-:W-:Y:S06]  /*8750*/  @!P1 BRA `(.L_x_633) ;  /* 0x0000000c00009947 */ /* 0x000fec0003800000 */
[----:B------:R-:W-:Y:S02]  /*8760*/  IMAD.IADD R20, R19, 0x1, -R16 ;  /* 0x0000000113147824 */ /* 0x000fe400078e0a10 */
[----:B------:R-:W-:Y:S02]  /*8770*/  IMAD.MOV.U32 R15, RZ, RZ, RZ ;  /* 0x000000ffff0f7224 */ /* 0x000fe400078e00ff */
[----:B------:R-:W-:-:S07]  /*8780*/  IMAD.MOV.U32 R0, RZ, RZ, 0x1 ;  /* 0x00000001ff007424 */ /* 0x000fce00078e00ff */
.L_x_642:
[----:B-1----:R-:W-:-:S05]  /*8790*/  IMAD.MOV.U32 R11, RZ, RZ, 0x1 ;  /* 0x00000001ff0b7424 */ /* 0x002fca00078e00ff */
[----:B------:R-:W-:-:S04]  /*87a0*/  SHF.L.U32 R11, R11, 0x1f, RZ ;  /* 0x0000001f0b0b7819 */ /* 0x000fc800000006ff */
[----:B------:R-:W1:Y:S02]  /*87b0*/  SYNCS.PHASECHK.TRANS64.TRYWAIT P1, [R12+URZ+0x36438], R11 ;  /* 0x0364380b0c0075a7 */ /* 0x000e64000802017f */
[----:B-1234-:R-:W-:Y:S05]  /*87c0*/  @!P1 BRA `(.L_x_634) ;  /* 0x00000018002c9947 */ /* 0x01efea0003800000 */
.L_x_658:
[----:B------:R-:W-:Y:S05]  /*87d0*/  @P0 BRA `(.L_x_635) ;  /* 0x0000000000140947 */ /* 0x000fea0003800000 */
[----:B------:R-:W-:Y:S01]  /*87e0*/  ISETP.NE.AND P1, PT, R8, RZ, PT ;  /* 0x000000ff0800720c */ /* 0x000fe20003f25270 */
[----:B------:R-:W-:-:S04]  /*87f0*/  IMAD.MOV.U32 R3, RZ, RZ, 0x6100 ;  /* 0x00006100ff037424 */ /* 0x000fc800078e00ff */
[----:B------:R2:W-:Y:S08]  /*8800*/  SYNCS.ARRIVE.TRANS64 RZ, [R12+URZ+0x36430], R3 ;  /* 0x036430030cff79a7 */ /* 0x0005f0000800003f */
[----:B------:R-:W-:Y:S05]  /*8810*/  @!P1 BRA `(.L_x_635) ;  /* 0x0000000000049947 */ /* 0x000fea0003800000 */
[----:B------:R-:W-:Y:S01]  /*8820*/  BPT.TRAP 0x1 ;  /* 0x000000040000795c */ /* 0x000fe20000300000 */
.L_x_635:
[----:B------:R-:W3:Y:S01]  /*8830*/  LDC.64 R18, c[0x0][0x728] ;  /* 0x0001ca00ff127b82 */ /* 0x000ee20000000a00 */
[----:B--2---:R-:W-:Y:S01]  /*8840*/  IMAD.SHL.U32 R3, R15, 0x40, RZ ;  /* 0x000000400f037824 */ /* 0x004fe200078e00ff */
[----:B------:R-:W-:Y:S01]  /*8850*/  UMOV UR14, 0x0 ;  /* 0x00000000000e7882 */ /* 0x000fe20000000000 */
[C---:B------:R-:W-:Y:S01]  /*8860*/  VIADD R21, R12.reuse, 0x36430 ;  /* 0x000364300c157836 */ /* 0x040fe20000000000 */
[----:B------:R-:W-:Y:S01]  /*8870*/  UMOV UR15, 0x14f00000 ;  /* 0x14f00000000f7882 */ /* 0x000fe20000000000 */
[C---:B------:R-:W-:Y:S01]  /*8880*/  VIADD R24, R12.reuse, 0x2e000 ;  /* 0x0002e0000c187836 */ /* 0x040fe20000000000 */
[C---:B------:R-:W-:Y:S01]  /*8890*/  IADD3 R2, P1, R3.reuse, R6, RZ ;  /* 0x0000000603027210 */ /* 0x040fe20007f3e0ff */
[----:B------:R-:W-:Y:S01]  /*88a0*/  VIADD R25, R12, 0x30200 ;  /* 0x000302000c197836 */ /* 0x000fe20000000000 */
[----:B------:R-:W2:Y:S01]  /*88b0*/  LDC.64 R22, c[0x0][0x198] ;  /* 0x00006600ff167b82 */ /* 0x000ea20000000a00 */
[C---:B------:R-:W-:Y:S01]  /*88c0*/  R2UR UR27, R3.reuse ;  /* 0x00000000031b72ca */ /* 0x040fe200000e0000 */
[----:B------:R-:W-:Y:S01]  /*88d0*/  UMOV UR26, URZ ;  /* 0x0000003f001a7c82 */ /* 0x000fe20008000000 */
[----:B------:R-:W-:Y:S01]  /*88e0*/  LEA.HI.X.SX32 R4, R3, R10, 0x1, P1 ;  /* 0x0000000a03047211 */ /* 0x000fe200008f0eff */
[----:B------:R-:W-:Y:S01]  /*88f0*/  UMOV UR18, 0x40 ;  /* 0x0000004000127882 */ /* 0x000fe20000000000 */
        /* <DEDUP_REMOVED lines=8> */
[----:B------:R-:W-:Y:S01]  /*8980*/  SHF.L.U32 R27, R0, 0x1f, RZ ;  /* 0x0000001f001b7819 */ /* 0x000fe200000006ff */
[----:B------:R-:W-:Y:S01]  /*8990*/  UIADD3 UR27, UR27, UR43, URZ ;  /* 0x0000002b1b1b7290 */ /* 0x000fe2000fffe03f */
[----:B---3--:R-:W-:Y:S01]  /*89a0*/  LEA R5, P1, R2, R18, 0x2 ;  /* 0x0000001202057211 */ /* 0x008fe200078210ff */
[----:B------:R-:W-:-:S02]  /*89b0*/  UMOV UR22, 0x10 ;  /* 0x0000001000167882 */ /* 0x000fc40000000000 */
[----:B------:R-:W-:Y:S01]  /*89c0*/  UMOV UR17, UR25 ;  /* 0x0000001900117c82 */ /* 0x000fe20008000000 */
[----:B------:R-:W-:Y:S01]  /*89d0*/  UMOV UR9, UR25 ;  /* 0x0000001900097c82 */ /* 0x000fe20008000000 */
[----:B------:R-:W-:Y:S01]  /*89e0*/  LEA.HI.X R2, R2, R19, R4, 0x2, P1 ;  /* 0x0000001302027211 */ /* 0x000fe200008f1404 */
[----:B------:R-:W-:Y:S01]  /*89f0*/  UMOV UR19, UR27 ;  /* 0x0000001b00137c82 */ /* 0x000fe20008000000 */
[----:B------:R-:W-:Y:S01]  /*8a00*/  R2UR UR30, R5 ;  /* 0x00000000051e72ca */ /* 0x000fe200000e0000 */
[----:B------:R-:W-:Y:S01]  /*8a10*/  UMOV UR11, UR27 ;  /* 0x0000001b000b7c82 */ /* 0x000fe20008000000 */
[----:B--2---:R-:W-:Y:S01]  /*8a20*/  IMAD.MOV.U32 R13, RZ, RZ, R22 ;  /* 0x000000ffff0d7224 */ /* 0x004fe200078e0016 */
[----:B------:R-:W-:Y:S01]  /*8a30*/  R2UR UR31, R2 ;  /* 0x00000000021f72ca */ /* 0x000fe200000e0000 */
[----:B------:R-:W-:Y:S01]  /*8a40*/  IMAD.MOV.U32 R14, RZ, RZ, R23 ;  /* 0x000000ffff0e7224 */ /* 0x000fe200078e0017 */
[----:B------:R-:W-:Y:S01]  /*8a50*/  UMOV UR33, UR25 ;  /* 0x0000001900217c82 */ /* 0x000fe20008000000 */
[C---:B------:R-:W-:Y:S01]  /*8a60*/  VIADD R22, R12.reuse, 0x2a000 ;  /* 0x0002a0000c167836 */ /* 0x040fe20000000000 */
[----:B------:R-:W-:Y:S01]  /*8a70*/  IADD3 R4, P1, R13, 0x1f0, RZ ;  /* 0x000001f00d047810 */ /* 0x000fe20007f3e0ff */
[----:B------:R-:W-:-:S03]  /*8a80*/  VIADD R23, R12, 0x2c000 ;  /* 0x0002c0000c177836 */ /* 0x000fc60000000000 */
[----:B------:R-:W-:Y:S01]  /*8a90*/  R2UR UR24, R22 ;  /* 0x00000000161872ca */ /* 0x000fe200000e0000 */
[----:B------:R-:W-:Y:S01]  /*8aa0*/  IMAD.X R5, RZ, RZ, R14, P1 ;  /* 0x000000ffff057224 */ /* 0x000fe200008e060e */
[----:B------:R-:W-:Y:S02]  /*8ab0*/  R2UR UR6, R4 ;  /* 0x00000000040672ca */ /* 0x000fe400000e0000 */
[----:B------:R-:W-:Y:S02]  /*8ac0*/  R2UR UR16, R23 ;  /* 0x00000000171072ca */ /* 0x000fe400000e0000 */
[----:B------:R-:W-:-:S13]  /*8ad0*/  R2UR UR7, R5 ;  /* 0x00000000050772ca */ /* 0x000fda00000e0000 */
[----:B------:R2:W-:Y:S01]  /*8ae0*/  UTMALDG.4D [UR24], [UR6], desc[UR14] ;  /* 0x00000e18060075b4 */ /* 0x0005e20008019000 */
[----:B------:R2:W-:Y:S01]  /*8af0*/  UTMALDG.4D [UR16], [UR6], desc[UR14] ;  /* 0x00000e10060075b4 */ /* 0x0005e20008019000 */
[----:B------:R2:W-:Y:S01]  /*8b00*/  UTMALDG.4D [UR8], [UR6], desc[UR14] ;  /* 0x00000e08060075b4 */ /* 0x0005e20008019000 */
[----:B------:R2:W-:Y:S01]  /*8b10*/  UBLKCP.S.G [UR32], [UR30], UR22 ;  /* 0x000000201e0073ba */ /* 0x0005e20008000216 */
[----:B------:R-:W3:Y:S02]  /*8b20*/  SYNCS.PHASECHK.TRANS64.TRYWAIT P1, [R12+URZ+0x36428], R27 ;  /* 0x0364281b0c0075a7 */ /* 0x000ee4000802017f */
[----:B--23--:R-:W-:Y:S05]  /*8b30*/  @!P1 BRA `(.L_x_636) ;  /* 0x0000001400649947 */ /* 0x00cfea0003800000 */
.L_x_659:
[----:B------:R-:W-:Y:S05]  /*8b40*/  @P0 BRA `(.L_x_637) ;  /* 0x0000000000140947 */ /* 0x000fea0003800000 */
[----:B------:R-:W-:Y:S01]  /*8b50*/  ISETP.NE.AND P1, PT, R8, RZ, PT ;  /* 0x000000ff0800720c */ /* 0x000fe20003f25270 */
[----:B--2---:R-:W-:-:S04]  /*8b60*/  IMAD.MOV.U32 R27, RZ, RZ, 0x6100 ;  /* 0x00006100ff1b7424 */ /* 0x004fc800078e00ff */
[----:B------:R3:W-:Y:S08]  /*8b70*/  SYNCS.ARRIVE.TRANS64 RZ, [R12+URZ+0x36418], R27 ;  /* 0x0364181b0cff79a7 */ /* 0x0007f0000800003f */
[----:B------:R-:W-:Y:S05]  /*8b80*/  @!P1 BRA `(.L_x_637) ;  /* 0x0000000000049947 */ /* 0x000fea0003800000 */
[----:B------:R-:W-:Y:S01]  /*8b90*/  BPT.TRAP 0x1 ;  /* 0x000000040000795c */ /* 0x000fe20000300000 */
.L_x_637:
[----:B------:R-:W-:Y:S01]  /*8ba0*/  VIADD R26, R3, 0x40 ;  /* 0x00000040031a7836 */ /* 0x000fe20000000000 */
[----:B------:R-:W-:Y:S01]  /*8bb0*/  IADD3 R2, P1, R13, 0xf0, RZ ;  /* 0x000000f00d027810 */ /* 0x000fe20007f3e0ff */
[----:B------:R-:W-:Y:S01]  /*8bc0*/  UMOV UR22, 0x0 ;  /* 0x0000000000167882 */ /* 0x000fe20000000000 */
[----:B------:R-:W-:Y:S01]  /*8bd0*/  R2UR UR24, R12 ;  /* 0x000000000c1872ca */ /* 0x000fe200000e0000 */
[C---:B--23--:R-:W-:Y:S01]  /*8be0*/  VIADD R27, R26.reuse, UR43 ;  /* 0x0000002b1a1b7c36 */ /* 0x04cfe20008000000 */
[----:B------:R-:W-:Y:S01]  /*8bf0*/  R2UR UR6, R26 ;  /* 0x000000001a0672ca */ /* 0x000fe200000e0000 */
[----:B------:R-:W-:Y:S01]  /*8c00*/  IMAD.X R3, RZ, RZ, R14, P1 ;  /* 0x000000ffff037224 */ /* 0x000fe200008e060e */
        /* <DEDUP_REMOVED lines=9> */
[----:B------:R-:W-:Y:S01]  /*8ca0*/  UIADD3 UR16, UR24, 0x24000, URZ ;  /* 0x0002400018107890 */ /* 0x000fe2000fffe03f */
[----:B------:R-:W-:Y:S01]  /*8cb0*/  SHF.L.U32 R28, RZ, 0x1f, RZ ;  /* 0x0000001fff1c7819 */ /* 0x000fe200000006ff */
[----:B------:R-:W-:-:S02]  /*8cc0*/  UIADD3 UR17, UR24, 0x36418, URZ ;  /* 0x0003641818117890 */ /* 0x000fc4000fffe03f */
[----:B------:R-:W-:Y:S02]  /*8cd0*/  UIADD3 UR8, UR24, 0x26000, URZ ;  /* 0x0002600018087890 */ /* 0x000fe4000fffe03f */
[----:B------:R-:W-:Y:S02]  /*8ce0*/  UIADD3 UR30, UR24, 0x30100, URZ ;  /* 0x00030100181e7890 */ /* 0x000fe4000fffe03f */
[----:B------:R-:W-:Y:S02]  /*8cf0*/  UIADD3 UR24, UR24, 0x28000, URZ ;  /* 0x0002800018187890 */ /* 0x000fe4000fffe03f */
[----:B------:R-:W-:Y:S01]  /*8d00*/  UIMAD.WIDE UR6, UR6, 0x4, UR4 ;  /* 0x00000004060678a5 */ /* 0x000fe2000f8e0204 */
        /* <DEDUP_REMOVED lines=11> */
[----:B------:R2:W-:Y:S01]  /*8dc0*/  UBLKCP.S.G [UR30], [UR6], UR32 ;  /* 0x0000001e060073ba */ /* 0x0005e20008000220 */
[----:B------:R-:W3:Y:S02]  /*8dd0*/  SYNCS.PHASECHK.TRANS64.TRYWAIT P1, [R12+URZ+0x36438], R28 ;  /* 0x0364381c0c0075a7 */ /* 0x000ee4000802017f */
[----:B--23--:R-:W-:Y:S05]  /*8de0*/  @!P1 BRA `(.L_x_638) ;  /* 0x0000001000cc9947 */ /* 0x00cfea0003800000 */
.L_x_660:
[----:B--2---:R-:W-:Y:S01]  /*8df0*/  SHF.R.S32.HI R28, RZ, 0x1f, R26 ;  /* 0x0000001fff1c7819 */ /* 0x004fe2000001141a */
[----:B------:R-:W-:Y:S06]  /*8e00*/  @P0 BRA `(.L_x_639) ;  /* 0x0000000000140947 */ /* 0x000fec0003800000 */
[----:B------:R-:W-:Y:S01]  /*8e10*/  ISETP.NE.AND P1, PT, R8, RZ, PT ;  /* 0x000000ff0800720c */ /* 0x000fe20003f25270 */
[----:B------:R-:W-:-:S04]  /*8e20*/  IMAD.MOV.U32 R29, RZ, RZ, 0x6100 ;  /* 0x00006100ff1d7424 */ /* 0x000fc800078e00ff */
[----:B------:R2:W-:Y:S08]  /*8e30*/  SYNCS.ARRIVE.TRANS64 RZ, [R12+URZ+0x36430], R29 ;  /* 0x0364301d0cff79a7 */ /* 0x0005f0000800003f */
[----:B------:R-:W-:Y:S05]  /*8e40*/  @!P1 BRA `(.L_x_639) ;  /* 0x0000000000049947 */ /* 0x000fea0003800000 */
[----:B------:R-:W-:Y:S01]  /*8e50*/  BPT.TRAP 0x1 ;  /* 0x000000040000795c */ /* 0x000fe20000300000 */
.L_x_639:
[----:B------:R-:W-:Y:S01]  /*8e60*/  IADD3 R26, P1, R26, R6, RZ ;  /* 0x000000061a1a7210 */ /* 0x000fe20007f3e0ff */
[----:B------:R-:W-:Y:S01]  /*8e70*/  UMOV UR14, 0x0 ;  /* 0x00000000000e7882 */ /* 0x000fe20000000000 */
[----:B------:R-:W-:Y:S01]  /*8e80*/  R2UR UR25, R21 ;  /* 0x00000000151972ca */ /* 0x000fe200000e0000 */
[----:B------:R-:W-:Y:S01]  /*8e90*/  UMOV UR15, 0x14f00000 ;  /* 0x14f00000000f7882 */ /* 0x000fe20000000000 */
[----:B------:R-:W-:Y:S01]  /*8ea0*/  R2UR UR27, R27 ;  /* 0x000000001b1b72ca */ /* 0x000fe200000e0000 */
[----:B------:R-:W-:Y:S01]  /*8eb0*/  IMAD.X R28, R28, 0x1, R10, P1 ;  /* 0x000000011c1c7824 */ /* 0x000fe200008e060a */
[----:B------:R-:W-:Y:S01]  /*8ec0*/  LEA R18, P1, R26, R18, 0x2 ;  /* 0x000000121a127211 */ /* 0x000fe200078210ff */
[----:B------:R-:W-:Y:S01]  /*8ed0*/  UMOV UR26, URZ ;  /* 0x0000003f001a7c82 */ /* 0x000fe20008000000 */
[----:B------:R-:W-:Y:S01]  /*8ee0*/  R2UR UR24, R22 ;  /* 0x00000000161872ca */ /* 0x000fe200000e0000 */
[----:B------:R-:W-:Y:S01]  /*8ef0*/  UMOV UR18, 0x40 ;  /* 0x0000004000127882 */ /* 0x000fe20000000000 */
[----:B------:R-:W-:Y:S01]  /*8f00*/  LEA.HI.X R19, R26, R19, R28, 0x2, P1 ;  /* 0x000000131a137211 */ /* 0x000fe200008f141c */
[----:B------:R-:W-:Y:S01]  /*8f10*/  UMOV UR20, UR28 ;  /* 0x0000001c00147c82 */ /* 0x000fe20008000000 */
[----:B------:R-:W-:Y:S01]  /*8f20*/  R2UR UR6, R4 ;  /* 0x00000000040672ca */ /* 0x000fe200000e0000 */
        /* <DEDUP_REMOVED lines=22> */
[----:B------:R-:W4:Y:S02]  /*9090*/  SYNCS.PHASECHK.TRANS64.TRYWAIT P1, [R12+URZ+0x36420], R5 ;  /* 0x036420050c0075a7 */ /* 0x000f24000802017f */
[----:B---34-:R-:W-:Y:S05]  /*90a0*/  @!P1 BRA `(.L_x_640) ;  /* 0x0000001000309947 */ /* 0x018fea0003800000 */
.L_x_662:
[----:B------:R-:W-:Y:S05]  /*90b0*/  @P0 BRA `(.L_x_641) ;  /* 0x0000000000140947 */ /* 0x000fea0003800000 */
[----:B------:R-:W-:Y:S01]  /*90c0*/  ISETP.NE.AND P1, PT, R8, RZ, PT ;  /* 0x000000ff0800720c */ /* 0x000fe20003f25270 */
[----:B---3--:R-:W-:-:S04]  /*90d0*/  IMAD.MOV.U32 R5, RZ, RZ, 0x6100 ;  /* 0x00006100ff057424 */ /* 0x008fc800078e00ff */
[----:B------:R4:W-:Y:S08]  /*90e0*/  SYNCS.ARRIVE.TRANS64 RZ, [R12+URZ+0x36410], R5 ;  /* 0x036410050cff79a7 */ /* 0x0009f0000800003f */
[----:B------:R-:W-:Y:S05]  /*90f0*/  @!P1 BRA `(.L_x_641) ;  /* 0x0000000000049947 */ /* 0x000fea0003800000 */
[----:B------:R-:W-:Y:S01]  /*9100*/  BPT.TRAP 0x1 ;  /* 0x000000040000795c */ /* 0x000fe20000300000 */
.L_x_641:
        /* <DEDUP_REMOVED lines=18> */
[----:B------:R-:W-:Y:S02]  /*9230*/  UIADD3 UR19, UR32, UR43, URZ ;  /* 0x0000002b20137290 */ /* 0x000fe4000fffe03f */
[----:B------:R-:W-:Y:S02]  /*9240*/  UIADD3 UR8, UR24, 0x20000, URZ ;  /* 0x0002000018087890 */ /* 0x000fe4000fffe03f */
[----:B------:R-:W-:-:S02]  /*9250*/  UIADD3 UR40, UR24, 0x30000, URZ ;  /* 0x0003000018287890 */ /* 0x000fc4000fffe03f */
        /* <DEDUP_REMOVED lines=9> */
[----:B------:R-:W-:Y:S01]  /*92f0*/  UMOV UR41, UR17 ;  /* 0x0000001100297c82 */ /* 0x000fe20008000000 */
[----:B------:R1:W-:Y:S01]  /*9300*/  UTMALDG.4D [UR8], [UR14], desc[UR22] ;  /* 0x000016080e0075b4 */ /* 0x0003e20008019000 */
[----:B------:R-:W-:Y:S01]  /*9310*/  UMOV UR31, 0x10 ;  /* 0x00000010001f7882 */ /* 0x000fe20000000000 */
[----:B------:R1:W-:Y:S01]  /*9320*/  UTMALDG.4D [UR24], [UR14], desc[UR22] ;  /* 0x000016180e0075b4 */ /* 0x0003e20008019000 */
[----:B------:R1:W-:Y:S02]  /*9330*/  UBLKCP.S.G [UR40], [UR6], UR31 ;  /* 0x00000028060073ba */ /* 0x0003e4000800021f */
[----:B-1----:R-:W-:Y:S05]  /*9340*/  @P1 BRA `(.L_x_642) ;  /* 0xfffffff400101947 */ /* 0x002fea000383ffff */
[----:B---34-:R-:W-:-:S07]  /*9350*/  IMAD.U32 R5, RZ, RZ, UR32 ;  /* 0x00000020ff057e24 */ /* 0x018fce000f8e00ff */
.L_x_633:
[----:B------:R-:W-:Y:S01]  /*9360*/  ISETP.NE.AND P1, PT, R16, RZ, PT ;  /* 0x000000ff1000720c */ /* 0x000fe20003f25270 */
[----:B------:R-:W-:-:S12]  /*9370*/  IMAD.MOV.U32 R4, RZ, RZ, 0x1 ;  /* 0x00000001ff047424 */ /* 0x000fd800078e00ff */
[----:B------:R-:W-:Y:S05]  /*9380*/  @!P1 BRA `(.L_x_632) ;  /* 0x00000004006c9947 */ /* 0x000fea0003800000 */
[----:B------:R-:W3:Y:S02]  /*9390*/  SYNCS.PHASECHK.TRANS64.TRYWAIT P1, [R12+URZ+0x36438], R11 ;  /* 0x0364380b0c0075a7 */ /* 0x000ee4000802017f */
[----:B---3--:R-:W-:Y:S05]  /*93a0*/  @!P1 BRA `(.L_x_643) ;  /* 0x0000000c00889947 */ /* 0x008fea0003800000 */
.L_x_663:
[----:B------:R-:W-:Y:S05]  /*93b0*/  @P0 BRA `(.L_x_644) ;  /* 0x0000000000140947 */ /* 0x000fea0003800000 */
[----:B------:R-:W-:Y:S01]  /*93c0*/  ISETP.NE.AND P1, PT, R8, RZ, PT ;  /* 0x000000ff0800720c */ /* 0x000fe20003f25270 */
[----:B------:R-:W-:-:S04]  /*93d0*/  IMAD.MOV.U32 R5, RZ, RZ, 0x6100 ;  /* 0x00006100ff057424 */ /* 0x000fc800078e00ff */
[----:B------:R4:W-:Y:S08]  /*93e0*/  SYNCS.ARRIVE.TRANS64 RZ, [R12+URZ+0x36430], R5 ;  /* 0x036430050cff79a7 */ /* 0x0009f0000800003f */
[----:B------:R-:W-:Y:S05]  /*93f0*/  @!P1 BRA `(.L_x_644) ;  /* 0x0000000000049947 */ /* 0x000fea0003800000 */
[----:B------:R-:W-:Y:S01]  /*9400*/  BPT.TRAP 0x1 ;  /* 0x000000040000795c */ /* 0x000fe20000300000 */
.L_x_644:
[----:B----4-:R-:W4:Y:S01]  /*9410*/  LDC.64 R4, c[0x0][0x728] ;  /* 0x0001ca00ff047b82 */ /* 0x010f220000000a00 */
        /* <DEDUP_REMOVED lines=17> */
[----:B------:R-:W-:Y:S02]  /*9530*/  UIADD3 UR19, UR19, UR43, URZ ;  /* 0x0000002b13137290 */ /* 0x000fe4000fffe03f */
[----:B------:R-:W-:Y:S01]  /*9540*/  UIADD3 UR8, UR24, 0x2c000, URZ ;  /* 0x0002c00018087890 */ /* 0x000fe2000fffe03f */
[C---:B----4-:R-:W-:Y:S01]  /*9550*/  LEA R4, P2, R9.reuse, R4, 0x2 ;  /* 0x0000000409047211 */ /* 0x050fe200078410ff */
[----:B------:R-:W-:Y:S01]  /*9560*/  UIADD3 UR24, UR24, 0x2e000, URZ ;  /* 0x0002e00018187890 */ /* 0x000fe2000fffe03f */
[----:B------:R-:W-:Y:S02]  /*9570*/  UMOV UR9, UR17 ;  /* 0x0000001100097c82 */ /* 0x000fe40008000000 */
[----:B------:R-:W-:Y:S01]  /*9580*/  LEA.HI.X R5, R9, R5, R16, 0x2, P2 ;  /* 0x0000000509057211 */ /* 0x000fe200010f1410 */
[----:B------:R-:W-:Y:S01]  /*9590*/  UMOV UR11, UR19 ;  /* 0x00000013000b7c82 */ /* 0x000fe20008000000 */
[----:B------:R-:W-:Y:S01]  /*95a0*/  IADD3 R9, P1, R13, 0x1f0, RZ ;  /* 0x000001f00d097810 */ /* 0x000fe20007f3e0ff */
[----:B------:R-:W-:Y:S01]  /*95b0*/  UMOV UR25, UR17 ;  /* 0x0000001100197c82 */ /* 0x000fe20008000000 */
[----:B------:R-:W-:Y:S01]  /*95c0*/  R2UR UR30, R4 ;  /* 0x00000000041e72ca */ /* 0x000fe200000e0000 */
[----:B------:R-:W-:Y:S01]  /*95d0*/  UMOV UR27, UR19 ;  /* 0x00000013001b7c82 */ /* 0x000fe20008000000 */
[----:B------:R-:W-:Y:S01]  /*95e0*/  R2UR UR6, R9 ;  /* 0x00000000090672ca */ /* 0x000fe200000e0000 */
[----:B------:R-:W-:Y:S01]  /*95f0*/  IMAD.X R9, RZ, RZ, R14, P1 ;  /* 0x000000ffff097224 */ /* 0x000fe200008e060e */
[----:B------:R-:W-:Y:S01]  /*9600*/  R2UR UR31, R5 ;  /* 0x00000000051f72ca */ /* 0x000fe200000e0000 */
[----:B------:R-:W-:Y:S01]  /*9610*/  UMOV UR33, UR17 ;  /* 0x0000001100217c82 */ /* 0x000fe20008000000 */
[----:B------:R-:W-:Y:S01]  /*9620*/  SHF.L.U32 R5, R0, 0x1f, RZ ;  /* 0x0000001f00057819 */ /* 0x000fe200000006ff */
[----:B------:R-:W-:Y:S01]  /*9630*/  UMOV UR22, 0x10 ;  /* 0x0000001000167882 */ /* 0x000fe20000000000 */
[----:B------:R-:W-:-:S13]  /*9640*/  R2UR UR7, R9 ;  /* 0x00000000090772ca */ /* 0x000fda00000e0000 */
[----:B------:R4:W-:Y:S01]  /*9650*/  UTMALDG.4D [UR16], [UR6], desc[UR14] ;  /* 0x00000e10060075b4 */ /* 0x0009e20008019000 */
[----:B------:R4:W-:Y:S01]  /*9660*/  UTMALDG.4D [UR8], [UR6], desc[UR14] ;  /* 0x00000e08060075b4 */ /* 0x0009e20008019000 */
[----:B------:R4:W-:Y:S01]  /*9670*/  UTMALDG.4D [UR24], [UR6], desc[UR14] ;  /* 0x00000e18060075b4 */ /* 0x0009e20008019000 */
[----:B------:R4:W-:Y:S01]  /*9680*/  UBLKCP.S.G [UR32], [UR30], UR22 ;  /* 0x000000201e0073ba */ /* 0x0009e20008000216 */
[----:B------:R-:W5:Y:S02]  /*9690*/  SYNCS.PHASECHK.TRANS64.TRYWAIT P1, [R12+URZ+0x36428], R5 ;  /* 0x036428050c0075a7 */ /* 0x000f64000802017f */
[----:B----45:R-:W-:Y:S05]  /*96a0*/  @!P1 BRA `(.L_x_645) ;  /* 0x0000000800dc9947 */ /* 0x030fea0003800000 */
.L_x_664:
[----:B------:R-:W-:Y:S01]  /*96b0*/  IMAD.MOV.U32 R4, RZ, RZ, RZ ;  /* 0x000000ffff047224 */ /* 0x000fe200078e00ff */
[----:B------:R-:W-:Y:S06]  /*96c0*/  @P0 BRA `(.L_x_646) ;  /* 0x0000000000140947 */ /* 0x000fec0003800000 */
[----:B------:R-:W-:Y:S01]  /*96d0*/  ISETP.NE.AND P1, PT, R8, RZ, PT ;  /* 0x000000ff0800720c */ /* 0x000fe20003f25270 */
[----:B----4-:R-:W-:-:S04]  /*96e0*/  IMAD.MOV.U32 R5, RZ, RZ, 0x6100 ;  /* 0x00006100ff057424 */ /* 0x010fc800078e00ff */
[----:B------:R4:W-:Y:S08]  /*96f0*/  SYNCS.ARRIVE.TRANS64 RZ, [R12+URZ+0x36418], R5 ;  /* 0x036418050cff79a7 */ /* 0x0009f0000800003f */
[----:B------:R-:W-:Y:S05]  /*9700*/  @!P1 BRA `(.L_x_646) ;  /* 0x0000000000049947 */ /* 0x000fea0003800000 */
[----:B------:R-:W-:Y:S01]  /*9710*/  BPT.TRAP 0x1 ;  /* 0x000000040000795c */ /* 0x000fe20000300000 */
.L_x_646:
        /* <DEDUP_REMOVED lines=17> */
[----:B------:R-:W-:Y:S02]  /*9830*/  UIADD3 UR19, UR30, UR43, URZ ;  /* 0x0000002b1e137290 */ /* 0x000fe4000fffe03f */
[----:B----4-:R-:W-:Y:S01]  /*9840*/  IMAD.U32 R5, RZ, RZ, UR30 ;  /* 0x0000001eff057e24 */ /* 0x010fe2000f8e00ff */
        /* <DEDUP_REMOVED lines=8> */
[----:B------:R-:W-:Y:S01]  /*98d0*/  UMOV UR27, UR19 ;  /* 0x00000013001b7c82 */ /* 0x000fe20008000000 */
[----:B------:R-:W-:Y:S01]  /*98e0*/  UMOV UR33, UR17 ;  /* 0x0000001100217c82 */ /* 0x000fe20008000000 */
[----:B------:R-:W-:Y:S01]  /*98f0*/  UMOV UR31, 0x10 ;  /* 0x00000010001f7882 */ /* 0x000fe20000000000 */
[----:B------:R4:W-:Y:S01]  /*9900*/  UTMALDG.4D [UR8], [UR14], desc[UR22] ;  /* 0x000016080e0075b4 */ /* 0x0009e20008019000 */
[----:B------:R4:W-:Y:S01]  /*9910*/  UTMALDG.4D [UR24], [UR14], desc[UR22] ;  /* 0x000016180e0075b4 */ /* 0x0009e20008019000 */
[----:B------:R4:W-:Y:S02]  /*9920*/  UBLKCP.S.G [UR32], [UR6], UR31 ;  /* 0x00000020060073ba */ /* 0x0009e4000800021f */
[----:B----4-:R-:W-:Y:S01]  /*9930*/  NOP ;  /* 0x0000000000007918 */ /* 0x010fe20000000000 */
.L_x_632:
[----:B------:R-:W-:-:S04]  /*9940*/  SHF.L.U32 R3, R4, 0x1f, RZ ;  /* 0x0000001f04037819 */ /* 0x000fc800000006ff */
[----:B------:R-:W4:Y:S02]  /*9950*/  SYNCS.PHASECHK.TRANS64.TRYWAIT P1, [R12+URZ+0x36438], R3 ;  /* 0x036438030c0075a7 */ /* 0x000f24000802017f */
[----:B----4-:R-:W-:Y:S05]  /*9960*/  @!P1 BRA `(.L_x_647) ;  /* 0x0000000800409947 */ /* 0x010fea0003800000 */
.L_x_665:
[----:B------:R-:W-:Y:S05]  /*9970*/  @P0 BRA `(.L_x_648) ;  /* 0x0000000000180947 */ /* 0x000fea0003800000 */
[----:B------:R-:W5:Y:S01]  /*9980*/  S2R R2, SR_TID.X ;  /* 0x0000000000027919 */ /* 0x000f620000002100 */
[----:B----4-:R-:W-:-:S04]  /*9990*/  IMAD.MOV.U32 R3, RZ, RZ, 0x6100 ;  /* 0x00006100ff037424 */ /* 0x010fc800078e00ff */
[----:B------:R4:W-:Y:S01]  /*99a0*/  SYNCS.ARRIVE.TRANS64 RZ, [R12+URZ+0x36430], R3 ;  /* 0x036430030cff79a7 */ /* 0x0009e2000800003f */
[----:B-----5:R-:W-:-:S13]  /*99b0*/  LOP3.LUT P0, RZ, R2, 0x1f, RZ, 0xc0, !PT ;  /* 0x0000001f02ff7812 */ /* 0x020fda000780c0ff */
[----:B----4-:R-:W-:Y:S05]  /*99c0*/  @!P0 BRA `(.L_x_648) ;  /* 0x0000000000048947 */ /* 0x010fea0003800000 */
[----:B------:R-:W-:Y:S01]  /*99d0*/  BPT.TRAP 0x1 ;  /* 0x000000040000795c */ /* 0x000fe20000300000 */
.L_x_648:
[----:B----4-:R-:W4:Y:S01]  /*99e0*/  LDC.64 R2, c[0x0][0x728] ;  /* 0x0001ca00ff027b82 */ /* 0x010f220000000a00 */
[----:B------:R-:W-:Y:S01]  /*99f0*/  IADD3 R13, P1, R13, 0x1f0, RZ ;  /* 0x000001f00d0d7810 */ /* 0x000fe20007f3e0ff */
[----:B------:R-:W-:Y:S01]  /*9a00*/  UMOV UR14, 0x0 ;  /* 0x00000000000e7882 */ /* 0x000fe20000000000 */
[C---:B------:R-:W-:Y:S01]  /*9a10*/  IADD3 R6, P0, R5.reuse, R6, RZ ;  /* 0x0000000605067210 */ /* 0x040fe20007f1e0ff */
[----:B------:R-:W-:Y:S01]  /*9a20*/  UMOV UR15, 0x14f00000 ;  /* 0x14f00000000f7882 */ /* 0x000fe20000000000 */
[----:B------:R-:W-:Y:S01]  /*9a30*/  R2UR UR24, R12 ;  /* 0x000000000c1872ca */ /* 0x000fe200000e0000 */
[----:B------:R-:W-:Y:S01]  /*9a40*/  IMAD.X R14, RZ, RZ, R14, P1 ;  /* 0x000000ffff0e7224 */ /* 0x000fe200008e060e */
[C---:B------:R-:W-:Y:S01]  /*9a50*/  R2UR UR19, R5.reuse ;  /* 0x00000000051372ca */ /* 0x040fe200000e0000 */
[----:B------:R-:W-:Y:S01]  /*9a60*/  UMOV UR18, URZ ;  /* 0x0000003f00127c82 */ /* 0x000fe20008000000 */
[----:B------:R-:W-:Y:S01]  /*9a70*/  LEA.HI.X.SX32 R5, R5, R10, 0x1, P0 ;  /* 0x0000000a05057211 */ /* 0x000fe200000f0eff */
        /* <DEDUP_REMOVED lines=10> */
[----:B------:R-:W-:-:S02]  /*9b20*/  UIADD3 UR19, UR19, UR43, URZ ;  /* 0x0000002b13137290 */ /* 0x000fc4000fffe03f */
[----:B------:R-:W-:Y:S01]  /*9b30*/  UIADD3 UR16, UR24, 0x2a000, URZ ;  /* 0x0002a00018107890 */ /* 0x000fe2000fffe03f */
[C---:B----4-:R-:W-:Y:S01]  /*9b40*/  LEA R2, P0, R6.reuse, R2, 0x2 ;  /* 0x0000000206027211 */ /* 0x050fe200078010ff */
[----:B------:R-:W-:Y:S02]  /*9b50*/  UIADD3 UR32, UR24, 0x30200, URZ ;  /* 0x0003020018207890 */ /* 0x000fe4000fffe03f */
[----:B------:R-:W-:Y:S01]  /*9b60*/  UIADD3 UR8, UR24, 0x2c000, URZ ;  /* 0x0002c00018087890 */ /* 0x000fe2000fffe03f */
[----:B------:R-:W-:Y:S01]  /*9b70*/  LEA.HI.X R3, R6, R3, R5, 0x2, P0 ;  /* 0x0000000306037211 */ /* 0x000fe200000f1405 */
[----:B------:R-:W-:Y:S01]  /*9b80*/  UIADD3 UR24, UR24, 0x2e000, URZ ;  /* 0x0002e00018187890 */ /* 0x000fe2000fffe03f */
[----:B------:R-:W-:Y:S01]  /*9b90*/  R2UR UR30, R2 ;  /* 0x00000000021e72ca */ /* 0x000fe200000e0000 */
[----:B------:R-:W-:Y:S01]  /*9ba0*/  UMOV UR9, UR17 ;  /* 0x0000001100097c82 */ /* 0x000fe20008000000 */
[----:B------:R-:W-:Y:S01]  /*9bb0*/  R2UR UR31, R3 ;  /* 0x00000000031f72ca */ /* 0x000fe200000e0000 */
[----:B------:R-:W-:Y:S01]  /*9bc0*/  UMOV UR11, UR19 ;  /* 0x00000013000b7c82 */ /* 0x000fe20008000000 */
        /* <DEDUP_REMOVED lines=12> */
[----:B----4-:R-:W-:-:S03]  /*9c90*/  NOP ;  /* 0x0000000000007918 */ /* 0x010fc60000000000 */
.L_x_629:
[----:B------:R-:W-:Y:S05]  /*9ca0*/  BSYNC B0 ;  /* 0x0000000000007941 */ /* 0x000fea0003800000 */
.L_x_627:
[----:B------:R-:W-:-:S03]  /*9cb0*/  UMOV UR6, 0xffffffff ;  /* 0xffffffff00067882 */ /* 0x000fc60000000000 */
[----:B------:R-:W-:Y:S05]  /*9cc0*/  BRA.DIV UR6, `(.L_x_649) ;  /* 0x00000006067c7947 */ /* 0x000fea000b800000 */
[----:B------:R-:W-:-:S13]  /*9cd0*/  ELECT P6, URZ, PT ;  /* 0x00000000003f782f */ /* 0x000fda00038c0000 */
.L_x_668:
[----:B------:R-:W-:Y:S05]  /*9ce0*/  @!P6 BRA `(.L_x_516) ;  /* 0x000000000070e947 */ /* 0x000fea0003800000 */
[----:B------:R-:W-:-:S04]  /*9cf0*/  LOP3.LUT R17, R17, 0x2, RZ, 0xfc, !PT ;  /* 0x0000000211117812 */ /* 0x000fc800078efcff */
[----:B------:R-:W-:-:S13]  /*9d00*/  ISETP.NE.AND P2, PT, R17, 0x3, PT ;  /* 0x000000031100780c */ /* 0x000fda0003f45270 */
[----:B------:R-:W-:Y:S05]  /*9d10*/  @!P2 BRA `(.L_x_650) ;  /* 0x000000000004a947 */ /* 0x000fea0003800000 */
[----:B--2---:R-:W-:Y:S01]  /*9d20*/  BPT.TRAP 0x1 ;  /* 0x000000040000795c */ /* 0x004fe20000300000 */
.L_x_650:
[----:B------:R-:W4:Y:S01]  /*9d30*/  S2R R3, SR_CgaCtaId ;  /* 0x0000000000037919 */ /* 0x000f220000008800 */
[----:B------:R-:W-:Y:S02]  /*9d40*/  MOV R2, 0x400 ;  /* 0x0000040000027802 */ /* 0x000fe40000000f00 */
[----:B------:R-:W-:Y:S02]  /*9d50*/  SHF.L.U32 R6, R0, 0x1f, RZ ;  /* 0x0000001f00067819 */ /* 0x000fe400000006ff */
[----:B----4-:R-:W-:-:S05]  /*9d60*/  LEA R9, R3, R2, 0x18 ;  /* 0x0000000203097211 */ /* 0x010fca00078ec0ff */
[----:B------:R-:W-:-:S04]  /*9d70*/  VIADD R2, R9, 0x36420 ;  /* 0x0003642009027836 */ /* 0x000fc80000000000 */
[C---:B------:R-:W-:Y:S02]  /*9d80*/  IMAD R7, R5.reuse, 0x8, R2 ;  /* 0x0000000805077824 */ /* 0x040fe400078e0202 */
[----:B------:R-:W-:Y:S02]  /*9d90*/  VIADD R5, R5, 0x1 ;  /* 0x0000000105057836 */ /* 0x000fe40000000000 */
[----:B------:R-:W4:Y:S03]  /*9da0*/  SYNCS.PHASECHK.TRANS64.TRYWAIT P0, [R7+URZ], R6 ;  /* 0x00000006070075a7 */ /* 0x000f26000800017f */
[----:B------:R-:W-:-:S04]  /*9db0*/  ISETP.NE.AND P1, PT, R5, 0x2, PT ;  /* 0x000000020500780c */ /* 0x000fc80003f25270 */
[----:B------:R-:W-:Y:S02]  /*9dc0*/  SEL R3, RZ, 0x1, P1 ;  /* 0x00000001ff037807 */ /* 0x000fe40000800000 */
[----:B------:R-:W-:Y:S02]  /*9dd0*/  SEL R5, R5, RZ, P1 ;  /* 0x000000ff05057207 */ /* 0x000fe40000800000 */
[----:B------:R-:W-:-:S03]  /*9de0*/  LOP3.LUT R0, R0, R3, RZ, 0x3c, !PT ;  /* 0x0000000300007212 */ /* 0x000fc600078e3cff */
[----:B------:R-:W-:Y:S01]  /*9df0*/  IMAD R5, R5, 0x8, R2 ;  /* 0x0000000805057824 */ /* 0x000fe200078e0202 */
[----:B------:R-:W-:Y:S01]  /*9e00*/  SHF.L.U32 R0, R0, 0x1f, RZ ;  /* 0x0000001f00007819 */ /* 0x000fe200000006ff */
[----:B----4-:R-:W-:Y:S06]  /*9e10*/  @!P0 BRA `(.L_x_651) ;  /* 0x0000000400488947 */ /* 0x010fec0003800000 */
.L_x_669:
[----:B------:R-:W5:Y:S02]  /*9e20*/  SYNCS.PHASECHK.TRANS64.TRYWAIT P0, [R5+URZ], R0 ;  /* 0x00000000050075a7 */ /* 0x000f64000800017f */
[----:B-----5:R-:W-:Y:S05]  /*9e30*/  @!P0 BRA `(.L_x_652) ;  /* 0x0000000400548947 */ /* 0x020fea0003800000 */
.L_x_670:
[----:B------:R-:W-:Y:S05]  /*9e40*/  @!P2 BRA `(.L_x_653) ;  /* 0x000000000004a947 */ /* 0x000fea0003800000 */
[----:B--2---:R-:W-:Y:S01]  /*9e50*/  BPT.TRAP 0x1 ;  /* 0x000000040000795c */ /* 0x004fe20000300000 */
.L_x_653:
[----:B------:R-:W-:-:S07]  /*9e60*/  SHF.L.U32 R4, R4, 0x1f, RZ ;  /* 0x0000001f04047819 */ /* 0x000fce00000006ff */
.L_x_654:
[----:B------:R1:W1:Y:S02]  /*9e70*/  SYNCS.PHASECHK.TRANS64.TRYWAIT P0, [R9+URZ+0x36438], R4 ;  /* 0x03643804090075a7 */ /* 0x000264000800017f */
[----:B-1----:R-:W-:Y:S05]  /*9e80*/  @!P0 NANOSLEEP.SYNCS 0x989680 ;  /* 0x009896800000895d */ /* 0x002fea0003900000 */
[----:B------:R-:W1:Y:S02]  /*9e90*/  @!P0 SYNCS.PHASECHK.TRANS64 P0, [R9+URZ+0x36438], R4 ;  /* 0x03643804090085a7 */ /* 0x000e64000800007f */
[----:B-1----:R-:W-:Y:S05]  /*9ea0*/  @!P0 BRA `(.L_x_654) ;  /* 0xfffffffc00f08947 */ /* 0x002fea000383ffff */
.L_x_516:
[----:B--2---:R-:W-:Y:S05]  /*9eb0*/  BSYNC B6 ;  /* 0x0000000000067941 */ /* 0x004fea0003800000 */
.L_x_510:
[----:B------:R-:W-:Y:S05]  /*9ec0*/  EXIT ;  /* 0x000000000000794d */ /* 0x000fea0003800000 */
.L_x_526:
[----:B------:R-:W-:Y:S02]  /*9ed0*/  IMAD.MOV.U32 R12, RZ, RZ, RZ ;  /* 0x000000ffff0c7224 */ /* 0x000fe400078e00ff */
[----:B------:R-:W-:Y:S02]  /*9ee0*/  IMAD.MOV.U32 R11, RZ, RZ, 0x1f ;  /* 0x0000001fff0b7424 */ /* 0x000fe400078e00ff */
[----:B------:R-:W-:-:S07]  /*9ef0*/  IMAD.MOV.U32 R15, RZ, RZ, -0x1 ;  /* 0xffffffffff0f7424 */ /* 0x000fce00078e00ff */
[----:B------:R-:W-:Y:S05]  /*9f00*/  WARPSYNC.COLLECTIVE R15, `(.L_x_655) ;  /* 0x000000000f087348 */ /* 0x000fea0003c00000 */
[----:B------:R1:W2:Y:S02]  /*9f10*/  SHFL.IDX P6, R14, R13, R12, R11 ;  /* 0x0000000c0d0e7389 */ /* 0x0002a400000c000b */
[----:B-12---:R-:W-:Y:S01]  /*9f20*/  ENDCOLLECTIVE ;  /* 0x000000000000791b */ /* 0x006fe20003800000 */
.L_x_655:
[----:B------:R-:W-:Y:S05]  /*9f30*/  BRA `(.L_x_656) ;  /* 0xffffff7000bc7947 */ /* 0x000fea000383ffff */
.L_x_528:
[----:B--2---:R2:W3:Y:S02]  /*9f40*/  SYNCS.PHASECHK.TRANS64.TRYWAIT P0, [R152+URZ+0x36400], R15 ;  /* 0x0364000f980075a7 */ /* 0x0044e4000800017f */
[----:B---3--:R-:W-:Y:S05]  /*9f50*/  @!P0 NANOSLEEP.SYNCS 0x989680 ;  /* 0x009896800000895d */ /* 0x008fea0003900000 */
[----:B------:R-:W3:Y:S02]  /*9f60*/  @!P0 SYNCS.PHASECHK.TRANS64 P0, [R152+URZ+0x36400], R15 ;  /* 0x0364000f980085a7 */ /* 0x000ee4000800007f */
[----:B---3--:R-:W-:Y:S05]  /*9f70*/  @!P0 BRA `(.L_x_528) ;  /* 0xfffffffc00f08947 */ /* 0x008fea000383ffff */
[----:B------:R-:W-:Y:S05]  /*9f80*/  BRA `(.L_x_527) ;  /* 0xffffff7400107947 */ /* 0x000fea000383ffff */
.L_x_532:
[----:B--2---:R2:W3:Y:S02]  /*9f90*/  SYNCS.PHASECHK.TRANS64.TRYWAIT P1, [R4+URZ+0x36410], R9 ;  /* 0x03641009040075a7 */ /* 0x0044e4000802017f */
[----:B---3--:R-:W-:Y:S05]  /*9fa0*/  @!P1 NANOSLEEP.SYNCS 0x989680 ;  /* 0x009896800000995d */ /* 0x008fea0003900000 */
[----:B------:R-:W3:Y:S02]  /*9fb0*/  @!P1 SYNCS.PHASECHK.TRANS64 P1, [R4+URZ+0x36410], R9 ;  /* 0x03641009040095a7 */ /* 0x000ee4000802007f */
[----:B---3--:R-:W-:Y:S05]  /*9fc0*/  @!P1 BRA `(.L_x_532) ;  /* 0xfffffffc00f09947 */ /* 0x008fea000383ffff */
[----:B------:R-:W-:Y:S05]  /*9fd0*/  BRA `(.L_x_531) ;  /* 0xffffff7800b07947 */ /* 0x000fea000383ffff */
.L_x_536:
[----:B--2---:R2:W1:Y:S02]  /*9fe0*/  SYNCS.PHASECHK.TRANS64.TRYWAIT P1, [R152+URZ+0x36430], R9 ;  /* 0x03643009980075a7 */ /* 0x004464000802017f */
[----:B-1----:R-:W-:Y:S05]  /*9ff0*/  @!P1 NANOSLEEP.SYNCS 0x989680 ;  /* 0x009896800000995d */ /* 0x002fea0003900000 */
[----:B------:R-:W1:Y:S02]  /*a000*/  @!P1 SYNCS.PHASECHK.TRANS64 P1, [R152+URZ+0x36430], R9 ;  /* 0x03643009980095a7 */ /* 0x000e64000802007f */
[----:B-1----:R-:W-:Y:S05]  /*a010*/  @!P1 BRA `(.L_x_536) ;  /* 0xfffffffc00f09947 */ /* 0x002fea000383ffff */
[----:B------:R-:W-:Y:S05]  /*a020*/  BRA `(.L_x_535) ;  /* 0xffffff8000547947 */ /* 0x000fea000383ffff */
.L_x_630:
[----:B-1----:R1:W2:Y:S02]  /*a030*/  SYNCS.PHASECHK.TRANS64.TRYWAIT P1, [R12+URZ+0x36420], R11 ;  /* 0x0364200b0c0075a7 */ /* 0x0022a4000802017f */
[----:B--2---:R-:W-:Y:S05]  /*a040*/  @!P1 NANOSLEEP.SYNCS 0x989680 ;  /* 0x009896800000995d */ /* 0x004fea0003900000 */
[----:B------:R-:W2:Y:S02]  /*a050*/  @!P1 SYNCS.PHASECHK.TRANS64 P1, [R12+URZ+0x36420], R11 ;  /* 0x0364200b0c0095a7 */ /* 0x000ea4000802007f */
[----:B--2---:R-:W-:Y:S05]  /*a060*/  @!P1 BRA `(.L_x_630) ;  /* 0xfffffffc00f09947 */ /* 0x004fea000383ffff */
[----:B------:R-:W-:Y:S05]  /*a070*/  BRA `(.L_x_657) ;  /* 0xffffffe000187947 */ /* 0x000fea000383ffff */
.L_x_634:
[----:B-1----:R1:W2:Y:S02]  /*a080*/  SYNCS.PHASECHK.TRANS64.TRYWAIT P1, [R12+URZ+0x36438], R11 ;  /* 0x0364380b0c0075a7 */ /* 0x0022a4000802017f */
[----:B--2---:R-:W-:Y:S05]  /*a090*/  @!P1 NANOSLEEP.SYNCS 0x989680 ;  /* 0x009896800000995d */ /* 0x004fea0003900000 */
[----:B------:R-:W2:Y:S02]  /*a0a0*/  @!P1 SYNCS.PHASECHK.TRANS64 P1, [R12+URZ+0x36438], R11 ;  /* 0x0364380b0c0095a7 */ /* 0x000ea4000802007f */
[----:B--2---:R-:W-:Y:S05]  /*a0b0*/  @!P1 BRA `(.L_x_634) ;  /* 0xfffffffc00f09947 */ /* 0x004fea000383ffff */
[----:B------:R-:W-:Y:S05]  /*a0c0*/  BRA `(.L_x_658) ;  /* 0xffffffe400c07947 */ /* 0x000fea000383ffff */
.L_x_636:
[----:B--2---:R2:W3:Y:S02]  /*a0d0*/  SYNCS.PHASECHK.TRANS64.TRYWAIT P1, [R12+URZ+0x36428], R27 ;  /* 0x0364281b0c0075a7 */ /* 0x0044e4000802017f */
[----:B---3--:R-:W-:Y:S05]  /*a0e0*/  @!P1 NANOSLEEP.SYNCS 0x989680 ;  /* 0x009896800000995d */ /* 0x008fea0003900000 */
[----:B------:R-:W3:Y:S02]  /*a0f0*/  @!P1 SYNCS.PHASECHK.TRANS64 P1, [R12+URZ+0x36428], R27 ;  /* 0x0364281b0c0095a7 */ /* 0x000ee4000802007f */
[----:B---3--:R-:W-:Y:S05]  /*a100*/  @!P1 BRA `(.L_x_636) ;  /* 0xfffffffc00f09947 */ /* 0x008fea000383ffff */
[----:B------:R-:W-:Y:S05]  /*a110*/  BRA `(.L_x_659) ;  /* 0xffffffe800887947 */ /* 0x000fea000383ffff */
.L_x_638:
[----:B--2---:R2:W3:Y:S02]  /*a120*/  SYNCS.PHASECHK.TRANS64.TRYWAIT P1, [R12+URZ+0x36438], R28 ;  /* 0x0364381c0c0075a7 */ /* 0x0044e4000802017f */
[----:B---3--:R-:W-:Y:S05]  /*a130*/  @!P1 NANOSLEEP.SYNCS 0x989680 ;  /* 0x009896800000995d */ /* 0x008fea0003900000 */
[----:B------:R-:W3:Y:S02]  /*a140*/  @!P1 SYNCS.PHASECHK.TRANS64 P1, [R12+URZ+0x36438], R28 ;  /* 0x0364381c0c0095a7 */ /* 0x000ee4000802007f */
[----:B---3--:R-:W-:Y:S05]  /*a150*/  @!P1 BRA `(.L_x_638) ;  /* 0xfffffffc00f09947 */ /* 0x008fea000383ffff */
[----:B------:R-:W-:Y:S05]  /*a160*/  BRA `(.L_x_660) ;  /* 0xffffffec00207947 */ /* 0x000fea000383ffff */
.L_x_640:
[----:B------:R-:W-:-:S07]  /*a170*/  SHF.L.U32 R5, R0, 0x1f, RZ ;  /* 0x0000001f00057819 */ /* 0x000fce00000006ff */
.L_x_661:
[----:B---3--:R3:W4:Y:S02]  /*a180*/  SYNCS.PHASECHK.TRANS64.TRYWAIT P1, [R12+URZ+0x36420], R5 ;  /* 0x036420050c0075a7 */ /* 0x008724000802017f */
[----:B----4-:R-:W-:Y:S05]  /*a190*/  @!P1 NANOSLEEP.SYNCS 0x989680 ;  /* 0x009896800000995d */ /* 0x010fea0003900000 */
[----:B------:R-:W4:Y:S02]  /*a1a0*/  @!P1 SYNCS.PHASECHK.TRANS64 P1, [R12+URZ+0x36420], R5 ;  /* 0x036420050c0095a7 */ /* 0x000f24000802007f */
[----:B----4-:R-:W-:Y:S05]  /*a1b0*/  @!P1 BRA `(.L_x_661) ;  /* 0xfffffffc00f09947 */ /* 0x010fea000383ffff */
[----:B------:R-:W-:Y:S05]  /*a1c0*/  BRA `(.L_x_662) ;  /* 0xffffffec00b87947 */ /* 0x000fea000383ffff */
.L_x_643:
[----:B---3--:R3:W4:Y:S02]  /*a1d0*/  SYNCS.PHASECHK.TRANS64.TRYWAIT P1, [R12+URZ+0x36438], R11 ;  /* 0x0364380b0c0075a7 */ /* 0x008724000802017f */
[----:B----4-:R-:W-:Y:S05]  /*a1e0*/  @!P1 NANOSLEEP.SYNCS 0x989680 ;  /* 0x009896800000995d */ /* 0x010fea0003900000 */
[----:B------:R-:W4:Y:S02]  /*a1f0*/  @!P1 SYNCS.PHASECHK.TRANS64 P1, [R12+URZ+0x36438], R11 ;  /* 0x0364380b0c0095a7 */ /* 0x000f24000802007f */
[----:B----4-:R-:W-:Y:S05]  /*a200*/  @!P1 BRA `(.L_x_643) ;  /* 0xfffffffc00f09947 */ /* 0x010fea000383ffff */
[----:B------:R-:W-:Y:S05]  /*a210*/  BRA `(.L_x_663) ;  /* 0xfffffff000647947 */ /* 0x000fea000383ffff */
.L_x_645:
[----:B----4-:R4:W1:Y:S02]  /*a220*/  SYNCS.PHASECHK.TRANS64.TRYWAIT P1, [R12+URZ+0x36428], R5 ;  /* 0x036428050c0075a7 */ /* 0x010864000802017f */
[----:B-1----:R-:W-:Y:S05]  /*a230*/  @!P1 NANOSLEEP.SYNCS 0x989680 ;  /* 0x009896800000995d */ /* 0x002fea0003900000 */
[----:B------:R-:W1:Y:S02]  /*a240*/  @!P1 SYNCS.PHASECHK.TRANS64 P1, [R12+URZ+0x36428], R5 ;  /* 0x036428050c0095a7 */ /* 0x000e64000802007f */
[----:B-1----:R-:W-:Y:S05]  /*a250*/  @!P1 BRA `(.L_x_645) ;  /* 0xfffffffc00f09947 */ /* 0x002fea000383ffff */
[----:B------:R-:W-:Y:S05]  /*a260*/  BRA `(.L_x_664) ;  /* 0xfffffff400107947 */ /* 0x000fea000383ffff */
.L_x_647:
[----:B----4-:R4:W1:Y:S02]  /*a270*/  SYNCS.PHASECHK.TRANS64.TRYWAIT P1, [R12+URZ+0x36438], R3 ;  /* 0x036438030c0075a7 */ /* 0x010864000802017f */
[----:B-1----:R-:W-:Y:S05]  /*a280*/  @!P1 NANOSLEEP.SYNCS 0x989680 ;  /* 0x009896800000995d */ /* 0x002fea0003900000 */
[----:B------:R-:W1:Y:S02]  /*a290*/  @!P1 SYNCS.PHASECHK.TRANS64 P1, [R12+URZ+0x36438], R3 ;  /* 0x036438030c0095a7 */ /* 0x000e64000802007f */
[----:B-1----:R-:W-:Y:S05]  /*a2a0*/  @!P1 BRA `(.L_x_647) ;  /* 0xfffffffc00f09947 */ /* 0x002fea000383ffff */
[----:B------:R-:W-:Y:S05]  /*a2b0*/  BRA `(.L_x_665) ;  /* 0xfffffff400ac7947 */ /* 0x000fea000383ffff */
.L_x_649:
[----:B------:R-:W-:Y:S01]  /*a2c0*/  BSSY B0, `(.L_x_666) ;  /* 0x0000006000007945 */ /* 0x000fe20003800000 */
[----:B------:R-:W-:-:S07]  /*a2d0*/  IMAD.MOV.U32 R15, RZ, RZ, -0x1 ;  /* 0xffffffffff0f7424 */ /* 0x000fce00078e00ff */
[----:B-123--:R-:W-:Y:S05]  /*a2e0*/  WARPSYNC.COLLECTIVE R15, `(.L_x_667) ;  /* 0x000000000f0c7348 */ /* 0x00efea0003c00000 */
[----:B------:R-:W-:Y:S02]  /*a2f0*/  ELECT P6, UR62, PT ;  /* 0x00000000003e782f */ /* 0x000fe400038c0000 */
[----:B------:R-:W-:Y:S01]  /*a300*/  MOV R14, UR62 ;  /* 0x0000003e000e7c02 */ /* 0x000fe20008000f00 */
[----:B-123--:R-:W-:Y:S10]  /*a310*/  ENDCOLLECTIVE ;  /* 0x000000000000791b */ /* 0x00eff40003800000 */
.L_x_667:
[----:B------:R-:W-:Y:S05]  /*a320*/  BSYNC B0 ;  /* 0x0000000000007941 */ /* 0x000fea0003800000 */
.L_x_666:
[----:B------:R-:W-:Y:S05]  /*a330*/  BRA `(.L_x_668) ;  /* 0xfffffff800687947 */ /* 0x000fea000383ffff */
.L_x_651:
[----:B----4-:R4:W1:Y:S02]  /*a340*/  SYNCS.PHASECHK.TRANS64.TRYWAIT P0, [R7+URZ], R6 ;  /* 0x00000006070075a7 */ /* 0x010864000800017f */
[----:B-1----:R-:W-:Y:S05]  /*a350*/  @!P0 NANOSLEEP.SYNCS 0x989680 ;  /* 0x009896800000895d */ /* 0x002fea0003900000 */
[----:B------:R-:W1:Y:S02]  /*a360*/  @!P0 SYNCS.PHASECHK.TRANS64 P0, [R7+URZ], R6 ;  /* 0x00000006070085a7 */ /* 0x000e64000800007f */
[----:B-1----:R-:W-:Y:S05]  /*a370*/  @!P0 BRA `(.L_x_651) ;  /* 0xfffffffc00f08947 */ /* 0x002fea000383ffff */
[----:B------:R-:W-:Y:S05]  /*a380*/  BRA `(.L_x_669) ;  /* 0xfffffff800a47947 */ /* 0x000fea000383ffff */
.L_x_652:
[----:B------:R1:W1:Y:S02]  /*a390*/  SYNCS.PHASECHK.TRANS64.TRYWAIT P0, [R5+URZ], R0 ;  /* 0x00000000050075a7 */ /* 0x000264000800017f */
[----:B-1----:R-:W-:Y:S05]  /*a3a0*/  @!P0 NANOSLEEP.SYNCS 0x989680 ;  /* 0x009896800000895d */ /* 0x002fea0003900000 */
[----:B------:R-:W1:Y:S02]  /*a3b0*/  @!P0 SYNCS.PHASECHK.TRANS64 P0, [R5+URZ], R0 ;  /* 0x00000000050085a7 */ /* 0x000e64000800007f */
[----:B-1----:R-:W-:Y:S05]  /*a3c0*/  @!P0 BRA `(.L_x_652) ;  /* 0xfffffffc00f08947 */ /* 0x002fea000383ffff */
[----:B------:R-:W-:Y:S05]  /*a3d0*/  BRA `(.L_x_670) ;  /* 0xfffffff800987947 */ /* 0x000fea000383ffff */
.L_x_671:
        /* <DEDUP_REMOVED lines=10> */
.L_x_3859:


//--------------------- .text._ZN7cutlass13device_kernelIN5flash11enable_sm90INS1_16FlashAttnBwdSm90INS1_25CollectiveMainloopBwdSm90ILi2ELi1ELi1EN4cute5tupleIJNS5_1CILi1EEES8_S8_EEENS6_IJNS7_ILi64EEENS7_ILi96EEENS7_ILi192EEEEEENS_10bfloat16_tEfNS_4arch4Sm90ELb0ELb0ELb0ELb1ELb1ELb0ELb1ELb0ELi3ELi1ELi1ELi1ELb0EEENS1_21CollectiveEpilogueBwdISD_SE_SG_Li384ELb1ELb1ELi3EEENS1_19SingleTileSchedulerILb1ELb0ELb0ELi96EEEEEEEEEvNT_6ParamsE --------------------------
	.section	.text._ZN7cutlass13device_kernelIN5flash11enable_sm90INS1_16FlashAttnBwdSm90INS1_25CollectiveMainloopBwdSm90ILi2ELi1ELi1EN4cute5tupleIJNS5_1CILi1EEES8_S8_EEENS6_IJNS7_ILi64EEENS7_ILi96EEENS7_ILi192EEEEEENS_10bfloat16_tEfNS_4arch4Sm90ELb0ELb0ELb0ELb1ELb1ELb0ELb1ELb0ELi3ELi1ELi1ELi1ELb0EEENS1_21CollectiveEpilogueBwdISD_SE_SG_Li384ELb1ELb1ELi3EEENS1_19SingleTileSchedulerILb1ELb0ELb0ELi96EEEEEEEEEvNT_6ParamsE,"ax",@progbits
	.align	128
.text._ZN7cutlass13device_kernelIN5flash11enable_sm90INS1_16FlashAttnBwdSm90INS1_25CollectiveMainloopBwdSm90ILi2ELi1ELi1EN4cute5tupleIJNS5_1CILi1EEES8_S8_EEENS6_IJNS7_ILi64EEENS7_ILi96EEENS7_ILi192EEEEEENS_10bfloat16_tEfNS_4arch4Sm90ELb0ELb0ELb0ELb1ELb1ELb0ELb1ELb0ELi3ELi1ELi1ELi1ELb0EEENS1_21CollectiveEpilogueBwdISD_SE_SG_Li384ELb1ELb1ELi3EEENS1_19SingleTileSchedulerILb1ELb0ELb0ELi96EEEEEEEEEvNT_6ParamsE:
        .type           _ZN7cutlass13device_kernelIN5flash11enable_sm90INS1_16FlashAttnBwdSm90INS1_25CollectiveMainloopBwdSm90ILi2ELi1ELi1EN4cute5tupleIJNS5_1CILi1EEES8_S8_EEENS6_IJNS7_ILi64EEENS7_ILi96EEENS7_ILi192EEEEEENS_10bfloat16_tEfNS_4arch4Sm90ELb0ELb0ELb0ELb1ELb1ELb0ELb1ELb0ELi3ELi1ELi1ELi1ELb0EEENS1_21CollectiveEpilogueBwdISD_SE_SG_Li384ELb1ELb1ELi3EEENS1_19SingleTileSchedulerILb1ELb0ELb0ELi96EEEEEEEEEvNT_6ParamsE,@function
        .size           _ZN7cutlass13device_kernelIN5flash11enable_sm90INS1_16FlashAttnBwdSm90INS1_25CollectiveMainloopBwdSm90ILi2ELi1ELi1EN4cute5tupleIJNS5_1CILi1EEES8_S8_EEENS6_IJNS7_ILi64EEENS7_ILi96EEENS7_ILi192EEEEEENS_10bfloat16_tEfNS_4arch4Sm90ELb0ELb0ELb0ELb1ELb1ELb0ELb1ELb0ELi3ELi1ELi1ELi1ELb0EEENS1_21CollectiveEpilogueBwdISD_SE_SG_Li384ELb1ELb1ELi3EEENS1_19SingleTileSchedulerILb1ELb0ELb0ELi96EEEEEEEEEvNT_6ParamsE,(.L_x_3860 - _ZN7cutlass13device_kernelIN5flash11enable_sm90INS1_16FlashAttnBwdSm90INS1_25CollectiveMainloopBwdSm90ILi2ELi1ELi1EN4cute5tupleIJNS5_1CILi1EEES8_S8_EEENS6_IJNS7_ILi64EEENS7_ILi96EEENS7_ILi192EEEEEENS_10bfloat16_tEfNS_4arch4Sm90ELb0ELb0ELb0ELb1ELb1ELb0ELb1ELb0ELi3ELi1ELi1ELi1ELb0EEENS1_21CollectiveEpilogueBwdISD_SE_SG_Li384ELb1ELb1ELi3EEENS1_19SingleTileSchedulerILb1ELb0ELb0ELi96EEEEEEEEEvNT_6ParamsE)
        .other          _ZN7cutlass13device_kernelIN5flash11enable_sm90INS1_16FlashAttnBwdSm90INS1_25CollectiveMainloopBwdSm90ILi2ELi1ELi1EN4cute5tupleIJNS5_1CILi1EEES8_S8_EEENS6_IJNS7_ILi64EEENS7_ILi96EEENS7_ILi192EEEEEENS_10bfloat16_tEfNS_4arch4Sm90ELb0ELb0ELb0ELb1ELb1ELb0ELb1ELb0ELi3ELi1ELi1ELi1ELb0EEENS1_21CollectiveEpilogueBwdISD_SE_SG_Li384ELb1ELb1ELi3EEENS1_19SingleTileSchedulerILb1ELb0ELb0ELi96EEEEEEEEEvNT_6ParamsE,@"STO_CUDA_ENTRY STV_DEFAULT"
_ZN7cutlass13device_kernelIN5flash11enable_sm90INS1_16FlashAttnBwdSm90INS1_25CollectiveMainloopBwdSm90ILi2ELi1ELi1EN4cute5tupleIJNS5_1CILi1EEES8_S8_EEENS6_IJNS7_ILi64EEENS7_ILi96EEENS7_ILi192EEEEEENS_10bfloat16_tEfNS_4arch4Sm90ELb0ELb0ELb0ELb1ELb1ELb0ELb1ELb0ELi3ELi1ELi1ELi1ELb0EEENS1_21CollectiveEpilogueBwdISD_SE_SG_Li384ELb1ELb1ELi3EEENS1_19SingleTileSchedulerILb1ELb0ELb0ELi96EEEEEEEEEvNT_6ParamsE:
        /* <DEDUP_REMOVED lines=22> */
.L_x_673:
[----:B------:R-:W-:Y:S05]  /*0160*/  BSYNC B0 ;  /* 0x0000000000007941 */ /* 0x000fea0003800000 */
.L_x_672:
        /* <DEDUP_REMOVED lines=34> */
.L_x_674:
        /* <DEDUP_REMOVED lines=20> */
.L_x_675:
        /* <DEDUP_REMOVED lines=8> */
.L_x_678:
        /* <DEDUP_REMOVED lines=21> */
.L_x_679:
        /* <DEDUP_REMOVED lines=10> */
.L_x_681:
[----:B------:R-:W2:Y:S02]  /*0740*/  LDC R0, c[0x0][0x8bc] ;  /* 0x00022f00ff007b82 */ /* 0x000ea40000000800 */
.L_x_680:
        /* <DEDUP_REMOVED lines=14> */
.L_x_683:
        /* <DEDUP_REMOVED lines=10> */
.L_x_684:
        /* <DEDUP_REMOVED lines=8> */
.L_x_685:
        /* <DEDUP_REMOVED lines=9> */
.L_x_686:
        /* <DEDUP_REMOVED lines=75> */
.L_x_689:
        /* <DEDUP_REMOVED lines=15> */
.L_x_688:
        /* <DEDUP_REMOVED lines=20> */
.L_x_691:
        /* <DEDUP_REMOVED lines=15> */
.L_x_690:
        /* <DEDUP_REMOVED lines=8> */
.L_x_838:
        /* <DEDUP_REMOVED lines=26> */
.L_x_693:
        /* <DEDUP_REMOVED lines=98> */
.L_x_705:
[----:B------:R-:W-:-:S13]  /*19f0*/  ISETP.NE.AND P0, PT, R13, 0x3, PT ;  /* 0x000000030d00780c */ /* 0x000fda0003f05270 */
[----:B-1----:R-:W-:Y:S05]  /*1a00*/  @!P0 BRA `(.L_x_695) ;  /* 0x0000000000048947 */ /* 0x002fea0003800000 */
[----:B------:R-:W-:Y:S01]  /*1a10*/  BPT.TRAP 0x1 ;  /* 0x000000040000795c */ /* 0x000fe20000300000 */
.L_x_695:
[----:B------:R-:W-:Y:S02]  /*1a20*/  LEA R4, R3, UR36, 0x3 ;  /* 0x0000002403047c11 */ /* 0x000fe4000f8e18ff */
[----:B------:R-:W-:-:S04]  /*1a30*/  SHF.L.U32 R9, R7, 0x1f, RZ ;  /* 0x0000001f07097819 */ /* 0x000fc800000006ff */
[----:B------:R1:W2:Y:S01]  /*1a40*/  SYNCS.PHASECHK.TRANS64.TRYWAIT P1, [R4+URZ+0x36410], R9 ;  /* 0x03641009040075a7 */ /* 0x0002a2000802017f */
[----:B------:R-:W-:Y:S05]  /*1a50*/  @!P0 BRA `(.L_x_696) ;  /* 0x0000000000048947 */ /* 0x000fea0003800000 */
[----:B------:R-:W-:Y:S01]  /*1a60*/  BPT.TRAP 0x1 ;  /* 0x000000040000795c */ /* 0x000fe20000300000 */
.L_x_696:
[----:B--2---:R-:W-:Y:S05]  /*1a70*/  @P1 BRA `(.L_x_697) ;  /* 0x0000000000081947 */ /* 0x004fea0003800000 */
[----:B------:R-:W2:Y:S02]  /*1a80*/  SYNCS.PHASECHK.TRANS64.TRYWAIT P1, [R4+URZ+0x36410], R9 ;  /* 0x03641009040075a7 */ /* 0x000ea4000802017f */
[----:B--2---:R-:W-:Y:S05]  /*1a90*/  @!P1 BRA `(.L_x_698) ;  /* 0x0000008c00309947 */ /* 0x004fea0003800000 */
.L_x_697:
        /* <DEDUP_REMOVED lines=103> */
.L_x_699:
[----:B-12---:R-:W-:-:S04]  /*2110*/  SHF.L.U32 R9, R6, 0x1f, RZ ;  /* 0x0000001f06097819 */ /* 0x006fc800000006ff */
[----:B------:R1:W2:Y:S01]  /*2120*/  SYNCS.PHASECHK.TRANS64.TRYWAIT P1, [UR36+0x36430], R9 ;  /* 0x03643009ff0075a7 */ /* 0x0002a20008020164 */
[----:B------:R-:W-:Y:S05]  /*2130*/  @!P0 BRA `(.L_x_700) ;  /* 0x0000000000048947 */ /* 0x000fea0003800000 */
[----:B------:R-:W-:Y:S01]  /*2140*/  BPT.TRAP 0x1 ;  /* 0x000000040000795c */ /* 0x000fe20000300000 */
.L_x_700:
[----:B--2---:R-:W-:Y:S05]  /*2150*/  @P1 BRA `(.L_x_701) ;  /* 0x0000000000081947 */ /* 0x004fea0003800000 */
[----:B------:R-:W2:Y:S02]  /*2160*/  SYNCS.PHASECHK.TRANS64.TRYWAIT P1, [UR36+0x36430], R9 ;  /* 0x03643009ff0075a7 */ /* 0x000ea40008020164 */
[----:B--2---:R-:W-:Y:S05]  /*2170*/  @!P1 BRA `(.L_x_702) ;  /* 0x00000084008c9947 */ /* 0x004fea0003800000 */
.L_x_701:
        /* <DEDUP_REMOVED lines=303> */
.L_x_703:
        /* <DEDUP_REMOVED lines=60> */
.L_x_704:
        /* <DEDUP_REMOVED lines=62> */
.L_x_687:
        /* <DEDUP_REMOVED lines=128> */
.L_x_707:
        /* <DEDUP_REMOVED lines=54> */
.L_x_709:
[----:B------:R-:W-:Y:S05]  /*4770*/  BSYNC B0 ;  /* 0x0000000000007941 */ /* 0x000fea0003800000 */
.L_x_708:
        /* <DEDUP_REMOVED lines=15> */
.L_x_711:
[----:B------:R-:W-:Y:S05]  /*4870*/  BSYNC B0 ;  /* 0x0000000000007941 */ /* 0x000fea0003800000 */
.L_x_710:
        /* <DEDUP_REMOVED lines=18> */
.L_x_713:
[----:B------:R-:W-:Y:S05]  /*49a0*/  BSYNC B0 ;  /* 0x0000000000007941 */ /* 0x000fea0003800000 */
.L_x_712:
        /* <DEDUP_REMOVED lines=17> */
.L_x_715:
[----:B------:R-:W-:Y:S05]  /*4ac0*/  BSYNC B0 ;  /* 0x0000000000007941 */ /* 0x000fea0003800000 */
.L_x_714:
        /* <DEDUP_REMOVED lines=18> */
.L_x_717:
[----:B------:R-:W-:Y:S05]  /*4bf0*/  BSYNC B0 ;  /* 0x0000000000007941 */ /* 0x000fea0003800000 */
.L_x_716:
        /* <DEDUP_REMOVED lines=19> */
.L_x_719:
[----:B------:R-:W-:Y:S05]  /*4d30*/  BSYNC B0 ;  /* 0x0000000000007941 */ /* 0x000fea0003800000 */
.L_x_718:
        /* <DEDUP_REMOVED lines=26> */
.L_x_721:
[----:B------:R-:W-:Y:S05]  /*4ee0*/  BSYNC B0 ;  /* 0x0000000000007941 */ /* 0x000fea0003800000 */
.L_x_720:
        /* <DEDUP_REMOVED lines=15> */
.L_x_723:
[----:B------:R-:W-:Y:S05]  /*4fe0*/  BSYNC B0 ;  /* 0x0000000000007941 */ /* 0x000fea0003800000 */
.L_x_722:
        /* <DEDUP_REMOVED lines=15> */
.L_x_725:
[----:B------:R-:W-:Y:S05]  /*50e0*/  BSYNC B0 ;  /* 0x0000000000007941 */ /* 0x000fea0003800000 */
.L_x_724:
        /* <DEDUP_REMOVED lines=15> */
.L_x_727:
[----:B------:R-:W-:Y:S05]  /*51e0*/  BSYNC B0 ;  /* 0x0000000000007941 */ /* 0x000fea0003800000 */
.L_x_726:
        /* <DEDUP_REMOVED lines=15> */
.L_x_729:
[----:B------:R-:W-:Y:S05]  /*52e0*/  BSYNC B0 ;  /* 0x0000000000007941 */ /* 0x000fea0003800000 */
.L_x_728:
        /* <DEDUP_REMOVED lines=15> */
.L_x_706:
        /* <DEDUP_REMOVED lines=30> */
.L_x_730:
        /* <DEDUP_REMOVED lines=45> */
.L_x_732:
[----:B------:R-:W-:Y:S05]  /*5890*/  BSYNC B0 ;  /* 0x0000000000007941 */ /* 0x000fea0003800000 */
.L_x_731:
        /* <DEDUP_REMOVED lines=16> */
.L_x_734:
[----:B------:R-:W-:Y:S05]  /*59a0*/  BSYNC B0 ;  /* 0x0000000000007941 */ /* 0x000fea0003800000 */
.L_x_733:
        /* <DEDUP_REMOVED lines=16> */
.L_x_736:
[----:B------:R-:W-:Y:S05]  /*5ab0*/  BSYNC B0 ;  /* 0x0000000000007941 */ /* 0x000fea0003800000 */
.L_x_735:
        /* <DEDUP_REMOVED lines=17> */
.L_x_738:
[----:B------:R-:W-:Y:S05]  /*5bd0*/  BSYNC B0 ;  /* 0x0000000000007941 */ /* 0x000fea0003800000 */
.L_x_737:
        /* <DEDUP_REMOVED lines=16> */
.L_x_740:
[----:B------:R-:W-:Y:S05]  /*5ce0*/  BSYNC B0 ;  /* 0x0000000000007941 */ /* 0x000fea0003800000 */
.L_x_739:
        /* <DEDUP_REMOVED lines=20> */
.L_x_742:
[----:B------:R-:W-:Y:S05]  /*5e30*/  BSYNC B0 ;  /* 0x0000000000007941 */ /* 0x000fea0003800000 */
.L_x_741:
        /* <DEDUP_REMOVED lines=24> */
.L_x_744:
[----:B------:R-:W-:Y:S05]  /*5fc0*/  BSYNC B0 ;  /* 0x0000000000007941 */ /* 0x000fea0003800000 */
.L_x_743:
        /* <DEDUP_REMOVED lines=15> */
.L_x_746:
[----:B------:R-:W-:Y:S05]  /*60c0*/  BSYNC B0 ;  /* 0x0000000000007941 */ /* 0x000fea0003800000 */
.L_x_745:
        /* <DEDUP_REMOVED lines=15> */
.L_x_748:
[----:B------:R-:W-:Y:S05]  /*61c0*/  BSYNC B0 ;  /* 0x0000000000007941 */ /* 0x000fea0003800000 */
.L_x_747:
        /* <DEDUP_REMOVED lines=15> */
.L_x_750:
[----:B------:R-:W-:Y:S05]  /*62c0*/  BSYNC B0 ;  /* 0x0000000000007941 */ /* 0x000fea0003800000 */
.L_x_749:
        /* <DEDUP_REMOVED lines=15> */
.L_x_752:
[----:B------:R-:W-:Y:S05]  /*63c0*/  BSYNC B0 ;  /* 0x0000000000007941 */ /* 0x000fea0003800000 */
.L_x_751:
        /* <DEDUP_REMOVED lines=15> */
.L_x_677:
        /* <DEDUP_REMOVED lines=9> */
[----:B------:R-:W1:Y:S01]  /*6550*/  S2UR UR18, SR_CTAID.X ;  /* 0x00000000001279c3 */ /* 0x000e620000002500 */
[----:B------:R-:W-:-:S04]  /*6560*/  ISETP.NE.U32.AND P0, PT, RZ, UR4, PT ;  /* 0x00000004ff007c0c */ /* 0x000fc8000bf05070 */
[----:B------:R-:W-:-:S03]  /*6570*/  ISETP.NE.AND.EX P0, PT, RZ, UR5, PT, P0 ;  /* 0x00000005ff007c0c */ /* 0x000fc6000bf05300 */
[----:B------:R-:W2:Y:S10]  /*6580*/  S2UR UR11, SR_CTAID.Z ;  /* 0x00000000000b79c3 */ /* 0x000eb40000002700 */
[----:B------:R-:W-:Y:S05]  /*6590*/  @!P0 BRA `(.L_x_754) ;  /* 0x00000000001c8947 */ /* 0x000fea0003800000 */
[----:B------:R-:W-:Y:S02]  /*65a0*/  ULDC.64 UR4, c[0x0][0x8d8] ;  /* 0x0002360000047ab9 */ /* 0x000fe40000000a00 */
[----:B--2---:R-:W-:-:S06]  /*65b0*/  UIMAD.WIDE UR4, UR11, 0x4, UR4 ;  /* 0x000000040b0478a5 */ /* 0x004fcc000f8e0204 */
[----:B------:R-:W-:Y:S02]  /*65c0*/  IMAD.U32 R2, RZ, RZ, UR4 ;  /* 0x00000004ff027e24 */ /* 0x000fe4000f8e00ff */
[----:B------:R-:W-:-:S05]  /*65d0*/  IMAD.U32 R3, RZ, RZ, UR5 ;  /* 0x00000005ff037e24 */ /* 0x000fca000f8e00ff */
[----:B------:R-:W2:Y:S02]  /*65e0*/  LDG.E R2, desc[UR38][R2.64] ;  /* 0x0000002602027981 */ /* 0x000ea4000c1e1900 */
[----:B--2---:R-:W-:Y:S01]  /*65f0*/  R2UR UR4, R2 ;  /* 0x00000000020472ca */ /* 0x004fe200000e0000 */
[----:B------:R-:W-:-:S14]  /*6600*/  BRA `(.L_x_755) ;  /* 0x0000000000387947 */ /* 0x000fdc0003800000 */
.L_x_754:
[----:B------:R-:W-:Y:S02]  /*6610*/  ULDC.64 UR4, c[0x0][0x8d0] ;  /* 0x0002340000047ab9 */ /* 0x000fe40000000a00 */
[----:B------:R-:W-:-:S04]  /*6620*/  ISETP.NE.U32.AND P0, PT, RZ, UR4, PT ;  /* 0x00000004ff007c0c */ /* 0x000fc8000bf05070 */
[----:B------:R-:W-:-:S13]  /*6630*/  ISETP.NE.AND.EX P0, PT, RZ, UR5, PT, P0 ;  /* 0x00000005ff007c0c */ /* 0x000fda000bf05300 */
[----:B------:R-:W-:Y:S05]  /*6640*/  @!P0 BRA `(.L_x_756) ;  /* 0x0000000000248947 */ /* 0x000fea0003800000 */
[----:B------:R-:W-:Y:S02]  /*6650*/  ULDC.64 UR4, c[0x0][0x8d0] ;  /* 0x0002340000047ab9 */ /* 0x000fe40000000a00 */
[----:B--2---:R-:W-:-:S06]  /*6660*/  UIMAD.WIDE UR4, UR11, 0x4, UR4 ;  /* 0x000000040b0478a5 */ /* 0x004fcc000f8e0204 */
[----:B------:R-:W-:Y:S02]  /*6670*/  IMAD.U32 R2, RZ, RZ, UR4 ;  /* 0x00000004ff027e24 */ /* 0x000fe4000f8e00ff */
[----:B------:R-:W-:-:S05]  /*6680*/  IMAD.U32 R3, RZ, RZ, UR5 ;  /* 0x00000005ff037e24 */ /* 0x000fca000f8e00ff */
[----:B------:R-:W2:Y:S04]  /*6690*/  LDG.E R0, desc[UR38][R2.64] ;  /* 0x0000002602007981 */ /* 0x000ea8000c1e1900 */
[----:B------:R-:W2:Y:S02]  /*66a0*/  LDG.E R5, desc[UR38][R2.64+0x4] ;  /* 0x0000042602057981 */ /* 0x000ea4000c1e1900 */
[----:B--2---:R-:W-:-:S05]  /*66b0*/  IMAD.IADD R0, R5, 0x1, -R0 ;  /* 0x0000000105007824 */ /* 0x004fca00078e0a00 */
[----:B------:R-:W-:Y:S01]  /*66c0*/  R2UR UR4, R0 ;  /* 0x00000000000472ca */ /* 0x000fe200000e0000 */
[----:B------:R-:W-:-:S14]  /*66d0*/  BRA `(.L_x_755) ;  /* 0x0000000000047947 */ /* 0x000fdc0003800000 */
.L_x_756:
[----:B------:R-:W-:-:S05]  /*66e0*/  ULDC UR4, c[0x0][0x8bc] ;  /* 0x00022f0000047ab9 */ /* 0x000fca0000000800 */
.L_x_755:
[----:B-1----:R-:W-:-:S04]  /*66f0*/  UIMAD UR5, UR18, 0x60, URZ ;  /* 0x00000060120578a4 */ /* 0x002fc8000f8e023f */
[----:B------:R-:W-:-:S04]  /*6700*/  UISETP.GE.AND UP0, UPT, UR5, UR4, UPT ;  /* 0x000000040500728c */ /* 0x000fc8000bf06270 */
[----:B--2---:R-:W-:-:S06]  /*6710*/  USEL UR11, UR11, 0xffffffff, !UP0 ;  /* 0xffffffff0b0b7887 */ /* 0x004fcc000c000000 */
        /* <DEDUP_REMOVED lines=36> */
.L_x_757:
[----:B-----5:R-:W-:Y:S01]  /*6960*/  ISETP.GE.AND P0, PT, R0, 0x1, PT ;  /* 0x000000010000780c */ /* 0x020fe20003f06270 */
[----:B------:R-:W-:Y:S01]  /*6970*/  @UP0 USHF.R.S32.HI UR7, URZ, 0x1f, UR6 ;  /* 0x0000001f3f070899 */ /* 0x000fe20008011406 */
[----:B------:R-:W-:Y:S01]  /*6980*/  UMOV UR4, URZ ;  /* 0x0000003f00047c82 */ /* 0x000fe20008000000 */
[----:B------:R-:W-:Y:S01]  /*6990*/  UMOV UR5, URZ ;  /* 0x0000003f00057c82 */ /* 0x000fe20008000000 */
[----:B------:R-:W-:-:S04]  /*69a0*/  @UP0 UMOV UR4, UR6 ;  /* 0x0000000600040c82 */ /* 0x000fc80008000000 */
[----:B------:R-:W-:-:S05]  /*69b0*/  @UP0 UMOV UR5, UR7 ;  /* 0x0000000700050c82 */ /* 0x000fca0008000000 */
[----:B------:R-:W-:Y:S05]  /*69c0*/  @!P0 BRA `(.L_x_682) ;  /* 0x0000003c002c8947 */ /* 0x000fea0003800000 */
[----:B------:R-:W1:Y:S01]  /*69d0*/  S2R R4, SR_TID.X ;  /* 0x0000000000047919 */ /* 0x000e620000002100 */
        /* <DEDUP_REMOVED lines=8> */
[----:B------:R-:W-:Y:S01]  /*6a60*/  USEL UR19, UR11, URZ, !UP0 ;  /* 0x0000003f0b137287 */ /* 0x000fe2000c000000 */
[----:B------:R-:W-:Y:S01]  /*6a70*/  LEA.HI R3, R3, R2, RZ, 0x6 ;  /* 0x0000000203037211 */ /* 0x000fe200078f30ff */
[----:B------:R-:W-:-:S02]  /*6a80*/  USEL UR6, UR6, URZ, !UP0 ;  /* 0x0000003f06067287 */ /* 0x000fc4000c000000 */
[----:B------:R-:W-:Y:S01]  /*6a90*/  UIADD3 UR8, UP0, UR4, UR12, URZ ;  /* 0x0000000c04087290 */ /* 0x000fe2000ff1e03f */
[----:B------:R-:W-:Y:S01]  /*6aa0*/  SHF.R.S32.HI R3, RZ, 0x6, R3 ;  /* 0x00000006ff037819 */ /* 0x000fe20000011403 */
[----:B------:R-:W-:Y:S01]  /*6ab0*/  UIADD3 UR14, UR13, UR7, URZ ;  /* 0x000000070d0e7290 */ /* 0x000fe2000fffe03f */
[----:B------:R-:W-:Y:S01]  /*6ac0*/  ULDC UR9, c[0x0][0x288] ;  /* 0x0000a20000097ab9 */ /* 0x000fe20000000800 */
[----:B------:R-:W-:Y:S01]  /*6ad0*/  ULDC UR10, c[0x0][0x760] ;  /* 0x0001d800000a7ab9 */ /* 0x000fe20000000800 */
[----:B------:R-:W-:Y:S01]  /*6ae0*/  ULDC.64 UR16, c[0x0][0x2e0] ;  /* 0x0000b80000107ab9 */ /* 0x000fe20000000a00 */
[----:B------:R-:W-:Y:S01]  /*6af0*/  UIMAD UR11, UR11, UR9, URZ ;  /* 0x000000090b0b72a4 */ /* 0x000fe2000f8e023f */
[----:B------:R-:W-:Y:S01]  /*6b00*/  VIMNMX R3, R3, 0x1, !PT ;  /* 0x0000000103037848 */ /* 0x000fe20007fe0100 */
[----:B------:R-:W-:Y:S02]  /*6b10*/  UIMAD UR7, UR9, UR10, URZ ;  /* 0x0000000a090772a4 */ /* 0x000fe4000f8e023f */
[----:B------:R-:W-:Y:S01]  /*6b20*/  UIADD3.X UR9, UR5, UR14, URZ, UP0, !UPT ;  /* 0x0000000e05097290 */ /* 0x000fe200087fe43f */
[----:B------:R-:W-:Y:S01]  /*6b30*/  LOP3.LUT R6, R3, 0x1, RZ, 0xc0, !PT ;  /* 0x0000000103067812 */ /* 0x000fe200078ec0ff */
[----:B------:R-:W-:-:S02]  /*6b40*/  UIMAD UR6, UR6, UR16, URZ ;  /* 0x00000010060672a4 */ /* 0x000fc4000f8e023f */
[----:B------:R-:W-:Y:S02]  /*6b50*/  UIADD3 UR10, UP0, UR11, UR15, URZ ;  /* 0x0000000f0b0a7290 */ /* 0x000fe4000ff1e03f */
[----:B------:R-:W-:Y:S01]  /*6b60*/  UIMAD UR15, UR19, UR17, UR6 ;  /* 0x00000011130f72a4 */ /* 0x000fe2000f8e0206 */
[----:B-1----:R-:W-:Y:S01]  /*6b70*/  LOP3.LUT R0, R4, 0x1f, RZ, 0xc0, !PT ;  /* 0x0000001f04007812 */ /* 0x002fe200078ec0ff */
[----:B------:R-:W-:Y:S02]  /*6b80*/  UIMAD.WIDE.U32 UR8, UR19, UR16, UR8 ;  /* 0x00000010130872a5 */ /* 0x000fe4000f8e0008 */
[----:B------:R-:W-:Y:S01]  /*6b90*/  ULEA.HI.X.SX32 UR11, UR11, UR20, 0x1, UP0 ;  /* 0x000000140b0b7291 */ /* 0x000fe200080f0e3f */
[----:B------:R-:W-:Y:S01]  /*6ba0*/  ELECT P0, URZ, PT ;  /* 0x00000000003f782f */ /* 0x000fe20003800000 */
[----:B------:R-:W-:Y:S01]  /*6bb0*/  UIADD3 UR20, UR9, UR15, URZ ;  /* 0x0000000f09147290 */ /* 0x000fe2000fffe03f */
[----:B------:R-:W-:Y:S01]  /*6bc0*/  UMOV UR6, URZ ;  /* 0x0000003f00067c82 */ /* 0x000fe20008000000 */
[----:B------:R-:W-:Y:S10]  /*6bd0*/  @!P1 BRA `(.L_x_758) ;  /* 0x0000000c00549947 */ /* 0x000ff40003800000 */
[----:B------:R-:W-:Y:S01]  /*6be0*/  UMOV UR13, UR14 ;  /* 0x0000000e000d7c82 */ /* 0x000fe20008000000 */
[----:B------:R-:W-:Y:S01]  /*6bf0*/  ULDC.64 UR22, c[0x0][0x2c0] ;  /* 0x0000b00000167ab9 */ /* 0x000fe20000000a00 */
[----:B------:R-:W-:Y:S01]  /*6c00*/  UIMAD.WIDE.U32 UR12, UR19, UR16, UR12 ;  /* 0x00000010130c72a5 */ /* 0x000fe2000f8e000c */
[----:B------:R-:W-:Y:S01]  /*6c10*/  IMAD.IADD R4, R3, 0x1, -R6 ;  /* 0x0000000103047824 */ /* 0x000fe200078e0a06 */
[----:B------:R-:W-:Y:S02]  /*6c20*/  UMOV UR6, URZ ;  /* 0x0000003f00067c82 */ /* 0x000fe40008000000 */
[----:B------:R-:W-:-:S04]  /*6c30*/  UIADD3 UR17, UP0, UR4, UR12, URZ ;  /* 0x0000000c04117290 */ /* 0x000fc8000ff1e03f */
[----:B------:R-:W-:Y:S02]  /*6c40*/  UIADD3.X UR4, UR5, UR15, UR13, UP0, !UPT ;  /* 0x0000000f05047290 */ /* 0x000fe400087fe40d */
[----:B------:R-:W-:-:S04]  /*6c50*/  ULEA UR16, UP0, UR17, UR22, 0x2 ;  /* 0x0000001611107291 */ /* 0x000fc8000f80103f */
[----:B------:R-:W-:Y:S02]  /*6c60*/  ULEA.HI.X UR17, UR17, UR23, UR4, 0x2, UP0 ;  /* 0x0000001711117291 */ /* 0x000fe400080f1404 */
[----:B------:R-:W-:Y:S01]  /*6c70*/  UIADD3 UR16, UP0, UR16, 0x4000, URZ ;  /* 0x0000400010107890 */ /* 0x000fe2000ff1e03f */
[----:B------:R-:W-:-:S03]  /*6c80*/  UMOV UR4, URZ ;  /* 0x0000003f00047c82 */ /* 0x000fc60008000000 */
[----:B------:R-:W-:-:S12]  /*6c90*/  UIADD3.X UR17, URZ, UR17, URZ, UP0, !UPT ;  /* 0x000000113f117290 */ /* 0x000fd800087fe43f */
.L_x_791:
        /* <DEDUP_REMOVED lines=13> */
.L_x_761:
[----:B------:R-:W2:Y:S04]  /*6d70*/  LDG.E.STRONG.GPU R5, desc[UR38][R2.64] ;  /* 0x0000002602057981 */ /* 0x000ea8000c1ef900 */
[----:B--2---:R-:W-:Y:S01]  /*6d80*/  CCTL.IVALL ;  /* 0x00000000ff00798f */ /* 0x004fe20002000000 */
[----:B------:R-:W-:Y:S05]  /*6d90*/  YIELD ;  /* 0x0000000000007946 */ /* 0x000fea0003800000 */
[----:B------:R-:W-:-:S13]  /*6da0*/  ISETP.NE.AND P1, PT, R5, UR18, PT ;  /* 0x0000001205007c0c */ /* 0x000fda000bf25270 */
[----:B------:R-:W-:Y:S05]  /*6db0*/  @P1 BRA `(.L_x_761) ;  /* 0xfffffffc00ec1947 */ /* 0x000fea000383ffff */
.L_x_760:
[----:B------:R-:W-:Y:S05]  /*6dc0*/  BSYNC B0 ;  /* 0x0000000000007941 */ /* 0x000fea0003800000 */
.L_x_759:
[----:B------:R-:W-:-:S03]  /*6dd0*/  UMOV UR5, 0xffffffff ;  /* 0xffffffff00057882 */ /* 0x000fc60000000000 */
[----:B------:R-:W-:Y:S05]  /*6de0*/  BRA.DIV UR5, `(.L_x_762) ;  /* 0x0000003a05847947 */ /* 0x000fea000b800000 */
[----:B------:R-:W-:Y:S01]  /*6df0*/  NOP ;  /* 0x0000000000007918 */ /* 0x000fe20000000000 */
.L_x_841:
        /* <DEDUP_REMOVED lines=19> */
.L_x_764:
[----:B------:R-:W-:Y:S05]  /*6f30*/  BSYNC B0 ;  /* 0x0000000000007941 */ /* 0x000fea0003800000 */
.L_x_763:
        /* <DEDUP_REMOVED lines=14> */
.L_x_766:
[----:B------:R-:W-:Y:S05]  /*7020*/  BSYNC B0 ;  /* 0x0000000000007941 */ /* 0x000fea0003800000 */
.L_x_765:
        /* <DEDUP_REMOVED lines=15> */
.L_x_768:
[----:B------:R-:W-:Y:S05]  /*7120*/  BSYNC B0 ;  /* 0x0000000000007941 */ /* 0x000fea0003800000 */
.L_x_767:
[----:B------:R-:W-:Y:S06]  /*7130*/  BAR.ARV 0xa, 0xa0 ;  /* 0x0282800000007b1d */ /* 0x000fec0000002000 */
[----:B------:R-:W-:Y:S04]  /*7140*/  BSSY B0, `(.L_x_769) ;  /* 0x0000003000007945 */ /* 0x000fe80003800000 */
[----:B------:R-:W-:Y:S05]  /*7150*/  @!P0 BRA `(.L_x_770) ;  /* 0x0000000000048947 */ /* 0x000fea0003800000 */
[----:B------:R-:W-:-:S04]  /*7160*/  DEPBAR.LE SB0, 0x1 ;  /* 0x000080400000791a */ /* 0x000fc80000000000 */
.L_x_770:
[----:B------:R-:W-:Y:S05]  /*7170*/  BSYNC B0 ;  /* 0x0000000000007941 */ /* 0x000fea0003800000 */
.L_x_769:
[----:B------:R-:W-:Y:S06]  /*7180*/  BAR.ARV 0xb, 0xa0 ;  /* 0x02c2800000007b1d */ /* 0x000fec0000002000 */
[----:B------:R-:W-:Y:S04]  /*7190*/  BSSY B0, `(.L_x_771) ;  /* 0x0000003000007945 */ /* 0x000fe80003800000 */
[----:B------:R-:W-:Y:S05]  /*71a0*/  @!P0 BRA `(.L_x_772) ;  /* 0x0000000000048947 */ /* 0x000fea0003800000 */
[----:B------:R-:W-:-:S04]  /*71b0*/  DEPBAR.LE SB0, 0x0 ;  /* 0x000080000000791a */ /* 0x000fc80000000000 */
.L_x_772:
[----:B------:R-:W-:Y:S05]  /*71c0*/  BSYNC B0 ;  /* 0x0000000000007941 */ /* 0x000fea0003800000 */
.L_x_771:
        /* <DEDUP_REMOVED lines=19> */
.L_x_774:
[----:B------:R-:W-:Y:S05]  /*7300*/  BSYNC B0 ;  /* 0x0000000000007941 */ /* 0x000fea0003800000 */
.L_x_773:
        /* <DEDUP_REMOVED lines=9> */
.L_x_777:
[----:B------:R-:W2:Y:S04]  /*73a0*/  LDG.E.STRONG.GPU R5, desc[UR38][R2.64] ;  /* 0x0000002602057981 */ /* 0x000ea8000c1ef900 */
[----:B--2---:R-:W-:Y:S01]  /*73b0*/  CCTL.IVALL ;  /* 0x00000000ff00798f */ /* 0x004fe20002000000 */
[----:B------:R-:W-:Y:S05]  /*73c0*/  YIELD ;  /* 0x0000000000007946 */ /* 0x000fea0003800000 */
[----:B------:R-:W-:-:S13]  /*73d0*/  ISETP.NE.AND P1, PT, R5, UR18, PT ;  /* 0x0000001205007c0c */ /* 0x000fda000bf25270 */
[----:B------:R-:W-:Y:S05]  /*73e0*/  @P1 BRA `(.L_x_777) ;  /* 0xfffffffc00ec1947 */ /* 0x000fea000383ffff */
.L_x_776:
[----:B------:R-:W-:Y:S05]  /*73f0*/  BSYNC B0 ;  /* 0x0000000000007941 */ /* 0x000fea0003800000 */
.L_x_775:
[----:B------:R-:W-:-:S03]  /*7400*/  UMOV UR5, 0xffffffff ;  /* 0xffffffff00057882 */ /* 0x000fc60000000000 */
[----:B------:R-:W-:Y:S05]  /*7410*/  BRA.DIV UR5, `(.L_x_778) ;  /* 0x0000003605147947 */ /* 0x000fea000b800000 */
[----:B------:R-:W-:Y:S01]  /*7420*/  NOP ;  /* 0x0000000000007918 */ /* 0x000fe20000000000 */
.L_x_844:
[----:B------:R-:W-:Y:S05]  /*7430*/  WARPSYNC.ALL ;  /* 0x0000000000007948 */ /* 0x000fea0003800000 */
        /* <DEDUP_REMOVED lines=12> */
[----:B------:R1:W-:Y:S02]  /*7500*/  UBLKRED.G.S.ADD.F32.RN [UR12], [UR5], UR19, desc[UR22] ;  /* 0x0000160c050073bb */ /* 0x0003e400080a1413 */
[----:B-1----:R0:W-:Y:S02]  /*7510*/  UTMACMDFLUSH ;  /* 0x00000000000079b7 */ /* 0x0021e40000000000 */
.L_x_780:
[----:B------:R-:W-:Y:S05]  /*7520*/  BSYNC B0 ;  /* 0x0000000000007941 */ /* 0x000fea0003800000 */
.L_x_779:
        /* <DEDUP_REMOVED lines=14> */
.L_x_782:
[----:B------:R-:W-:Y:S05]  /*7610*/  BSYNC B0 ;  /* 0x0000000000007941 */ /* 0x000fea0003800000 */
.L_x_781:
        /* <DEDUP_REMOVED lines=15> */
.L_x_784:
[----:B------:R-:W-:Y:S05]  /*7710*/  BSYNC B0 ;  /* 0x0000000000007941 */ /* 0x000fea0003800000 */
.L_x_783:
[----:B------:R-:W-:Y:S06]  /*7720*/  BAR.ARV 0xa, 0xa0 ;  /* 0x0282800000007b1d */ /* 0x000fec0000002000 */
[----:B------:R-:W-:Y:S04]  /*7730*/  BSSY B0, `(.L_x_785) ;  /* 0x0000003000007945 */ /* 0x000fe80003800000 */
[----:B------:R-:W-:Y:S05]  /*7740*/  @!P0 BRA `(.L_x_786) ;  /* 0x0000000000048947 */ /* 0x000fea0003800000 */
[----:B------:R-:W-:-:S04]  /*7750*/  DEPBAR.LE SB0, 0x1 ;  /* 0x000080400000791a */ /* 0x000fc80000000000 */
.L_x_786:
[----:B------:R-:W-:Y:S05]  /*7760*/  BSYNC B0 ;  /* 0x0000000000007941 */ /* 0x000fea0003800000 */
.L_x_785:
[----:B------:R-:W-:Y:S06]  /*7770*/  BAR.ARV 0xb, 0xa0 ;  /* 0x02c2800000007b1d */ /* 0x000fec0000002000 */
[----:B------:R-:W-:Y:S04]  /*7780*/  BSSY B0, `(.L_x_787) ;  /* 0x0000003000007945 */ /* 0x000fe80003800000 */
[----:B------:R-:W-:Y:S05]  /*7790*/  @!P0 BRA `(.L_x_788) ;  /* 0x0000000000048947 */ /* 0x000fea0003800000 */
[----:B------:R-:W-:-:S04]  /*77a0*/  DEPBAR.LE SB0, 0x0 ;  /* 0x000080000000791a */ /* 0x000fc80000000000 */
.L_x_788:
[----:B------:R-:W-:Y:S05]  /*77b0*/  BSYNC B0 ;  /* 0x0000000000007941 */ /* 0x000fea0003800000 */
.L_x_787:
        /* <DEDUP_REMOVED lines=19> */
.L_x_790:
[----:B------:R-:W-:Y:S05]  /*78f0*/  BSYNC B0 ;  /* 0x0000000000007941 */ /* 0x000fea0003800000 */
.L_x_789:
[----:B------:R-:W-:Y:S02]  /*7900*/  UIADD3 UR6, UR6, 0x2, URZ ;  /* 0x0000000206067890 */ /* 0x000fe4000fffe03f */
[----:B------:R-:W-:Y:S01]  /*7910*/  UIADD3 UR4, UR4, 0x1, URZ ;  /* 0x0000000104047890 */ /* 0x000fe2000fffe03f */
[----:B------:R-:W-:Y:S11]  /*7920*/  @P3 BRA `(.L_x_791) ;  /* 0xfffffff000dc3947 */ /* 0x000ff6000383ffff */
.L_x_758:
        /* <DEDUP_REMOVED lines=13> */
.L_x_794:
[----:B------:R-:W2:Y:S04]  /*7a00*/  LDG.E.STRONG.GPU R0, desc[UR38][R2.64] ;  /* 0x0000002602007981 */ /* 0x000ea8000c1ef900 */
[----:B--2---:R-:W-:Y:S01]  /*7a10*/  CCTL.IVALL ;  /* 0x00000000ff00798f */ /* 0x004fe20002000000 */
[----:B------:R-:W-:Y:S05]  /*7a20*/  YIELD ;  /* 0x0000000000007946 */ /* 0x000fea0003800000 */
[----:B------:R-:W-:-:S13]  /*7a30*/  ISETP.NE.AND P1, PT, R0, UR18, PT ;  /* 0x0000001200007c0c */ /* 0x000fda000bf25270 */
[----:B------:R-:W-:Y:S05]  /*7a40*/  @P1 BRA `(.L_x_794) ;  /* 0xfffffffc00ec1947 */ /* 0x000fea000383ffff */
.L_x_793:
[----:B------:R-:W-:Y:S05]  /*7a50*/  BSYNC B0 ;  /* 0x0000000000007941 */ /* 0x000fea0003800000 */
.L_x_792:
[----:B------:R-:W-:-:S03]  /*7a60*/  UMOV UR4, 0xffffffff ;  /* 0xffffffff00047882 */ /* 0x000fc60000000000 */
[----:B------:R-:W-:Y:S05]  /*7a70*/  BRA.DIV UR4, `(.L_x_795) ;  /* 0x0000002e04987947 */ /* 0x000fea000b800000 */
[----:B------:R-:W-:Y:S01]  /*7a80*/  NOP ;  /* 0x0000000000007918 */ /* 0x000fe20000000000 */
.L_x_847:
        /* <DEDUP_REMOVED lines=22> */
.L_x_797:
[----:B------:R-:W-:Y:S05]  /*7bf0*/  BSYNC B0 ;  /* 0x0000000000007941 */ /* 0x000fea0003800000 */
.L_x_796:
[----:B------:R-:W-:Y:S06]  /*7c00*/  BAR.SYNC.DEFER_BLOCKING 0xe, 0xa0 ;  /* 0x0382800000007b1d */ /* 0x000fec0000010000 */
[----:B------:R-:W-:Y:S04]  /*7c10*/  BSSY B0, `(.L_x_798) ;  /* 0x0000012000007945 */ /* 0x000fe80003800000 */
[----:B------:R-:W-:Y:S05]  /*7c20*/  @!P0 BRA `(.L_x_799) ;  /* 0x0000000000408947 */ /* 0x000fea0003800000 */
[----:B------:R-:W1:Y:S01]  /*7c30*/  S2UR UR14, SR_CgaCtaId ;  /* 0x00000000000e79c3 */ /* 0x000e620000008800 */
[----:B------:R-:W-:Y:S01]  /*7c40*/  R2UR UR4, R6 ;  /* 0x00000000060472ca */ /* 0x000fe200000e0000 */
[----:B------:R-:W-:Y:S01]  /*7c50*/  UMOV UR5, 0x400 ;  /* 0x0000040000057882 */ /* 0x000fe20000000000 */
[----:B------:R-:W-:Y:S01]  /*7c60*/  ULDC.64 UR12, c[0x0][0x2c0] ;  /* 0x0000b000000c7ab9 */ /* 0x000fe20000000a00 */
[----:B------:R-:W-:Y:S01]  /*7c70*/  UMOV UR16, 0x0 ;  /* 0x0000000000107882 */ /* 0x000fe20000000000 */
[----:B------:R-:W-:-:S09]  /*7c80*/  UMOV UR17, 0x14f00000 ;  /* 0x14f0000000117882 */ /* 0x000fd20000000000 */
[----:B------:R-:W-:-:S04]  /*7c90*/  UIADD3 UR4, UR4, 0x1000, URZ ;  /* 0x0000100004047890 */ /* 0x000fc8000fffe03f */
[----:B------:R-:W-:Y:S02]  /*7ca0*/  UIADD3 UR15, UP0, UR4, UR8, URZ ;  /* 0x00000008040f7290 */ /* 0x000fe4000ff1e03f */
[----:B-1----:R-:W-:Y:S02]  /*7cb0*/  ULEA UR14, UR14, UR5, 0x18 ;  /* 0x000000050e0e7291 */ /* 0x002fe4000f8ec03f */
[----:B------:R-:W-:Y:S02]  /*7cc0*/  ULEA.HI.X.SX32 UR5, UR4, UR20, 0x1, UP0 ;  /* 0x0000001404057291 */ /* 0x000fe400080f0e3f */
[----:B------:R-:W-:Y:S02]  /*7cd0*/  ULEA UR4, UP0, UR15, UR12, 0x2 ;  /* 0x0000000c0f047291 */ /* 0x000fe4000f80103f */
[----:B------:R-:W-:Y:S02]  /*7ce0*/  UIADD3 UR14, UR14, 0x16000, URZ ;  /* 0x000160000e0e7890 */ /* 0x000fe4000fffe03f */
[----:B------:R-:W-:Y:S01]  /*7cf0*/  ULEA.HI.X UR5, UR15, UR13, UR5, 0x2, UP0 ;  /* 0x0000000d0f057291 */ /* 0x000fe200080f1405 */
[----:B------:R-:W-:-:S08]  /*7d00*/  UMOV UR12, 0x400 ;  /* 0x00000400000c7882 */ /* 0x000fd00000000000 */
[----:B------:R1:W-:Y:S02]  /*7d10*/  UBLKRED.G.S.ADD.F32.RN [UR4], [UR14], UR12, desc[UR16] ;  /* 0x000010040e0073bb */ /* 0x0003e400080a140c */
[----:B-1----:R0:W-:Y:S02]  /*7d20*/  UTMACMDFLUSH ;  /* 0x00000000000079b7 */ /* 0x0021e40000000000 */
.L_x_799:
[----:B------:R-:W-:Y:S05]  /*7d30*/  BSYNC B0 ;  /* 0x0000000000007941 */ /* 0x000fea0003800000 */
.L_x_798:
        /* <DEDUP_REMOVED lines=17> */
[----:B------:R1:W-:Y:S01]  /*7e50*/  UBLKRED.G.S.ADD.F32.RN [UR4], [UR14], UR12, desc[UR16] ;  /* 0x000010040e0073bb */ /* 0x0003e200080a140c */
[----:B------:R0:W-:Y:S01]  /*7e60*/  UTMACMDFLUSH ;  /* 0x00000000000079b7 */ /* 0x0001e20000000000 */
[----:B-1----:R-:W-:-:S04]  /*7e70*/  DEPBAR.LE SB0, 0x2 ;  /* 0x000080800000791a */ /* 0x002fc80000000000 */
.L_x_801:
[----:B------:R-:W-:Y:S05]  /*7e80*/  BSYNC B0 ;  /* 0x0000000000007941 */ /* 0x000fea0003800000 */
.L_x_800:
[----:B------:R-:W-:Y:S06]  /*7e90*/  BAR.ARV 0xa, 0xa0 ;  /* 0x0282800000007b1d */ /* 0x000fec0000002000 */
[----:B------:R-:W-:Y:S04]  /*7ea0*/  BSSY B0, `(.L_x_802) ;  /* 0x0000003000007945 */ /* 0x000fe80003800000 */
[----:B------:R-:W-:Y:S05]  /*7eb0*/  @!P0 BRA `(.L_x_803) ;  /* 0x0000000000048947 */ /* 0x000fea0003800000 */
[----:B------:R-:W-:-:S04]  /*7ec0*/  DEPBAR.LE SB0, 0x1 ;  /* 0x000080400000791a */ /* 0x000fc80000000000 */
.L_x_803:
[----:B------:R-:W-:Y:S05]  /*7ed0*/  BSYNC B0 ;  /* 0x0000000000007941 */ /* 0x000fea0003800000 */
.L_x_802:
[----:B------:R-:W-:Y:S06]  /*7ee0*/  BAR.ARV 0xb, 0xa0 ;  /* 0x02c2800000007b1d */ /* 0x000fec0000002000 */
[----:B------:R-:W-:Y:S04]  /*7ef0*/  BSSY B0, `(.L_x_804) ;  /* 0x0000003000007945 */ /* 0x000fe80003800000 */
[----:B------:R-:W-:Y:S05]  /*7f00*/  @!P0 BRA `(.L_x_805) ;  /* 0x0000000000048947 */ /* 0x000fea0003800000 */
[----:B------:R-:W-:-:S04]  /*7f10*/  DEPBAR.LE SB0, 0x0 ;  /* 0x000080000000791a */ /* 0x000fc80000000000 */
.L_x_805:
[----:B------:R-:W-:Y:S05]  /*7f20*/  BSYNC B0 ;  /* 0x0000000000007941 */ /* 0x000fea0003800000 */
.L_x_804:
        /* <DEDUP_REMOVED lines=19> */
.L_x_753:
        /* <DEDUP_REMOVED lines=10> */
.L_x_806:
        /* <DEDUP_REMOVED lines=10> */
.L_x_808:
[----:B------:R-:W3:Y:S02]  /*81a0*/  LDC R0, c[0x0][0x8bc] ;  /* 0x00022f00ff007b82 */ /* 0x000ee40000000800 */
.L_x_807:
[----:B------:R-:W1:Y:S01]  /*81b0*/  S2R R9, SR_CTAID.X ;  /* 0x0000000000097919 */ /* 0x000e620000002500 */
[----:B------:R-:W-:Y:S02]  /*81c0*/  IMAD.MOV.U32 R5, RZ, RZ, RZ ;  /* 0x000000ffff057224 */ /* 0x000fe400078e00ff */
[----:B------:R-:W-:Y:S02]  /*81d0*/  IMAD.MOV.U32 R4, RZ, RZ, 0x1 ;  /* 0x00000001ff047424 */ /* 0x000fe400078e00ff */
[----:B-1----:R-:W-:-:S05]  /*81e0*/  IMAD R9, R9, 0x60, RZ ;  /* 0x0000006009097824 */ /* 0x002fca00078e02ff */
[----:B---3-5:R-:W-:Y:S01]  /*81f0*/  ISETP.GE.AND P0, PT, R9, R0, PT ;  /* 0x000000000900720c */ /* 0x028fe20003f06270 */
[----:B------:R-:W-:-:S03]  /*8200*/  IMAD.MOV.U32 R0, RZ, RZ, 0x1 ;  /* 0x00000001ff007424 */ /* 0x000fc600078e00ff */
[----:B------:R-:W-:-:S04]  /*8210*/  SEL R11, R11, 0xffffffff, !P0 ;  /* 0xffffffff0b0b7807 */ /* 0x000fc80004000000 */
[----:B------:R-:W-:-:S13]  /*8220*/  ISETP.GE.AND P0, PT, R11, RZ, PT ;  /* 0x000000ff0b00720c */ /* 0x000fda0003f06270 */
[----:B------:R-:W-:Y:S05]  /*8230*/  @!P0 BRA `(.L_x_809) ;  /* 0x0000002000908947 */ /* 0x000fea0003800000 */
[----:B------:R-:W1:Y:S08]  /*8240*/  LDC.64 R4, c[0x0][0x778] ;  /* 0x0001de00ff047b82 */ /* 0x000e700000000a00 */
[----:B------:R-:W3:Y:S08]  /*8250*/  LDC.64 R6, c[0x0][0x780] ;  /* 0x0001e000ff067b82 */ /* 0x000ef00000000a00 */
[----:B------:R-:W2:Y:S01]  /*8260*/  LDC.64 R12, c[0x0][0x770] ;  /* 0x0001dc00ff0c7b82 */ /* 0x000ea20000000a00 */
[----:B-1----:R-:W-:-:S07]  /*8270*/  ISETP.NE.U32.AND P0, PT, R4, RZ, PT ;  /* 0x000000ff0400720c */ /* 0x002fce0003f05070 */
[----:B----4-:R-:W1:Y:S01]  /*8280*/  LDC.64 R2, c[0x0][0x770] ;  /* 0x0001dc00ff027b82 */ /* 0x010e620000000a00 */
[----:B------:R-:W-:Y:S02]  /*8290*/  ISETP.NE.AND.EX P0, PT, R5, RZ, PT, P0 ;  /* 0x000000ff0500720c */ /* 0x000fe40003f05300 */
[----:B---3--:R-:W-:-:S04]  /*82a0*/  ISETP.NE.U32.AND P2, PT, R6, RZ, PT ;  /* 0x000000ff0600720c */ /* 0x008fc80003f45070 */
[----:B------:R-:W-:Y:S02]  /*82b0*/  ISETP.NE.AND.EX P2, PT, R7, RZ, PT, P2 ;  /* 0x000000ff0700720c */ /* 0x000fe40003f45320 */
[----:B--2---:R-:W-:-:S05]  /*82c0*/  ISETP.NE.U32.AND P1, PT, R12, RZ, PT ;  /* 0x000000ff0c00720c */ /* 0x004fca0003f25070 */
[----:B------:R-:W2:Y:S01]  /*82d0*/  @P0 LDC.64 R4, c[0x0][0x778] ;  /* 0x0001de00ff040b82 */ /* 0x000ea20000000a00 */
[----:B------:R-:W-:-:S07]  /*82e0*/  ISETP.NE.AND.EX P1, PT, R13, RZ, PT, P1 ;  /* 0x000000ff0d00720c */ /* 0x000fce0003f25310 */
[----:B------:R-:W3:Y:S01]  /*82f0*/  @P2 LDC.64 R6, c[0x0][0x780] ;  /* 0x0001e000ff062b82 */ /* 0x000ee20000000a00 */
[----:B-1----:R-:W-:-:S05]  /*8300*/  IMAD.WIDE R2, R11, 0x4, R2 ;  /* 0x000000040b027825 */ /* 0x002fca00078e0202 */
[----:B------:R-:W4:Y:S01]  /*8310*/  @P1 LDG.E R16, desc[UR38][R2.64] ;  /* 0x0000002602101981 */ /* 0x000f22000c1e1900 */
[----:B------:R-:W-:Y:S01]  /*8320*/  IMAD.MOV.U32 R10, RZ, RZ, RZ ;  /* 0x000000ffff0a7224 */ /* 0x000fe200078e00ff */
[----:B------:R-:W-:Y:S02]  /*8330*/  ULDC UR4, c[0x0][0x280] ;  /* 0x0000a00000047ab9 */ /* 0x000fe40000000800 */
[----:B------:R-:W4:Y:S01]  /*8340*/  @P1 LDG.E R14, desc[UR38][R2.64] ;  /* 0x00000026020e1981 */ /* 0x000f22000c1e1900 */
[----:B--2---:R-:W-:-:S04]  /*8350*/  @P0 IMAD.WIDE R4, R11, 0x4, R4 ;  /* 0x000000040b040825 */ /* 0x004fc800078e0204 */
[----:B------:R-:W-:Y:S01]  /*8360*/  IMAD.U32 R8, RZ, RZ, UR4 ;  /* 0x00000004ff087e24 */ /* 0x000fe2000f8e00ff */
[----:B------:R3:W5:Y:S02]  /*8370*/  @P0 LDG.E R10, desc[UR38][R4.64] ;  /* 0x00000026040a0981 */ /* 0x000764000c1e1900 */
[----:B---3--:R-:W-:-:S05]  /*8380*/  @P2 IMAD.WIDE R4, R11, 0x4, R6 ;  /* 0x000000040b042825 */ /* 0x008fca00078e0206 */
[----:B------:R1:W5:Y:S01]  /*8390*/  @P2 LDG.E R8, desc[UR38][R4.64] ;  /* 0x0000002604082981 */ /* 0x000362000c1e1900 */
[----:B------:R-:W-:Y:S01]  /*83a0*/  VOTEU.ANY UP0, P1 ;  /* 0x00000000003f7886 */ /* 0x000fe20000800100 */
[----:B----4-:R-:W-:Y:S01]  /*83b0*/  @P1 IMAD R6, R11, 0x40, R16 ;  /* 0x000000400b061824 */ /* 0x010fe200078e0210 */
        /* <DEDUP_REMOVED lines=9> */
.L_x_810:
        /* <DEDUP_REMOVED lines=70> */
.L_x_848:
        /* <DEDUP_REMOVED lines=9> */
.L_x_813:
        /* <DEDUP_REMOVED lines=98> */
.L_x_824:
[----:B-1----:R-:W-:-:S05]  /*8f60*/  IMAD.MOV.U32 R11, RZ, RZ, 0x1 ;  /* 0x00000001ff0b7424 */ /* 0x002fca00078e00ff */
[----:B------:R-:W-:-:S04]  /*8f70*/  SHF.L.U32 R11, R11, 0x1f, RZ ;  /* 0x0000001f0b0b7819 */ /* 0x000fc800000006ff */
[----:B------:R-:W1:Y:S02]  /*8f80*/  SYNCS.PHASECHK.TRANS64.TRYWAIT P1, [R12+URZ+0x36438], R11 ;  /* 0x0364380b0c0075a7 */ /* 0x000e64000802017f */
[----:B-1234-:R-:W-:Y:S05]  /*8f90*/  @!P1 BRA `(.L_x_816) ;  /* 0x0000001800809947 */ /* 0x01efea0003800000 */
.L_x_849:
[----:B------:R-:W-:Y:S05]  /*8fa0*/  @P0 BRA `(.L_x_817) ;  /* 0x0000000000140947 */ /* 0x000fea0003800000 */
[----:B------:R-:W-:Y:S01]  /*8fb0*/  ISETP.NE.AND P1, PT, R8, RZ, PT ;  /* 0x000000ff0800720c */ /* 0x000fe20003f25270 */
[----:B------:R-:W-:-:S04]  /*8fc0*/  IMAD.MOV.U32 R3, RZ, RZ, 0x6100 ;  /* 0x00006100ff037424 */ /* 0x000fc800078e00ff */
[----:B------:R2:W-:Y:S08]  /*8fd0*/  SYNCS.ARRIVE.TRANS64 RZ, [R12+URZ+0x36430], R3 ;  /* 0x036430030cff79a7 */ /* 0x0005f0000800003f */
[----:B------:R-:W-:Y:S05]  /*8fe0*/  @!P1 BRA `(.L_x_817) ;  /* 0x0000000000049947 */ /* 0x000fea0003800000 */
[----:B------:R-:W-:Y:S01]  /*8ff0*/  BPT.TRAP 0x1 ;  /* 0x000000040000795c */ /* 0x000fe20000300000 */
.L_x_817:
        /* <DEDUP_REMOVED lines=49> */
.L_x_850:
[----:B------:R-:W-:Y:S05]  /*9310*/  @P0 BRA `(.L_x_819) ;  /* 0x0000000000140947 */ /* 0x000fea0003800000 */
[----:B------:R-:W-:Y:S01]  /*9320*/  ISETP.NE.AND P1, PT, R8, RZ, PT ;  /* 0x000000ff0800720c */ /* 0x000fe20003f25270 */
[----:B--2---:R-:W-:-:S04]  /*9330*/  IMAD.MOV.U32 R27, RZ, RZ, 0x6100 ;  /* 0x00006100ff1b7424 */ /* 0x004fc800078e00ff */
[----:B------:R3:W-:Y:S08]  /*9340*/  SYNCS.ARRIVE.TRANS64 RZ, [R12+URZ+0x36418], R27 ;  /* 0x0364181b0cff79a7 */ /* 0x0007f0000800003f */
[----:B------:R-:W-:Y:S05]  /*9350*/  @!P1 BRA `(.L_x_819) ;  /* 0x0000000000049947 */ /* 0x000fea0003800000 */
[----:B------:R-:W-:Y:S01]  /*9360*/  BPT.TRAP 0x1 ;  /* 0x000000040000795c */ /* 0x000fe20000300000 */
.L_x_819:
        /* <DEDUP_REMOVED lines=37> */
.L_x_851:
[----:B--2---:R-:W-:Y:S01]  /*95c0*/  SHF.R.S32.HI R28, RZ, 0x1f, R26 ;  /* 0x0000001fff1c7819 */ /* 0x004fe2000001141a */
[----:B------:R-:W-:Y:S06]  /*95d0*/  @P0 BRA `(.L_x_821) ;  /* 0x0000000000140947 */ /* 0x000fec0003800000 */
[----:B------:R-:W-:Y:S01]  /*95e0*/  ISETP.NE.AND P1, PT, R8, RZ, PT ;  /* 0x000000ff0800720c */ /* 0x000fe20003f25270 */
[----:B------:R-:W-:-:S04]  /*95f0*/  IMAD.MOV.U32 R29, RZ, RZ, 0x6100 ;  /* 0x00006100ff1d7424 */ /* 0x000fc800078e00ff */
[----:B------:R2:W-:Y:S08]  /*9600*/  SYNCS.ARRIVE.TRANS64 RZ, [R12+URZ+0x36430], R29 ;  /* 0x0364301d0cff79a7 */ /* 0x0005f0000800003f */
[----:B------:R-:W-:Y:S05]  /*9610*/  @!P1 BRA `(.L_x_821) ;  /* 0x0000000000049947 */ /* 0x000fea0003800000 */
[----:B------:R-:W-:Y:S01]  /*9620*/  BPT.TRAP 0x1 ;  /* 0x000000040000795c */ /* 0x000fe20000300000 */
.L_x_821:
        /* <DEDUP_REMOVED lines=37> */
.L_x_853:
[----:B------:R-:W-:Y:S05]  /*9880*/  @P0 BRA `(.L_x_823) ;  /* 0x0000000000140947 */ /* 0x000fea0003800000 */
[----:B------:R-:W-:Y:S01]  /*9890*/  ISETP.NE.AND P1, PT, R8, RZ, PT ;  /* 0x000000ff0800720c */ /* 0x000fe20003f25270 */
[----:B---3--:R-:W-:-:S04]  /*98a0*/  IMAD.MOV.U32 R5, RZ, RZ, 0x6100 ;  /* 0x00006100ff057424 */ /* 0x008fc800078e00ff */
[----:B------:R4:W-:Y:S08]  /*98b0*/  SYNCS.ARRIVE.TRANS64 RZ, [R12+URZ+0x36410], R5 ;  /* 0x036410050cff79a7 */ /* 0x0009f0000800003f */
[----:B------:R-:W-:Y:S05]  /*98c0*/  @!P1 BRA `(.L_x_823) ;  /* 0x0000000000049947 */ /* 0x000fea0003800000 */
[----:B------:R-:W-:Y:S01]  /*98d0*/  BPT.TRAP 0x1 ;  /* 0x000000040000795c */ /* 0x000fe20000300000 */
.L_x_823:
        /* <DEDUP_REMOVED lines=37> */
.L_x_815:
[----:B------:R-:W-:Y:S01]  /*9b30*/  ISETP.NE.AND P1, PT, R16, RZ, PT ;  /* 0x000000ff1000720c */ /* 0x000fe20003f25270 */
[----:B------:R-:W-:-:S12]  /*9b40*/  IMAD.MOV.U32 R4, RZ, RZ, 0x1 ;  /* 0x00000001ff047424 */ /* 0x000fd800078e00ff */
[----:B------:R-:W-:Y:S05]  /*9b50*/  @!P1 BRA `(.L_x_814) ;  /* 0x00000004006c9947 */ /* 0x000fea0003800000 */
[----:B------:R-:W3:Y:S02]  /*9b60*/  SYNCS.PHASECHK.TRANS64.TRYWAIT P1, [R12+URZ+0x36438], R11 ;  /* 0x0364380b0c0075a7 */ /* 0x000ee4000802017f */
[----:B---3--:R-:W-:Y:S05]  /*9b70*/  @!P1 BRA `(.L_x_825) ;  /* 0x0000000c00dc9947 */ /* 0x008fea0003800000 */
.L_x_854:
[----:B------:R-:W-:Y:S05]  /*9b80*/  @P0 BRA `(.L_x_826) ;  /* 0x0000000000140947 */ /* 0x000fea0003800000 */
[----:B------:R-:W-:Y:S01]  /*9b90*/  ISETP.NE.AND P1, PT, R8, RZ, PT ;  /* 0x000000ff0800720c */ /* 0x000fe20003f25270 */
[----:B------:R-:W-:-:S04]  /*9ba0*/  IMAD.MOV.U32 R5, RZ, RZ, 0x6100 ;  /* 0x00006100ff057424 */ /* 0x000fc800078e00ff */
[----:B------:R4:W-:Y:S08]  /*9bb0*/  SYNCS.ARRIVE.TRANS64 RZ, [R12+URZ+0x36430], R5 ;  /* 0x036430050cff79a7 */ /* 0x0009f0000800003f */
[----:B------:R-:W-:Y:S05]  /*9bc0*/  @!P1 BRA `(.L_x_826) ;  /* 0x0000000000049947 */ /* 0x000fea0003800000 */
[----:B------:R-:W-:Y:S01]  /*9bd0*/  BPT.TRAP 0x1 ;  /* 0x000000040000795c */ /* 0x000fe20000300000 */
.L_x_826:
        /* <DEDUP_REMOVED lines=42> */
.L_x_855:
[----:B------:R-:W-:Y:S01]  /*9e80*/  IMAD.MOV.U32 R4, RZ, RZ, RZ ;  /* 0x000000ffff047224 */ /* 0x000fe200078e00ff */
[----:B------:R-:W-:Y:S06]  /*9e90*/  @P0 BRA `(.L_x_828) ;  /* 0x0000000000140947 */ /* 0x000fec0003800000 */
[----:B------:R-:W-:Y:S01]  /*9ea0*/  ISETP.NE.AND P1, PT, R8, RZ, PT ;  /* 0x000000ff0800720c */ /* 0x000fe20003f25270 */
[----:B----4-:R-:W-:-:S04]  /*9eb0*/  IMAD.MOV.U32 R5, RZ, RZ, 0x6100 ;  /* 0x00006100ff057424 */ /* 0x010fc800078e00ff */
[----:B------:R4:W-:Y:S08]  /*9ec0*/  SYNCS.ARRIVE.TRANS64 RZ, [R12+URZ+0x36418], R5 ;  /* 0x036418050cff79a7 */ /* 0x0009f0000800003f */
[----:B------:R-:W-:Y:S05]  /*9ed0*/  @!P1 BRA `(.L_x_828) ;  /* 0x0000000000049947 */ /* 0x000fea0003800000 */
[----:B------:R-:W-:Y:S01]  /*9ee0*/  BPT.TRAP 0x1 ;  /* 0x000000040000795c */ /* 0x000fe20000300000 */
.L_x_828:
        /* <DEDUP_REMOVED lines=34> */
.L_x_814:
[----:B------:R-:W-:-:S04]  /*a110*/  SHF.L.U32 R3, R4, 0x1f, RZ ;  /* 0x0000001f04037819 */ /* 0x000fc800000006ff */
[----:B------:R-:W4:Y:S02]  /*a120*/  SYNCS.PHASECHK.TRANS64.TRYWAIT P1, [R12+URZ+0x36438], R3 ;  /* 0x036438030c0075a7 */ /* 0x000f24000802017f */
[----:B----4-:R-:W-:Y:S05]  /*a130*/  @!P1 BRA `(.L_x_829) ;  /* 0x0000000800949947 */ /* 0x010fea0003800000 */
.L_x_856:
[----:B------:R-:W-:Y:S05]  /*a140*/  @P0 BRA `(.L_x_830) ;  /* 0x0000000000180947 */ /* 0x000fea0003800000 */
[----:B------:R-:W5:Y:S01]  /*a150*/  S2R R2, SR_TID.X ;  /* 0x0000000000027919 */ /* 0x000f620000002100 */
[----:B----4-:R-:W-:-:S04]  /*a160*/  IMAD.MOV.U32 R3, RZ, RZ, 0x6100 ;  /* 0x00006100ff037424 */ /* 0x010fc800078e00ff */
[----:B------:R4:W-:Y:S01]  /*a170*/  SYNCS.ARRIVE.TRANS64 RZ, [R12+URZ+0x36430], R3 ;  /* 0x036430030cff79a7 */ /* 0x0009e2000800003f */
[----:B-----5:R-:W-:-:S13]  /*a180*/  LOP3.LUT P0, RZ, R2, 0x1f, RZ, 0xc0, !PT ;  /* 0x0000001f02ff7812 */ /* 0x020fda000780c0ff */
[----:B----4-:R-:W-:Y:S05]  /*a190*/  @!P0 BRA `(.L_x_830) ;  /* 0x0000000000048947 */ /* 0x010fea0003800000 */
[----:B------:R-:W-:Y:S01]  /*a1a0*/  BPT.TRAP 0x1 ;  /* 0x000000040000795c */ /* 0x000fe20000300000 */
.L_x_830:
        /* <DEDUP_REMOVED lines=44> */
.L_x_811:
[----:B------:R-:W-:Y:S05]  /*a470*/  BSYNC B0 ;  /* 0x0000000000007941 */ /* 0x000fea0003800000 */
.L_x_809:
[----:B------:R-:W-:-:S03]  /*a480*/  UMOV UR6, 0xffffffff ;  /* 0xffffffff00067882 */ /* 0x000fc60000000000 */
[----:B------:R-:W-:Y:S05]  /*a490*/  BRA.DIV UR6, `(.L_x_831) ;  /* 0x0000000606d07947 */ /* 0x000fea000b800000 */
[----:B------:R-:W-:-:S13]  /*a4a0*/  ELECT P6, URZ, PT ;  /* 0x00000000003f782f */ /* 0x000fda00038c0000 */
.L_x_859:
[----:B------:R-:W-:Y:S05]  /*a4b0*/  @!P6 BRA `(.L_x_682) ;  /* 0x000000000070e947 */ /* 0x000fea0003800000 */
[----:B------:R-:W-:-:S04]  /*a4c0*/  LOP3.LUT R17, R17, 0x2, RZ, 0xfc, !PT ;  /* 0x0000000211117812 */ /* 0x000fc800078efcff */
[----:B------:R-:W-:-:S13]  /*a4d0*/  ISETP.NE.AND P2, PT, R17, 0x3, PT ;  /* 0x000000031100780c */ /* 0x000fda0003f45270 */
[----:B------:R-:W-:Y:S05]  /*a4e0*/  @!P2 BRA `(.L_x_832) ;  /* 0x000000000004a947 */ /* 0x000fea0003800000 */
[----:B--2---:R-:W-:Y:S01]  /*a4f0*/  BPT.TRAP 0x1 ;  /* 0x000000040000795c */ /* 0x004fe20000300000 */
.L_x_832:
[----:B----4-:R-:W4:Y:S01]  /*a500*/  S2R R3, SR_CgaCtaId ;  /* 0x0000000000037919 */ /* 0x010f220000008800 */
        /* <DEDUP_REMOVED lines=14> */
.L_x_860:
[----:B------:R-:W5:Y:S02]  /*a5f0*/  SYNCS.PHASECHK.TRANS64.TRYWAIT P0, [R5+URZ], R0 ;  /* 0x00000000050075a7 */ /* 0x000f64000800017f */
[----:B-----5:R-:W-:Y:S05]  /*a600*/  @!P0 BRA `(.L_x_834) ;  /* 0x0000000400a88947 */ /* 0x020fea0003800000 */
.L_x_861:
[----:B------:R-:W-:Y:S05]  /*a610*/  @!P2 BRA `(.L_x_835) ;  /* 0x000000000004a947 */ /* 0x000fea0003800000 */
[----:B--2---:R-:W-:Y:S01]  /*a620*/  BPT.TRAP 0x1 ;  /* 0x000000040000795c */ /* 0x004fe20000300000 */
.L_x_835:
[----:B------:R-:W-:-:S07]  /*a630*/  SHF.L.U32 R4, R4, 0x1f, RZ ;  /* 0x0000001f04047819 */ /* 0x000fce00000006ff */
.L_x_836:
[----:B------:R1:W1:Y:S02]  /*a640*/  SYNCS.PHASECHK.TRANS64.TRYWAIT P0, [R9+URZ+0x36438], R4 ;  /* 0x03643804090075a7 */ /* 0x000264000800017f */
[----:B-1----:R-:W-:Y:S05]  /*a650*/  @!P0 NANOSLEEP.SYNCS 0x989680 ;  /* 0x009896800000895d */ /* 0x002fea0003900000 */
[----:B------:R-:W1:Y:S02]  /*a660*/  @!P0 SYNCS.PHASECHK.TRANS64 P0, [R9+URZ+0x36438], R4 ;  /* 0x03643804090085a7 */ /* 0x000e64000800007f */
[----:B-1----:R-:W-:Y:S05]  /*a670*/  @!P0 BRA `(.L_x_836) ;  /* 0xfffffffc00f08947 */ /* 0x002fea000383ffff */
.L_x_682:
[----:B--2---:R-:W-:Y:S05]  /*a680*/  BSYNC B6 ;  /* 0x0000000000067941 */ /* 0x004fea0003800000 */
.L_x_676:
[----:B------:R-:W-:Y:S05]  /*a690*/  EXIT ;  /* 0x000000000000794d */ /* 0x000fea0003800000 */
.L_x_692:
[----:B------:R-:W-:Y:S02]  /*a6a0*/  IMAD.MOV.U32 R12, RZ, RZ, RZ ;  /* 0x000000ffff0c7224 */ /* 0x000fe400078e00ff */
[----:B------:R-:W-:Y:S02]  /*a6b0*/  IMAD.MOV.U32 R11, RZ, RZ, 0x1f ;  /* 0x0000001fff0b7424 */ /* 0x000fe400078e00ff */
[----:B------:R-:W-:-:S07]  /*a6c0*/  IMAD.MOV.U32 R15, RZ, RZ, -0x1 ;  /* 0xffffffffff0f7424 */ /* 0x000fce00078e00ff */
[----:B------:R-:W-:Y:S05]  /*a6d0*/  WARPSYNC.COLLECTIVE R15, `(.L_x_837) ;  /* 0x000000000f087348 */ /* 0x000fea0003c00000 */
[----:B------:R1:W2:Y:S02]  /*a6e0*/  SHFL.IDX P6, R14, R13, R12, R11 ;  /* 0x0000000c0d0e7389 */ /* 0x0002a400000c000b */
[----:B-12---:R-:W-:Y:S01]  /*a6f0*/  ENDCOLLECTIVE ;  /* 0x000000000000791b */ /* 0x006fe20003800000 */
.L_x_837:
[----:B------:R-:W-:Y:S05]  /*a700*/  BRA `(.L_x_838) ;  /* 0xffffff6800c87947 */ /* 0x000fea000383ffff */
.L_x_694:
[----:B--2---:R2:W3:Y:S02]  /*a710*/  SYNCS.PHASECHK.TRANS64.TRYWAIT P0, [R152+URZ+0x36400], R15 ;  /* 0x0364000f980075a7 */ /* 0x0044e4000800017f */
[----:B---3--:R-:W-:Y:S05]  /*a720*/  @!P0 NANOSLEEP.SYNCS 0x989680 ;  /* 0x009896800000895d */ /* 0x008fea0003900000 */
[----:B------:R-:W3:Y:S02]  /*a730*/  @!P0 SYNCS.PHASECHK.TRANS64 P0, [R152+URZ+0x36400], R15 ;  /* 0x0364000f980085a7 */ /* 0x000ee4000800007f */
[----:B---3--:R-:W-:Y:S05]  /*a740*/  @!P0 BRA `(.L_x_694) ;  /* 0xfffffffc00f08947 */ /* 0x008fea000383ffff */
[----:B------:R-:W-:Y:S05]  /*a750*/  BRA `(.L_x_693) ;  /* 0xffffff6c001c7947 */ /* 0x000fea000383ffff */
.L_x_698:
[----:B--2---:R2:W3:Y:S02]  /*a760*/  SYNCS.PHASECHK.TRANS64.TRYWAIT P1, [R4+URZ+0x36410], R9 ;  /* 0x03641009040075a7 */ /* 0x0044e4000802017f */
[----:B---3--:R-:W-:Y:S05]  /*a770*/  @!P1 NANOSLEEP.SYNCS 0x989680 ;  /* 0x009896800000995d */ /* 0x008fea0003900000 */
[----:B------:R-:W3:Y:S02]  /*a780*/  @!P1 SYNCS.PHASECHK.TRANS64 P1, [R4+URZ+0x36410], R9 ;  /* 0x03641009040095a7 */ /* 0x000ee4000802007f */
[----:B---3--:R-:W-:Y:S05]  /*a790*/  @!P1 BRA `(.L_x_698) ;  /* 0xfffffffc00f09947 */ /* 0x008fea000383ffff */
[----:B------:R-:W-:Y:S05]  /*a7a0*/  BRA `(.L_x_697) ;  /* 0xffffff7000bc7947 */ /* 0x000fea000383ffff */
.L_x_702:
[----:B--2---:R2:W1:Y:S02]  /*a7b0*/  SYNCS.PHASECHK.TRANS64.TRYWAIT P1, [R152+URZ+0x36430], R9 ;  /* 0x03643009980075a7 */ /* 0x004464000802017f */
[----:B-1----:R-:W-:Y:S05]  /*a7c0*/  @!P1 NANOSLEEP.SYNCS 0x989680 ;  /* 0x009896800000995d */ /* 0x002fea0003900000 */
[----:B------:R-:W1:Y:S02]  /*a7d0*/  @!P1 SYNCS.PHASECHK.TRANS64 P1, [R152+URZ+0x36430], R9 ;  /* 0x03643009980095a7 */ /* 0x000e64000802007f */
[----:B-1----:R-:W-:Y:S05]  /*a7e0*/  @!P1 BRA `(.L_x_702) ;  /* 0xfffffffc00f09947 */ /* 0x002fea000383ffff */
[----:B------:R-:W-:Y:S05]  /*a7f0*/  BRA `(.L_x_701) ;  /* 0xffffff7800607947 */ /* 0x000fea000383ffff */
.L_x_762:
[----:B------:R-:W-:Y:S01]  /*a800*/  BSSY B0, `(.L_x_839) ;  /* 0x0000005000007945 */ /* 0x000fe20003800000 */
[----:B------:R-:W-:-:S07]  /*a810*/  IMAD.MOV.U32 R15, RZ, RZ, -0x1 ;  /* 0xffffffffff0f7424 */ /* 0x000fce00078e00ff */
[----:B------:R-:W-:Y:S05]  /*a820*/  WARPSYNC.COLLECTIVE R15, `(.L_x_840) ;  /* 0x000000000f087348 */ /* 0x000fea0003c00000 */
[----:B------:R-:W-:Y:S01]  /*a830*/  NOP ;  /* 0x0000000000007918 */ /* 0x000fe20000000000 */
[----:B------:R-:W-:Y:S01]  /*a840*/  ENDCOLLECTIVE ;  /* 0x000000000000791b */ /* 0x000fe20003800000 */
.L_x_840:
[----:B------:R-:W-:Y:S05]  /*a850*/  BSYNC B0 ;  /* 0x0000000000007941 */ /* 0x000fea0003800000 */
.L_x_839:
[----:B------:R-:W-:Y:S05]  /*a860*/  BRA `(.L_x_841) ;  /* 0xffffffc400647947 */ /* 0x000fea000383ffff */
.L_x_778:
[----:B------:R-:W-:Y:S01]  /*a870*/  BSSY B0, `(.L_x_842) ;  /* 0x0000005000007945 */ /* 0x000fe20003800000 */
[----:B------:R-:W-:-:S07]  /*a880*/  IMAD.MOV.U32 R15, RZ, RZ, -0x1 ;  /* 0xffffffffff0f7424 */ /* 0x000fce00078e00ff */
[----:B------:R-:W-:Y:S05]  /*a890*/  WARPSYNC.COLLECTIVE R15, `(.L_x_843) ;  /* 0x000000000f087348 */ /* 0x000fea0003c00000 */
[----:B------:R-:W-:Y:S01]  /*a8a0*/  NOP ;  /* 0x0000000000007918 */ /* 0x000fe20000000000 */
[----:B------:R-:W-:Y:S01]  /*a8b0*/  ENDCOLLECTIVE ;  /* 0x000000000000791b */ /* 0x000fe20003800000 */
.L_x_843:
[----:B------:R-:W-:Y:S05]  /*a8c0*/  BSYNC B0 ;  /* 0x0000000000007941 */ /* 0x000fea0003800000 */
.L_x_842:
[----:B------:R-:W-:Y:S05]  /*a8d0*/  BRA `(.L_x_844) ;  /* 0xffffffc800d47947 */ /* 0x000fea000383ffff */
.L_x_795:
[----:B------:R-:W-:Y:S01]  /*a8e0*/  BSSY B0, `(.L_x_845) ;  /* 0x0000005000007945 */ /* 0x000fe20003800000 */
[----:B------:R-:W-:-:S07]  /*a8f0*/  IMAD.MOV.U32 R15, RZ, RZ, -0x1 ;  /* 0xffffffffff0f7424 */ /* 0x000fce00078e00ff */
[----:B------:R-:W-:Y:S05]  /*a900*/  WARPSYNC.COLLECTIVE R15, `(.L_x_846) ;  /* 0x000000000f087348 */ /* 0x000fea0003c00000 */
[----:B------:R-:W-:Y:S01]  /*a910*/  NOP ;  /* 0x0000000000007918 */ /* 0x000fe20000000000 */
[----:B------:R-:W-:Y:S01]  /*a920*/  ENDCOLLECTIVE ;  /* 0x000000000000791b */ /* 0x000fe20003800000 */
.L_x_846:
[----:B------:R-:W-:Y:S05]  /*a930*/  BSYNC B0 ;  /* 0x0000000000007941 */ /* 0x000fea0003800000 */
.L_x_845:
[----:B------:R-:W-:Y:S05]  /*a940*/  BRA `(.L_x_847) ;  /* 0xffffffd000507947 */ /* 0x000fea000383ffff */
.L_x_812:
[----:B-1----:R1:W2:Y:S02]  /*a950*/  SYNCS.PHASECHK.TRANS64.TRYWAIT P1, [R12+URZ+0x36420], R11 ;  /* 0x0364200b0c0075a7 */ /* 0x0022a4000802017f */
[----:B--2---:R-:W-:Y:S05]  /*a960*/  @!P1 NANOSLEEP.SYNCS 0x989680 ;  /* 0x009896800000995d */ /* 0x004fea0003900000 */
[----:B------:R-:W2:Y:S02]  /*a970*/  @!P1 SYNCS.PHASECHK.TRANS64 P1, [R12+URZ+0x36420], R11 ;  /* 0x0364200b0c0095a7 */ /* 0x000ea4000802007f */
[----:B--2---:R-:W-:Y:S05]  /*a980*/  @!P1 BRA `(.L_x_812) ;  /* 0xfffffffc00f09947 */ /* 0x004fea000383ffff */
[----:B------:R-:W-:Y:S05]  /*a990*/  BRA `(.L_x_848) ;  /* 0xffffffdc00c47947 */ /* 0x000fea000383ffff */
.L_x_816:
[----:B-1----:R1:W2:Y:S02]  /*a9a0*/  SYNCS.PHASECHK.TRANS64.TRYWAIT P1, [R12+URZ+0x36438], R11 ;  /* 0x0364380b0c0075a7 */ /* 0x0022a4000802017f */
[----:B--2---:R-:W-:Y:S05]  /*a9b0*/  @!P1 NANOSLEEP.SYNCS 0x989680 ;  /* 0x009896800000995d */ /* 0x004fea0003900000 */
[----:B------:R-:W2:Y:S02]  /*a9c0*/  @!P1 SYNCS.PHASECHK.TRANS64 P1, [R12+URZ+0x36438], R11 ;  /* 0x0364380b0c0095a7 */ /* 0x000ea4000802007f */
[----:B--2---:R-:W-:Y:S05]  /*a9d0*/  @!P1 BRA `(.L_x_816) ;  /* 0xfffffffc00f09947 */ /* 0x004fea000383ffff */
[----:B------:R-:W-:Y:S05]  /*a9e0*/  BRA `(.L_x_849) ;  /* 0xffffffe4006c7947 */ /* 0x000fea000383ffff */
.L_x_818:
[----:B--2---:R2:W3:Y:S02]  /*a9f0*/  SYNCS.PHASECHK.TRANS64.TRYWAIT P1, [R12+URZ+0x36428], R27 ;  /* 0x0364281b0c0075a7 */ /* 0x0044e4000802017f */
[----:B---3--:R-:W-:Y:S05]  /*aa00*/  @!P1 NANOSLEEP.SYNCS 0x989680 ;  /* 0x009896800000995d */ /* 0x008fea0003900000 */
[----:B------:R-:W3:Y:S02]  /*aa10*/  @!P1 SYNCS.PHASECHK.TRANS64 P1, [R12+URZ+0x36428], R27 ;  /* 0x0364281b0c0095a7 */ /* 0x000ee4000802007f */
[----:B---3--:R-:W-:Y:S05]  /*aa20*/  @!P1 BRA `(.L_x_818) ;  /* 0xfffffffc00f09947 */ /* 0x008fea000383ffff */
[----:B------:R-:W-:Y:S05]  /*aa30*/  BRA `(.L_x_850) ;  /* 0xffffffe800347947 */ /* 0x000fea000383ffff */
.L_x_820:
[----:B--2---:R2:W3:Y:S02]  /*aa40*/  SYNCS.PHASECHK.TRANS64.TRYWAIT P1, [R12+URZ+0x36438], R28 ;  /* 0x0364381c0c0075a7 */ /* 0x0044e4000802017f */
[----:B---3--:R-:W-:Y:S05]  /*aa50*/  @!P1 NANOSLEEP.SYNCS 0x989680 ;  /* 0x009896800000995d */ /* 0x008fea0003900000 */
[----:B------:R-:W3:Y:S02]  /*aa60*/  @!P1 SYNCS.PHASECHK.TRANS64 P1, [R12+URZ+0x36438], R28 ;  /* 0x0364381c0c0095a7 */ /* 0x000ee4000802007f */
[----:B---3--:R-:W-:Y:S05]  /*aa70*/  @!P1 BRA `(.L_x_820) ;  /* 0xfffffffc00f09947 */ /* 0x008fea000383ffff */
[----:B------:R-:W-:Y:S05]  /*aa80*/  BRA `(.L_x_851) ;  /* 0xffffffe800cc7947 */ /* 0x000fea000383ffff */
.L_x_822:
[----:B------:R-:W-:-:S07]  /*aa90*/  SHF.L.U32 R5, R0, 0x1f, RZ ;  /* 0x0000001f00057819 */ /* 0x000fce00000006ff */
.L_x_852:
[----:B---3--:R3:W4:Y:S02]  /*aaa0*/  SYNCS.PHASECHK.TRANS64.TRYWAIT P1, [R12+URZ+0x36420], R5 ;  /* 0x036420050c0075a7 */ /* 0x008724000802017f */
[----:B----4-:R-:W-:Y:S05]  /*aab0*/  @!P1 NANOSLEEP.SYNCS 0x989680 ;  /* 0x009896800000995d */ /* 0x010fea0003900000 */
[----:B------:R-:W4:Y:S02]  /*aac0*/  @!P1 SYNCS.PHASECHK.TRANS64 P1, [R12+URZ+0x36420], R5 ;  /* 0x036420050c0095a7 */ /* 0x000f24000802007f */
[----:B----4-:R-:W-:Y:S05]  /*aad0*/  @!P1 BRA `(.L_x_852) ;  /* 0xfffffffc00f09947 */ /* 0x010fea000383ffff */
[----:B------:R-:W-:Y:S05]  /*aae0*/  BRA `(.L_x_853) ;  /* 0xffffffec00647947 */ /* 0x000fea000383ffff */
.L_x_825:
[----:B---3--:R3:W4:Y:S02]  /*aaf0*/  SYNCS.PHASECHK.TRANS64.TRYWAIT P1, [R12+URZ+0x36438], R11 ;  /* 0x0364380b0c0075a7 */ /* 0x008724000802017f */
[----:B----4-:R-:W-:Y:S05]  /*ab00*/  @!P1 NANOSLEEP.SYNCS 0x989680 ;  /* 0x009896800000995d */ /* 0x010fea0003900000 */
[----:B------:R-:W4:Y:S02]  /*ab10*/  @!P1 SYNCS.PHASECHK.TRANS64 P1, [R12+URZ+0x36438], R11 ;  /* 0x0364380b0c0095a7 */ /* 0x000f24000802007f */
[----:B----4-:R-:W-:Y:S05]  /*ab20*/  @!P1 BRA `(.L_x_825) ;  /* 0xfffffffc00f09947 */ /* 0x010fea000383ffff */
[----:B------:R-:W-:Y:S05]  /*ab30*/  BRA `(.L_x_854) ;  /* 0xfffffff000107947 */ /* 0x000fea000383ffff */
.L_x_827:
[----:B----4-:R4:W1:Y:S02]  /*ab40*/  SYNCS.PHASECHK.TRANS64.TRYWAIT P1, [R12+URZ+0x36428], R5 ;  /* 0x036428050c0075a7 */ /* 0x010864000802017f */
[----:B-1----:R-:W-:Y:S05]  /*ab50*/  @!P1 NANOSLEEP.SYNCS 0x989680 ;  /* 0x009896800000995d */ /* 0x002fea0003900000 */
[----:B------:R-:W1:Y:S02]  /*ab60*/  @!P1 SYNCS.PHASECHK.TRANS64 P1, [R12+URZ+0x36428], R5 ;  /* 0x036428050c0095a7 */ /* 0x000e64000802007f */
[----:B-1----:R-:W-:Y:S05]  /*ab70*/  @!P1 BRA `(.L_x_827) ;  /* 0xfffffffc00f09947 */ /* 0x002fea000383ffff */
[----:B------:R-:W-:Y:S05]  /*ab80*/  BRA `(.L_x_855) ;  /* 0xfffffff000bc7947 */ /* 0x000fea000383ffff */
.L_x_829:
[----:B----4-:R4:W1:Y:S02]  /*ab90*/  SYNCS.PHASECHK.TRANS64.TRYWAIT P1, [R12+URZ+0x36438], R3 ;  /* 0x036438030c0075a7 */ /* 0x010864000802017f */
[----:B-1----:R-:W-:Y:S05]  /*aba0*/  @!P1 NANOSLEEP.SYNCS 0x989680 ;  /* 0x009896800000995d */ /* 0x002fea0003900000 */
[----:B------:R-:W1:Y:S02]  /*abb0*/  @!P1 SYNCS.PHASECHK.TRANS64 P1, [R12+URZ+0x36438], R3 ;  /* 0x036438030c0095a7 */ /* 0x000e64000802007f */
[----:B-1----:R-:W-:Y:S05]  /*abc0*/  @!P1 BRA `(.L_x_829) ;  /* 0xfffffffc00f09947 */ /* 0x002fea000383ffff */
[----:B------:R-:W-:Y:S05]  /*abd0*/  BRA `(.L_x_856) ;  /* 0xfffffff400587947 */ /* 0x000fea000383ffff */
.L_x_831:
[----:B------:R-:W-:Y:S01]  /*abe0*/  BSSY B0, `(.L_x_857) ;  /* 0x0000006000007945 */ /* 0x000fe20003800000 */
[----:B------:R-:W-:-:S07]  /*abf0*/  IMAD.MOV.U32 R15, RZ, RZ, -0x1 ;  /* 0xffffffffff0f7424 */ /* 0x000fce00078e00ff */
[----:B-1234-:R-:W-:Y:S05]  /*ac00*/  WARPSYNC.COLLECTIVE R15, `(.L_x_858) ;  /* 0x000000000f0c7348 */ /* 0x01efea0003c00000 */
[----:B------:R-:W-:Y:S02]  /*ac10*/  ELECT P6, UR62, PT ;  /* 0x00000000003e782f */ /* 0x000fe400038c0000 */
[----:B------:R-:W-:Y:S01]  /*ac20*/  MOV R14, UR62 ;  /* 0x0000003e000e7c02 */ /* 0x000fe20008000f00 */
[----:B-1234-:R-:W-:Y:S10]  /*ac30*/  ENDCOLLECTIVE ;  /* 0x000000000000791b */ /* 0x01eff40003800000 */
.L_x_858:
[----:B------:R-:W-:Y:S05]  /*ac40*/  BSYNC B0 ;  /* 0x0000000000007941 */ /* 0x000fea0003800000 */
.L_x_857:
[----:B------:R-:W-:Y:S05]  /*ac50*/  BRA `(.L_x_859) ;  /* 0xfffffff800147947 */ /* 0x000fea000383ffff */
.L_x_833:
[----:B----4-:R4:W1:Y:S02]  /*ac60*/  SYNCS.PHASECHK.TRANS64.TRYWAIT P0, [R7+URZ], R6 ;  /* 0x00000006070075a7 */ /* 0x010864000800017f */
[----:B-1----:R-:W-:Y:S05]  /*ac70*/  @!P0 NANOSLEEP.SYNCS 0x989680 ;  /* 0x009896800000895d */ /* 0x002fea0003900000 */
[----:B------:R-:W1:Y:S02]  /*ac80*/  @!P0 SYNCS.PHASECHK.TRANS64 P0, [R7+URZ], R6 ;  /* 0x00000006070085a7 */ /* 0x000e64000800007f */
[----:B-1----:R-:W-:Y:S05]  /*ac90*/  @!P0 BRA `(.L_x_833) ;  /* 0xfffffffc00f08947 */ /* 0x002fea000383ffff */
[----:B------:R-:W-:Y:S05]  /*aca0*/  BRA `(.L_x_860) ;  /* 0xfffffff800507947 */ /* 0x000fea000383ffff */
.L_x_834:
[----:B------:R1:W1:Y:S02]  /*acb0*/  SYNCS.PHASECHK.TRANS64.TRYWAIT P0, [R5+URZ], R0 ;  /* 0x00000000050075a7 */ /* 0x000264000800017f */
[----:B-1----:R-:W-:Y:S05]  /*acc0*/  @!P0 NANOSLEEP.SYNCS 0x989680 ;  /* 0x009896800000895d */ /* 0x002fea0003900000 */
[----:B------:R-:W1:Y:S02]  /*acd0*/  @!P0 SYNCS.PHASECHK.TRANS64 P0, [R5+URZ], R0 ;  /* 0x00000000050085a7 */ /* 0x000e64000800007f */
[----:B-1----:R-:W-:Y:S05]  /*ace0*/  @!P0 BRA `(.L_x_834) ;  /* 0xfffffffc00f08947 */ /* 0x002fea000383ffff */
[----:B------:R-:W-:Y:S05]  /*acf0*/  BRA `(.L_x_861) ;  /* 0xfffffff800447947 */ /* 0x000fea000383ffff */
.L_x_862:
        /* <DEDUP_REMOVED lines=16> */
.L_x_3860:


//--------------------- .text._ZN7cutlass13device_kernelIN5flash11enable_sm90INS1_16FlashAttnBwdSm90INS1_25CollectiveMainloopBwdSm90ILi2ELi1ELi1EN4cute5tupleIJNS5_1CILi1EEES8_S8_EEENS6_IJNS7_ILi64EEENS7_ILi96EEENS7_ILi192EEEEEENS_10bfloat16_tEfNS_4arch4Sm90ELb0ELb0ELb0ELb1ELb0ELb0ELb1ELb0ELi3ELi1ELi1ELi1ELb0EEENS1_24CollectiveEpilogueBwdGQAISD_fSG_Li384ELb1ELb0EEENS1_19SingleTileSchedulerILb1ELb0ELb0ELi96EEEEEEEEEvNT_6ParamsE --------------------------
	.section	.text._ZN7cutlass13device_kernelIN5flash11enable_sm90INS1_16FlashAttnBwdSm90INS1_25CollectiveMainloopBwdSm90ILi2ELi1ELi1EN4cute5tupleIJNS5_1CILi1EEES8_S8_EEENS6_IJNS7_ILi64EEENS7_ILi96EEENS7_ILi192EEEEEENS_10bfloat16_tEfNS_4arch4Sm90ELb0ELb0ELb0ELb1ELb0ELb0ELb1ELb0ELi3ELi1ELi1ELi1ELb0EEENS1_24CollectiveEpilogueBwdGQAISD_fSG_Li384ELb1ELb0EEENS1_19SingleTileSchedulerILb1ELb0ELb0ELi96EEEEEEEEEvNT_6ParamsE,"ax",@progbits
	.align	128
.text._ZN7cutlass13device_kernelIN5flash11enable_sm90INS1_16FlashAttnBwdSm90INS1_25CollectiveMainloopBwdSm90ILi2ELi1ELi1EN4cute5tupleIJNS5_1CILi1EEES8_S8_EEENS6_IJNS7_ILi64EEENS7_ILi96EEENS7_ILi192EEEEEENS_10bfloat16_tEfNS_4arch4Sm90ELb0ELb0ELb0ELb1ELb0ELb0ELb1ELb0ELi3ELi1ELi1ELi1ELb0EEENS1_24CollectiveEpilogueBwdGQAISD_fSG_Li384ELb1ELb0EEENS1_19SingleTileSchedulerILb1ELb0ELb0ELi96EEEEEEEEEvNT_6ParamsE:
        .type           _ZN7cutlass13device_kernelIN5flash11enable_sm90INS1_16FlashAttnBwdSm90INS1_25CollectiveMainloopBwdSm90ILi2ELi1ELi1EN4cute5tupleIJNS5_1CILi1EEES8_S8_EEENS6_IJNS7_ILi64EEENS7_ILi96EEENS7_ILi192EEEEEENS_10bfloat16_tEfNS_4arch4Sm90ELb0ELb0ELb0ELb1ELb0ELb0ELb1ELb0ELi3ELi1ELi1ELi1ELb0EEENS1_24CollectiveEpilogueBwdGQAISD_fSG_Li384ELb1ELb0EEENS1_19SingleTileSchedulerILb1ELb0ELb0ELi96EEEEEEEEEvNT_6ParamsE,@function
        .size           _ZN7cutlass13device_kernelIN5flash11enable_sm90INS1_16FlashAttnBwdSm90INS1_25CollectiveMainloopBwdSm90ILi2ELi1ELi1EN4cute5tupleIJNS5_1CILi1EEES8_S8_EEENS6_IJNS7_ILi64EEENS7_ILi96EEENS7_ILi192EEEEEENS_10bfloat16_tEfNS_4arch4Sm90ELb0ELb0ELb0ELb1ELb0ELb0ELb1ELb0ELi3ELi1ELi1ELi1ELb0EEENS1_24CollectiveEpilogueBwdGQAISD_fSG_Li384ELb1ELb0EEENS1_19SingleTileSchedulerILb1ELb0ELb0ELi96EEEEEEEEEvNT_6ParamsE,(.L_x_3861 - _ZN7cutlass13device_kernelIN5flash11enable_sm90INS1_16FlashAttnBwdSm90INS1_25CollectiveMainloopBwdSm90ILi2ELi1ELi1EN4cute5tupleIJNS5_1CILi1EEES8_S8_EEENS6_IJNS7_ILi64EEENS7_ILi96EEENS7_ILi192EEEEEENS_10bfloat16_tEfNS_4arch4Sm90ELb0ELb0ELb0ELb1ELb0ELb0ELb1ELb0ELi3ELi1ELi1ELi1ELb0EEENS1_24CollectiveEpilogueBwdGQAISD_fSG_Li384ELb1ELb0EEENS1_19SingleTileSchedulerILb1ELb0ELb0ELi96EEEEEEEEEvNT_6ParamsE)
        .other          _ZN7cutlass13device_kernelIN5flash11enable_sm90INS1_16FlashAttnBwdSm90INS1_25CollectiveMainloopBwdSm90ILi2ELi1ELi1EN4cute5tupleIJNS5_1CILi1EEES8_S8_EEENS6_IJNS7_ILi64EEENS7_ILi96EEENS7_ILi192EEEEEENS_10bfloat16_tEfNS_4arch4Sm90ELb0ELb0ELb0ELb1ELb0ELb0ELb1ELb0ELi3ELi1ELi1ELi1ELb0EEENS1_24CollectiveEpilogueBwdGQAISD_fSG_Li384ELb1ELb0EEENS1_19SingleTileSchedulerILb1ELb0ELb0ELi96EEEEEEEEEvNT_6ParamsE,@"STO_CUDA_ENTRY STV_DEFAULT"
_ZN7cutlass13device_kernelIN5flash11enable_sm90INS1_16FlashAttnBwdSm90INS1_25CollectiveMainloopBwdSm90ILi2ELi1ELi1EN4cute5tupleIJNS5_1CILi1EEES8_S8_EEENS6_IJNS7_ILi64EEENS7_ILi96EEENS7_ILi192EEEEEENS_10bfloat16_tEfNS_4arch4Sm90ELb0ELb0ELb0ELb1ELb0ELb0ELb1ELb0ELi3ELi1ELi1ELi1ELb0EEENS1_24CollectiveEpilogueBwdGQAISD_fSG_Li384ELb1ELb0EEENS1_19SingleTileSchedulerILb1ELb0ELb0ELi96EEEEEEEEEvNT_6ParamsE:
        /* <DEDUP_REMOVED lines=22> */
.L_x_864:
[----:B------:R-:W-:Y:S05]  /*0160*/  BSYNC B0 ;  /* 0x0000000000007941 */ /* 0x000fea0003800000 */
.L_x_863:
        /* <DEDUP_REMOVED lines=34> */
.L_x_865:
        /* <DEDUP_REMOVED lines=20> */
.L_x_866:
        /* <DEDUP_REMOVED lines=8> */
.L_x_869:
        /* <DEDUP_REMOVED lines=21> */
.L_x_870:
        /* <DEDUP_REMOVED lines=10> */
.L_x_872:
[----:B------:R-:W2:Y:S02]  /*0740*/  LDC R0, c[0x0][0x8c4] ;  /* 0x00023100ff007b82 */ /* 0x000ea40000000800 */
.L_x_871:
        /* <DEDUP_REMOVED lines=14> */
.L_x_874:
        /* <DEDUP_REMOVED lines=10> */
.L_x_875:
        /* <DEDUP_REMOVED lines=8> */
.L_x_876:
        /* <DEDUP_REMOVED lines=9> */
.L_x_877:
        /* <DEDUP_REMOVED lines=75> */
.L_x_880:
        /* <DEDUP_REMOVED lines=15> */
.L_x_879:
        /* <DEDUP_REMOVED lines=20> */
.L_x_882:
        /* <DEDUP_REMOVED lines=15> */
.L_x_881:
        /* <DEDUP_REMOVED lines=8> */
.L_x_970:
        /* <DEDUP_REMOVED lines=26> */
.L_x_884:
        /* <DEDUP_REMOVED lines=98> */
.L_x_896:
[----:B------:R-:W-:-:S13]  /*19f0*/  ISETP.NE.AND P0, PT, R13, 0x3, PT ;  /* 0x000000030d00780c */ /* 0x000fda0003f05270 */
[----:B-1----:R-:W-:Y:S05]  /*1a00*/  @!P0 BRA `(.L_x_886) ;  /* 0x0000000000048947 */ /* 0x002fea0003800000 */
[----:B------:R-:W-:Y:S01]  /*1a10*/  BPT.TRAP 0x1 ;  /* 0x000000040000795c */ /* 0x000fe20000300000 */
.L_x_886:
[----:B------:R-:W-:Y:S02]  /*1a20*/  LEA R4, R3, UR36, 0x3 ;  /* 0x0000002403047c11 */ /* 0x000fe4000f8e18ff */
[----:B------:R-:W-:-:S04]  /*1a30*/  SHF.L.U32 R9, R7, 0x1f, RZ ;  /* 0x0000001f07097819 */ /* 0x000fc800000006ff */
[----:B------:R1:W2:Y:S01]  /*1a40*/  SYNCS.PHASECHK.TRANS64.TRYWAIT P1, [R4+URZ+0x36410], R9 ;  /* 0x03641009040075a7 */ /* 0x0002a2000802017f */
[----:B------:R-:W-:Y:S05]  /*1a50*/  @!P0 BRA `(.L_x_887) ;  /* 0x0000000000048947 */ /* 0x000fea0003800000 */
[----:B------:R-:W-:Y:S01]  /*1a60*/  BPT.TRAP 0x1 ;  /* 0x000000040000795c */ /* 0x000fe20000300000 */
.L_x_887:
[----:B--2---:R-:W-:Y:S05]  /*1a70*/  @P1 BRA `(.L_x_888) ;  /* 0x0000000000081947 */ /* 0x004fea0003800000 */
[----:B------:R-:W2:Y:S02]  /*1a80*/  SYNCS.PHASECHK.TRANS64.TRYWAIT P1, [R4+URZ+0x36410], R9 ;  /* 0x03641009040075a7 */ /* 0x000ea4000802017f */
[----:B--2---:R-:W-:Y:S05]  /*1a90*/  @!P1 BRA `(.L_x_889) ;  /* 0x0000006400489947 */ /* 0x004fea0003800000 */
.L_x_888:
        /* <DEDUP_REMOVED lines=103> */
.L_x_890:
[----:B-12---:R-:W-:-:S04]  /*2110*/  SHF.L.U32 R9, R6, 0x1f, RZ ;  /* 0x0000001f06097819 */ /* 0x006fc800000006ff */
[----:B------:R1:W2:Y:S01]  /*2120*/  SYNCS.PHASECHK.TRANS64.TRYWAIT P1, [UR36+0x36430], R9 ;  /* 0x03643009ff0075a7 */ /* 0x0002a20008020164 */
[----:B------:R-:W-:Y:S05]  /*2130*/  @!P0 BRA `(.L_x_891) ;  /* 0x0000000000048947 */ /* 0x000fea0003800000 */
[----:B------:R-:W-:Y:S01]  /*2140*/  BPT.TRAP 0x1 ;  /* 0x000000040000795c */ /* 0x000fe20000300000 */
.L_x_891:
[----:B--2---:R-:W-:Y:S05]  /*2150*/  @P1 BRA `(.L_x_892) ;  /* 0x0000000000081947 */ /* 0x004fea0003800000 */
[----:B------:R-:W2:Y:S02]  /*2160*/  SYNCS.PHASECHK.TRANS64.TRYWAIT P1, [UR36+0x36430], R9 ;  /* 0x03643009ff0075a7 */ /* 0x000ea40008020164 */
[----:B--2---:R-:W-:Y:S05]  /*2170*/  @!P1 BRA `(.L_x_893) ;  /* 0x0000005c00a49947 */ /* 0x004fea0003800000 */
.L_x_892:
        /* <DEDUP_REMOVED lines=303> */
.L_x_894:
        /* <DEDUP_REMOVED lines=60> */
.L_x_895:
        /* <DEDUP_REMOVED lines=62> */
.L_x_878:
[----:B------:R-:W-:Y:S05]  /*3c10*/  @P0 BRA `(.L_x_873) ;  /* 0x0000004000b00947 */ /* 0x000fea0003800000 */
[----:B-12---:R-:W1:Y:S01]  /*3c20*/  LDC.64 R2, c[0x0][0x878] ;  /* 0x00021e00ff027b82 */ /* 0x006e620000000a00 */
[----:B------:R-:W2:Y:S01]  /*3c30*/  S2R R0, SR_TID.X ;  /* 0x0000000000007919 */ /* 0x000ea20000002100 */
[----:B------:R-:W3:Y:S06]  /*3c40*/  S2R R6, SR_CTAID.Y ;  /* 0x0000000000067919 */ /* 0x000eec0000002600 */
[----:B------:R-:W4:Y:S01]  /*3c50*/  S2UR UR5, SR_CgaCtaId ;  /* 0x00000000000579c3 */ /* 0x000f220000008800 */
[----:B------:R-:W5:Y:S01]  /*3c60*/  S2R R10, SR_CTAID.X ;  /* 0x00000000000a7919 */ /* 0x000f620000002500 */
[----:B------:R-:W-:-:S06]  /*3c70*/  UMOV UR4, 0x400 ;  /* 0x0000040000047882 */ /* 0x000fcc0000000000 */
[----:B------:R-:W5:Y:S01]  /*3c80*/  LDC.64 R12, c[0x0][0x818] ;  /* 0x00020600ff0c7b82 */ /* 0x000f620000000a00 */
[----:B-1----:R-:W-:-:S07]  /*3c90*/  ISETP.NE.U32.AND P0, PT, R2, RZ, PT ;  /* 0x000000ff0200720c */ /* 0x002fce0003f05070 */
[----:B------:R-:W1:Y:S01]  /*3ca0*/  LDC.64 R16, c[0x0][0x840] ;  /* 0x00021000ff107b82 */ /* 0x000e620000000a00 */
[----:B------:R-:W-:-:S07]  /*3cb0*/  ISETP.NE.AND.EX P0, PT, R3, RZ, PT, P0 ;  /* 0x000000ff0300720c */ /* 0x000fce0003f05300 */
[----:B------:R-:W4:Y:S08]  /*3cc0*/  LDC R2, c[0x0][0x850] ;  /* 0x00021400ff027b82 */ /* 0x000f300000000800 */
[----:B------:R-:W2:Y:S08]  /*3cd0*/  @P0 LDC.64 R4, c[0x0][0x878] ;  /* 0x00021e00ff040b82 */ /* 0x000eb00000000a00 */
[----:B------:R-:W1:Y:S08]  /*3ce0*/  LDC.64 R14, c[0x0][0x820] ;  /* 0x00020800ff0e7b82 */ /* 0x000e700000000a00 */
[----:B------:R-:W1:Y:S01]  /*3cf0*/  LDC.64 R20, c[0x0][0x848] ;  /* 0x00021200ff147b82 */ /* 0x000e620000000a00 */
[----:B--2---:R-:W-:-:S07]  /*3d00*/  @P0 IMAD.WIDE R4, R18, 0x4, R4 ;  /* 0x0000000412040825 */ /* 0x004fce00078e0204 */
[----:B------:R-:W2:Y:S01]  /*3d10*/  LDC.64 R22, c[0x0][0x800] ;  /* 0x00020000ff167b82 */ /* 0x000ea20000000a00 */
[----:B------:R3:W2:Y:S07]  /*3d20*/  @P0 LDG.E R5, desc[UR38][R4.64] ;  /* 0x0000002604050981 */ /* 0x0006ae000c1e1900 */
[----:B------:R-:W-:Y:S01]  /*3d30*/  BAR.SYNC.DEFER_BLOCKING 0x1, 0x180 ;  /* 0x0046000000007b1d */ /* 0x000fe20000010000 */
[----:B----4-:R-:W-:Y:S01]  /*3d40*/  ISETP.NE.AND P1, PT, R2, 0x1, PT ;  /* 0x000000010200780c */ /* 0x010fe20003f25270 */
[----:B------:R-:W-:Y:S01]  /*3d50*/  VIADD R2, R0, 0xffffff80 ;  /* 0xffffff8000027836 */ /* 0x000fe20000000000 */
[----:B------:R-:W-:-:S03]  /*3d60*/  ULEA UR4, UR5, UR4, 0x18 ;  /* 0x0000000405047291 */ /* 0x000fc6000f8ec03f */
[----:B------:R-:W-:Y:S01]  /*3d70*/  BSSY B0, `(.L_x_897) ;  /* 0x0000053000007945 */ /* 0x000fe20003800000 */
[----:B------:R-:W-:-:S04]  /*3d80*/  SHF.R.S32.HI R3, RZ, 0x1f, R2 ;  /* 0x0000001fff037819 */ /* 0x000fc80000011402 */
[----:B------:R-:W-:-:S03]  /*3d90*/  LEA.HI R7, R3, R2, RZ, 0x7 ;  /* 0x0000000203077211 */ /* 0x000fc600078f38ff */
[----:B------:R-:W4:Y:S01]  /*3da0*/  @P1 LDC R9, c[0x0][0x854] ;  /* 0x00021500ff091b82 */ /* 0x000f220000000800 */
[----:B------:R-:W-:Y:S02]  /*3db0*/  LOP3.LUT R3, R7, 0x3fffff80, RZ, 0xc0, !PT ;  /* 0x3fffff8007037812 */ /* 0x000fe400078ec0ff */
[----:B---3--:R-:W-:-:S03]  /*3dc0*/  SHF.R.S32.HI R4, RZ, 0x7, R7 ;  /* 0x00000007ff047819 */ /* 0x008fc60000011407 */
[----:B------:R-:W-:Y:S02]  /*3dd0*/  IMAD.IADD R3, R2, 0x1, -R3 ;  /* 0x0000000102037824 */ /* 0x000fe400078e0a03 */
[----:B------:R-:W3:Y:S02]  /*3de0*/  @P1 LDC R11, c[0x0][0x858] ;  /* 0x00021600ff0b1b82 */ /* 0x000ee40000000800 */
[----:B------:R-:W-:Y:S02]  /*3df0*/  IMAD R7, R4, 0x600, R3 ;  /* 0x0000060004077824 */ /* 0x000fe400078e0203 */
[----:B------:R-:W-:Y:S02]  /*3e00*/  IMAD.MOV.U32 R3, RZ, RZ, R6 ;  /* 0x000000ffff037224 */ /* 0x000fe400078e0006 */
[----:B------:R-:W-:-:S05]  /*3e10*/  IMAD.SHL.U32 R7, R7, 0x4, RZ ;  /* 0x0000000407077824 */ /* 0x000fca00078e00ff */
[----:B------:R-:W-:Y:S01]  /*3e20*/  LEA R8, R7, UR4, 0x2 ;  /* 0x0000000407087c11 */ /* 0x000fe2000f8e10ff */
[----:B-----5:R-:W-:Y:S02]  /*3e30*/  IMAD R7, R10, 0x4800, RZ ;  /* 0x000048000a077824 */ /* 0x020fe400078e02ff */
[----:B----4-:R-:W-:Y:S02]  /*3e40*/  @P1 IMAD.HI.U32 R4, R6, R9, RZ ;  /* 0x0000000906041227 */ /* 0x010fe400078e00ff */
[----:B------:R4:W-:Y:S04]  /*3e50*/  STS.128 [R8], R24 ;  /* 0x0000001808007388 */ /* 0x0009e80000000c00 */
[----:B------:R2:W-:Y:S01]  /*3e60*/  STS.128 [R8+0x800], R28 ;  /* 0x0008001c08007388 */ /* 0x0005e20000000c00 */
[----:B---3--:R-:W-:-:S03]  /*3e70*/  @P1 SHF.R.U32.HI R3, RZ, R11, R4 ;  /* 0x0000000bff031219 */ /* 0x008fc60000011604 */
[----:B------:R3:W-:Y:S01]  /*3e80*/  STS.128 [R8+0x1000], R32 ;  /* 0x0010002008007388 */ /* 0x0007e20000000c00 */
[----:B------:R-:W-:-:S03]  /*3e90*/  SHF.R.S32.HI R9, RZ, 0x1f, R3 ;  /* 0x0000001fff097819 */ /* 0x000fc60000011403 */
[----:B------:R3:W-:Y:S04]  /*3ea0*/  STS.128 [R8+0x1800], R36 ;  /* 0x0018002408007388 */ /* 0x0007e80000000c00 */
[----:B------:R3:W-:Y:S01]  /*3eb0*/  STS.128 [R8+0x2000], R40 ;  /* 0x0020002808007388 */ /* 0x0007e20000000c00 */
[----:B-1----:R-:W-:Y:S01]  /*3ec0*/  IMAD R10, R9, R16, RZ ;  /* 0x00000010090a7224 */ /* 0x002fe200078e02ff */
[----:B----4-:R-:W1:Y:S02]  /*3ed0*/  LDC.64 R24, c[0x0][0x828] ;  /* 0x00020a00ff187b82 */ /* 0x010e640000000a00 */
        /* <DEDUP_REMOVED lines=12> */
[----:B----4-:R-:W4:Y:S01]  /*3fa0*/  FENCE.VIEW.ASYNC.S ;  /* 0x00000000000073c6 */ /* 0x010f220000000000 */
[----:B--2---:R-:W-:-:S04]  /*3fb0*/  @P0 IMAD R5, R18, 0x60, R5 ;  /* 0x0000006012050824 */ /* 0x004fc800078e0205 */
[----:B------:R-:W-:-:S05]  /*3fc0*/  @P0 IMAD.HI R5, R5, 0x2aaaaaab, RZ ;  /* 0x2aaaaaab05050827 */ /* 0x000fca00078e02ff */
[----:B------:R-:W-:-:S04]  /*3fd0*/  @P0 SHF.R.U32.HI R6, RZ, 0x1f, R5 ;  /* 0x0000001fff060819 */ /* 0x000fc80000011605 */
[----:B------:R-:W-:-:S05]  /*3fe0*/  @P0 LEA.HI.SX32 R6, R5, R6, 0x1c ;  /* 0x0000000605060211 */ /* 0x000fca00078fe2ff */
[----:B------:R-:W-:-:S05]  /*3ff0*/  @P0 IMAD R4, R6, 0x4800, RZ ;  /* 0x0000480006040824 */ /* 0x000fca00078e02ff */
[----:B------:R-:W-:Y:S02]  /*4000*/  @P0 SHF.R.S32.HI R5, RZ, 0x1f, R4 ;  /* 0x0000001fff050819 */ /* 0x000fe40000011404 */
[----:B------:R-:W-:Y:S01]  /*4010*/  @!P0 CS2R R4, SRZ ;  /* 0x0000000000048805 */ /* 0x000fe2000001ff00 */
[----:B----4-:R-:W-:Y:S05]  /*4020*/  BAR.SYNC.DEFER_BLOCKING 0x1, 0x180 ;  /* 0x0046000000007b1d */ /* 0x010fea0000010000 */
[----:B------:R-:W-:Y:S01]  /*4030*/  IADD3 R6, P1, R7, R4, RZ ;  /* 0x0000000407067210 */ /* 0x000fe20007f3e0ff */
[----:B------:R-:W-:Y:S01]  /*4040*/  IMAD R4, R9, R12, RZ ;  /* 0x0000000c09047224 */ /* 0x000fe200078e02ff */
[----:B------:R-:W-:-:S02]  /*4050*/  SEL R9, R18, RZ, !P0 ;  /* 0x000000ff12097207 */ /* 0x000fc40004000000 */
[----:B------:R-:W-:Y:S01]  /*4060*/  LEA.HI.X.SX32 R7, R7, R5, 0x1, P1 ;  /* 0x0000000507077211 */ /* 0x000fe200008f0eff */
[C---:B------:R-:W-:Y:S02]  /*4070*/  IMAD R11, R3.reuse, R13, R4 ;  /* 0x0000000d030b7224 */ /* 0x040fe400078e0204 */
[C---:B------:R-:W-:Y:S02]  /*4080*/  IMAD R13, R3.reuse, R17, R10 ;  /* 0x00000011030d7224 */ /* 0x040fe400078e020a */
[----:B------:R-:W-:-:S04]  /*4090*/  IMAD.WIDE.U32 R4, R3, R12, R6 ;  /* 0x0000000c03047225 */ /* 0x000fc800078e0006 */
[----:B------:R-:W-:Y:S01]  /*40a0*/  IMAD.WIDE.U32 R6, R3, R16, R6 ;  /* 0x0000001003067225 */ /* 0x000fe200078e0006 */
[----:B------:R-:W-:-:S03]  /*40b0*/  SHF.R.S32.HI R3, RZ, 0x1f, R18 ;  /* 0x0000001fff037819 */ /* 0x000fc60000011412 */
[----:B------:R-:W-:Y:S01]  /*40c0*/  IMAD.IADD R5, R5, 0x1, R11 ;  /* 0x0000000105057824 */ /* 0x000fe200078e020b */
[----:B------:R-:W-:Y:S01]  /*40d0*/  SEL R3, R3, RZ, !P0 ;  /* 0x000000ff03037207 */ /* 0x000fe20004000000 */
[----:B------:R-:W-:Y:S01]  /*40e0*/  IMAD.IADD R7, R7, 0x1, R13 ;  /* 0x0000000107077824 */ /* 0x000fe200078e020d */
[----:B------:R-:W-:Y:S01]  /*40f0*/  ISETP.NE.AND P0, PT, R2, RZ, PT ;  /* 0x000000ff0200720c */ /* 0x000fe20003f05270 */
[----:B------:R-:W-:-:S04]  /*4100*/  IMAD.WIDE.U32 R4, R9, R14, R4 ;  /* 0x0000000e09047225 */ /* 0x000fc800078e0004 */
[C---:B------:R-:W-:Y:S01]  /*4110*/  IMAD R10, R3.reuse, R14, RZ ;  /* 0x0000000e030a7224 */ /* 0x040fe200078e02ff */
[----:B------:R-:W-:Y:S01]  /*4120*/  LEA R22, P1, R4, R22, 0x2 ;  /* 0x0000001604167211 */ /* 0x000fe200078210ff */
[-C--:B------:R-:W-:Y:S02]  /*4130*/  IMAD R12, R3, R20.reuse, RZ ;  /* 0x00000014030c7224 */ /* 0x080fe400078e02ff */
[----:B------:R-:W-:-:S04]  /*4140*/  IMAD.WIDE.U32 R6, R9, R20, R6 ;  /* 0x0000001409067225 */ /* 0x000fc800078e0006 */
[C---:B------:R-:W-:Y:S01]  /*4150*/  IMAD R3, R9.reuse, R15, R10 ;  /* 0x0000000f09037224 */ /* 0x040fe200078e020a */
[----:B-1----:R-:W-:Y:S01]  /*4160*/  LEA R24, P2, R6, R24, 0x2 ;  /* 0x0000001806187211 */ /* 0x002fe200078410ff */
[----:B------:R-:W-:Y:S02]  /*4170*/  IMAD R9, R9, R21, R12 ;  /* 0x0000001509097224 */ /* 0x000fe400078e020c */
[----:B------:R-:W-:Y:S02]  /*4180*/  IMAD.IADD R3, R5, 0x1, R3 ;  /* 0x0000000105037824 */ /* 0x000fe400078e0203 */
[----:B------:R-:W-:-:S03]  /*4190*/  IMAD.IADD R2, R7, 0x1, R9 ;  /* 0x0000000107027824 */ /* 0x000fc600078e0209 */
[----:B------:R-:W-:Y:S02]  /*41a0*/  LEA.HI.X R3, R4, R23, R3, 0x2, P1 ;  /* 0x0000001704037211 */ /* 0x000fe400008f1403 */
[----:B------:R-:W-:Y:S01]  /*41b0*/  LEA.HI.X R2, R6, R25, R2, 0x2, P2 ;  /* 0x0000001906027211 */ /* 0x000fe200010f1402 */
[----:B---3--:R-:W-:Y:S06]  /*41c0*/  @P0 BRA `(.L_x_898) ;  /* 0x0000000000340947 */ /* 0x008fec0003800000 */
[----:B------:R-:W-:Y:S01]  /*41d0*/  R2UR UR6, R24 ;  /* 0x00000000180672ca */ /* 0x000fe200000e0000 */
[----:B------:R-:W-:Y:S01]  /*41e0*/  UMOV UR5, 0x1200 ;  /* 0x0000120000057882 */ /* 0x000fe20000000000 */
[----:B------:R-:W-:Y:S01]  /*41f0*/  R2UR UR7, R2 ;  /* 0x00000000020772ca */ /* 0x000fe200000e0000 */
[----:B------:R-:W-:Y:S01]  /*4200*/  UMOV UR8, 0x0 ;  /* 0x0000000000087882 */ /* 0x000fe20000000000 */
[----:B------:R-:W-:Y:S01]  /*4210*/  PLOP3.LUT P0, PT, PT, PT, PT, 0x80, 0x0 ;  /* 0x000000000000781c */ /* 0x000fe20003f0f070 */
[----:B------:R-:W-:-:S12]  /*4220*/  UMOV UR9, 0x14f00000 ;  /* 0x14f0000000097882 */ /* 0x000fd80000000000 */
.L_x_899:
[----:B------:R-:W-:Y:S01]  /*4230*/  @P0 ELECT P1, URZ, PT ;  /* 0x00000000003f082f */ /* 0x000fe20003820000 */
[----:B------:R1:W-:-:S12]  /*4240*/  UBLKRED.G.S.ADD.F32.RN [UR6], [UR4], UR5, desc[UR8] ;  /* 0x00000806040073bb */ /* 0x0003d800080a1405 */
[----:B------:R-:W-:Y:S02]  /*4250*/  @P1 PLOP3.LUT P0, PT, P1, PT, PT, 0x8, 0x0 ;  /* 0x000000000000181c */ /* 0x000fe40000f0e170 */
[----:B------:R-:W-:-:S11]  /*4260*/  PLOP3.LUT P1, PT, PT, PT, PT, 0x8, 0x0 ;  /* 0x000000000000781c */ /* 0x000fd60003f2e170 */
[----:B-1----:R-:W-:Y:S05]  /*4270*/  @P0 BRA.U.ANY `(.L_x_899) ;  /* 0xfffffffd00ec0947 */ /* 0x002fea000393ffff */
[----:B------:R0:W-:Y:S01]  /*4280*/  UTMACMDFLUSH ;  /* 0x00000000000079b7 */ /* 0x0001e20000000000 */
[----:B------:R-:W-:-:S04]  /*4290*/  DEPBAR.LE SB0, 0x0 ;  /* 0x000080000000791a */ /* 0x000fc80000000000 */
.L_x_898:
[----:B------:R-:W-:Y:S05]  /*42a0*/  BSYNC B0 ;  /* 0x0000000000007941 */ /* 0x000fea0003800000 */
.L_x_897:
[----:B------:R-:W-:Y:S01]  /*42b0*/  BAR.SYNC.DEFER_BLOCKING 0x1, 0x180 ;  /* 0x0046000000007b1d */ /* 0x000fe20000010000 */
[----:B------:R-:W-:-:S05]  /*42c0*/  ISETP.NE.AND P0, PT, R0, 0x80, PT ;  /* 0x000000800000780c */ /* 0x000fca0003f05270 */
        /* <DEDUP_REMOVED lines=26> */
.L_x_900:
        /* <DEDUP_REMOVED lines=8> */
.L_x_868:
        /* <DEDUP_REMOVED lines=20> */
.L_x_902:
        /* <DEDUP_REMOVED lines=13> */
.L_x_904:
[----:B------:R-:W-:-:S05]  /*4700*/  ULDC UR5, c[0x0][0x8c4] ;  /* 0x0002310000057ab9 */ /* 0x000fca0000000800 */
.L_x_903:
        /* <DEDUP_REMOVED lines=40> */
.L_x_905:
        /* <DEDUP_REMOVED lines=53> */
.L_x_927:
        /* <DEDUP_REMOVED lines=23> */
.L_x_908:
[----:B------:R-:W-:Y:S05]  /*4e50*/  BSYNC B0 ;  /* 0x0000000000007941 */ /* 0x000fea0003800000 */
.L_x_907:
        /* <DEDUP_REMOVED lines=12> */
.L_x_910:
[----:B------:R-:W-:Y:S05]  /*4f20*/  BSYNC B0 ;  /* 0x0000000000007941 */ /* 0x000fea0003800000 */
.L_x_909:
        /* <DEDUP_REMOVED lines=13> */
.L_x_912:
[----:B------:R-:W-:Y:S05]  /*5000*/  BSYNC B0 ;  /* 0x0000000000007941 */ /* 0x000fea0003800000 */
.L_x_911:
[----:B------:R-:W-:Y:S06]  /*5010*/  BAR.ARV 0xa, 0xa0 ;  /* 0x0282800000007b1d */ /* 0x000fec0000002000 */
[----:B------:R-:W-:Y:S04]  /*5020*/  BSSY B0, `(.L_x_913) ;  /* 0x0000003000007945 */ /* 0x000fe80003800000 */
[----:B------:R-:W-:Y:S05]  /*5030*/  @!P0 BRA `(.L_x_914) ;  /* 0x0000000000048947 */ /* 0x000fea0003800000 */
[----:B------:R-:W-:-:S04]  /*5040*/  DEPBAR.LE SB0, 0x1 ;  /* 0x000080400000791a */ /* 0x000fc80000000000 */
.L_x_914:
[----:B------:R-:W-:Y:S05]  /*5050*/  BSYNC B0 ;  /* 0x0000000000007941 */ /* 0x000fea0003800000 */
.L_x_913:
[----:B------:R-:W-:Y:S06]  /*5060*/  BAR.ARV 0xb, 0xa0 ;  /* 0x02c2800000007b1d */ /* 0x000fec0000002000 */
[----:B------:R-:W-:Y:S04]  /*5070*/  BSSY B0, `(.L_x_915) ;  /* 0x0000003000007945 */ /* 0x000fe80003800000 */
[----:B------:R-:W-:Y:S05]  /*5080*/  @!P0 BRA `(.L_x_916) ;  /* 0x0000000000048947 */ /* 0x000fea0003800000 */
[----:B------:R-:W-:-:S04]  /*5090*/  DEPBAR.LE SB0, 0x0 ;  /* 0x000080000000791a */ /* 0x000fc80000000000 */
.L_x_916:
[----:B------:R-:W-:Y:S05]  /*50a0*/  BSYNC B0 ;  /* 0x0000000000007941 */ /* 0x000fea0003800000 */
.L_x_915:
        /* <DEDUP_REMOVED lines=13> */
.L_x_918:
[----:B------:R-:W-:Y:S05]  /*5180*/  BSYNC B0 ;  /* 0x0000000000007941 */ /* 0x000fea0003800000 */
.L_x_917:
        /* <DEDUP_REMOVED lines=12> */
.L_x_920:
[----:B------:R-:W-:Y:S05]  /*5250*/  BSYNC B0 ;  /* 0x0000000000007941 */ /* 0x000fea0003800000 */
.L_x_919:
        /* <DEDUP_REMOVED lines=13> */
.L_x_922:
[----:B------:R-:W-:Y:S05]  /*5330*/  BSYNC B0 ;  /* 0x0000000000007941 */ /* 0x000fea0003800000 */
.L_x_921:
[----:B------:R-:W-:Y:S06]  /*5340*/  BAR.ARV 0xa, 0xa0 ;  /* 0x0282800000007b1d */ /* 0x000fec0000002000 */
[----:B------:R-:W-:Y:S04]  /*5350*/  BSSY B0, `(.L_x_923) ;  /* 0x0000003000007945 */ /* 0x000fe80003800000 */
[----:B------:R-:W-:Y:S05]  /*5360*/  @!P0 BRA `(.L_x_924) ;  /* 0x0000000000048947 */ /* 0x000fea0003800000 */
[----:B------:R-:W-:-:S04]  /*5370*/  DEPBAR.LE SB0, 0x1 ;  /* 0x000080400000791a */ /* 0x000fc80000000000 */
.L_x_924:
[----:B------:R-:W-:Y:S05]  /*5380*/  BSYNC B0 ;  /* 0x0000000000007941 */ /* 0x000fea0003800000 */
.L_x_923:
[----:B------:R-:W-:Y:S01]  /*5390*/  VIADD R0, R0, 0xfffffffe ;  /* 0xfffffffe00007836 */ /* 0x000fe20000000000 */
[----:B------:R-:W-:Y:S06]  /*53a0*/  BAR.ARV 0xb, 0xa0 ;  /* 0x02c2800000007b1d */ /* 0x000fec0000002000 */
[----:B------:R-:W-:Y:S01]  /*53b0*/  BSSY B0, `(.L_x_925) ;  /* 0x0000004000007945 */ /* 0x000fe20003800000 */
[----:B------:R-:W-:-:S03]  /*53c0*/  ISETP.NE.AND P1, PT, R0, RZ, PT ;  /* 0x000000ff0000720c */ /* 0x000fc60003f25270 */
[----:B------:R-:W-:Y:S10]  /*53d0*/  @!P0 BRA `(.L_x_926) ;  /* 0x0000000000048947 */ /* 0x000ff40003800000 */
[----:B------:R-:W-:-:S04]  /*53e0*/  DEPBAR.LE SB0, 0x0 ;  /* 0x000080000000791a */ /* 0x000fc80000000000 */
.L_x_926:
[----:B------:R-:W-:Y:S05]  /*53f0*/  BSYNC B0 ;  /* 0x0000000000007941 */ /* 0x000fea0003800000 */
.L_x_925:
[----:B------:R-:W-:Y:S06]  /*5400*/  BAR.ARV 0xc, 0xa0 ;  /* 0x0302800000007b1d */ /* 0x000fec0000002000 */
[----:B------:R-:W-:Y:S02]  /*5410*/  UIADD3 UR5, UR5, 0x2, URZ ;  /* 0x0000000205057890 */ /* 0x000fe4000fffe03f */
[----:B------:R-:W-:Y:S01]  /*5420*/  UIADD3 UR4, UR4, 0x1, URZ ;  /* 0x0000000104047890 */ /* 0x000fe2000fffe03f */
[----:B------:R-:W-:Y:S11]  /*5430*/  @P1 BRA `(.L_x_927) ;  /* 0xfffffff800281947 */ /* 0x000ff6000383ffff */
[----:B------:R-:W-:-:S12]  /*5440*/  UIADD3 UR6, UR20, 0x6000, URZ ;  /* 0x0000600014067890 */ /* 0x000fd8000fffe03f */
.L_x_906:
        /* <DEDUP_REMOVED lines=19> */
.L_x_929:
[----:B------:R-:W-:Y:S05]  /*5580*/  BSYNC B0 ;  /* 0x0000000000007941 */ /* 0x000fea0003800000 */
.L_x_928:
        /* <DEDUP_REMOVED lines=18> */
.L_x_931:
[----:B------:R-:W-:Y:S05]  /*56b0*/  BSYNC B0 ;  /* 0x0000000000007941 */ /* 0x000fea0003800000 */
.L_x_930:
        /* <DEDUP_REMOVED lines=19> */
.L_x_933:
[----:B------:R-:W-:Y:S05]  /*57f0*/  BSYNC B0 ;  /* 0x0000000000007941 */ /* 0x000fea0003800000 */
.L_x_932:
[----:B------:R-:W-:Y:S06]  /*5800*/  BAR.ARV 0xa, 0xa0 ;  /* 0x0282800000007b1d */ /* 0x000fec0000002000 */
[----:B------:R-:W-:Y:S04]  /*5810*/  BSSY B0, `(.L_x_934) ;  /* 0x0000003000007945 */ /* 0x000fe80003800000 */
[----:B------:R-:W-:Y:S05]  /*5820*/  @!P0 BRA `(.L_x_935) ;  /* 0x0000000000048947 */ /* 0x000fea0003800000 */
[----:B------:R-:W-:-:S04]  /*5830*/  DEPBAR.LE SB0, 0x1 ;  /* 0x000080400000791a */ /* 0x000fc80000000000 */
.L_x_935:
[----:B------:R-:W-:Y:S05]  /*5840*/  BSYNC B0 ;  /* 0x0000000000007941 */ /* 0x000fea0003800000 */
.L_x_934:
[----:B------:R-:W-:Y:S06]  /*5850*/  BAR.ARV 0xb, 0xa0 ;  /* 0x02c2800000007b1d */ /* 0x000fec0000002000 */
[----:B------:R-:W-:Y:S04]  /*5860*/  BSSY B0, `(.L_x_936) ;  /* 0x0000003000007945 */ /* 0x000fe80003800000 */
[----:B------:R-:W-:Y:S05]  /*5870*/  @!P0 BRA `(.L_x_937) ;  /* 0x0000000000048947 */ /* 0x000fea0003800000 */
[----:B------:R-:W-:-:S04]  /*5880*/  DEPBAR.LE SB0, 0x0 ;  /* 0x000080000000791a */ /* 0x000fc80000000000 */
.L_x_937:
[----:B------:R-:W-:Y:S05]  /*5890*/  BSYNC B0 ;  /* 0x0000000000007941 */ /* 0x000fea0003800000 */
.L_x_936:
[----:B------:R-:W-:Y:S06]  /*58a0*/  BAR.ARV 0xc, 0xa0 ;  /* 0x0302800000007b1d */ /* 0x000fec0000002000 */
[----:B------:R-:W-:Y:S05]  /*58b0*/  BRA `(.L_x_873) ;  /* 0x0000002400887947 */ /* 0x000fea0003800000 */
.L_x_901:
        /* <DEDUP_REMOVED lines=10> */
.L_x_938:
        /* <DEDUP_REMOVED lines=10> */
.L_x_940:
[----:B------:R-:W3:Y:S02]  /*5a00*/  LDC R0, c[0x0][0x8c4] ;  /* 0x00023100ff007b82 */ /* 0x000ee40000000800 */
.L_x_939:
        /* <DEDUP_REMOVED lines=42> */
.L_x_942:
        /* <DEDUP_REMOVED lines=70> */
.L_x_971:
        /* <DEDUP_REMOVED lines=9> */
.L_x_945:
        /* <DEDUP_REMOVED lines=98> */
.L_x_956:
[----:B-1----:R-:W-:-:S05]  /*67c0*/  IMAD.MOV.U32 R11, RZ, RZ, 0x1 ;  /* 0x00000001ff0b7424 */ /* 0x002fca00078e00ff */
[----:B------:R-:W-:-:S04]  /*67d0*/  SHF.L.U32 R11, R11, 0x1f, RZ ;  /* 0x0000001f0b0b7819 */ /* 0x000fc800000006ff */
[----:B------:R-:W1:Y:S02]  /*67e0*/  SYNCS.PHASECHK.TRANS64.TRYWAIT P1, [R12+URZ+0x36438], R11 ;  /* 0x0364380b0c0075a7 */ /* 0x000e64000802017f */
[----:B-1234-:R-:W-:Y:S05]  /*67f0*/  @!P1 BRA `(.L_x_948) ;  /* 0x00000018002c9947 */ /* 0x01efea0003800000 */
.L_x_972:
[----:B------:R-:W-:Y:S05]  /*6800*/  @P0 BRA `(.L_x_949) ;  /* 0x0000000000140947 */ /* 0x000fea0003800000 */
[----:B------:R-:W-:Y:S01]  /*6810*/  ISETP.NE.AND P1, PT, R8, RZ, PT ;  /* 0x000000ff0800720c */ /* 0x000fe20003f25270 */
[----:B------:R-:W-:-:S04]  /*6820*/  IMAD.MOV.U32 R3, RZ, RZ, 0x6100 ;  /* 0x00006100ff037424 */ /* 0x000fc800078e00ff */
[----:B------:R2:W-:Y:S08]  /*6830*/  SYNCS.ARRIVE.TRANS64 RZ, [R12+URZ+0x36430], R3 ;  /* 0x036430030cff79a7 */ /* 0x0005f0000800003f */
[----:B------:R-:W-:Y:S05]  /*6840*/  @!P1 BRA `(.L_x_949) ;  /* 0x0000000000049947 */ /* 0x000fea0003800000 */
[----:B------:R-:W-:Y:S01]  /*6850*/  BPT.TRAP 0x1 ;  /* 0x000000040000795c */ /* 0x000fe20000300000 */
.L_x_949:
        /* <DEDUP_REMOVED lines=49> */
.L_x_973:
[----:B------:R-:W-:Y:S05]  /*6b70*/  @P0 BRA `(.L_x_951) ;  /* 0x0000000000140947 */ /* 0x000fea0003800000 */
[----:B------:R-:W-:Y:S01]  /*6b80*/  ISETP.NE.AND P1, PT, R8, RZ, PT ;  /* 0x000000ff0800720c */ /* 0x000fe20003f25270 */
[----:B--2---:R-:W-:-:S04]  /*6b90*/  IMAD.MOV.U32 R27, RZ, RZ, 0x6100 ;  /* 0x00006100ff1b7424 */ /* 0x004fc800078e00ff */
[----:B------:R3:W-:Y:S08]  /*6ba0*/  SYNCS.ARRIVE.TRANS64 RZ, [R12+URZ+0x36418], R27 ;  /* 0x0364181b0cff79a7 */ /* 0x0007f0000800003f */
[----:B------:R-:W-:Y:S05]  /*6bb0*/  @!P1 BRA `(.L_x_951) ;  /* 0x0000000000049947 */ /* 0x000fea0003800000 */
[----:B------:R-:W-:Y:S01]  /*6bc0*/  BPT.TRAP 0x1 ;  /* 0x000000040000795c */ /* 0x000fe20000300000 */
.L_x_951:
        /* <DEDUP_REMOVED lines=37> */
.L_x_974:
[----:B--2---:R-:W-:Y:S01]  /*6e20*/  SHF.R.S32.HI R28, RZ, 0x1f, R26 ;  /* 0x0000001fff1c7819 */ /* 0x004fe2000001141a */
[----:B------:R-:W-:Y:S06]  /*6e30*/  @P0 BRA `(.L_x_953) ;  /* 0x0000000000140947 */ /* 0x000fec0003800000 */
[----:B------:R-:W-:Y:S01]  /*6e40*/  ISETP.NE.AND P1, PT, R8, RZ, PT ;  /* 0x000000ff0800720c */ /* 0x000fe20003f25270 */
[----:B------:R-:W-:-:S04]  /*6e50*/  IMAD.MOV.U32 R29, RZ, RZ, 0x6100 ;  /* 0x00006100ff1d7424 */ /* 0x000fc800078e00ff */
[----:B------:R2:W-:Y:S08]  /*6e60*/  SYNCS.ARRIVE.TRANS64 RZ, [R12+URZ+0x36430], R29 ;  /* 0x0364301d0cff79a7 */ /* 0x0005f0000800003f */
[----:B------:R-:W-:Y:S05]  /*6e70*/  @!P1 BRA `(.L_x_953) ;  /* 0x0000000000049947 */ /* 0x000fea0003800000 */
[----:B------:R-:W-:Y:S01]  /*6e80*/  BPT.TRAP 0x1 ;  /* 0x000000040000795c */ /* 0x000fe20000300000 */
.L_x_953:
        /* <DEDUP_REMOVED lines=37> */
.L_x_976:
[----:B------:R-:W-:Y:S05]  /*70e0*/  @P0 BRA `(.L_x_955) ;  /* 0x0000000000140947 */ /* 0x000fea0003800000 */
[----:B------:R-:W-:Y:S01]  /*70f0*/  ISETP.NE.AND P1, PT, R8, RZ, PT ;  /* 0x000000ff0800720c */ /* 0x000fe20003f25270 */
[----:B---3--:R-:W-:-:S04]  /*7100*/  IMAD.MOV.U32 R5, RZ, RZ, 0x6100 ;  /* 0x00006100ff057424 */ /* 0x008fc800078e00ff */
[----:B------:R4:W-:Y:S08]  /*7110*/  SYNCS.ARRIVE.TRANS64 RZ, [R12+URZ+0x36410], R5 ;  /* 0x036410050cff79a7 */ /* 0x0009f0000800003f */
[----:B------:R-:W-:Y:S05]  /*7120*/  @!P1 BRA `(.L_x_955) ;  /* 0x0000000000049947 */ /* 0x000fea0003800000 */
[----:B------:R-:W-:Y:S01]  /*7130*/  BPT.TRAP 0x1 ;  /* 0x000000040000795c */ /* 0x000fe20000300000 */
.L_x_955:
        /* <DEDUP_REMOVED lines=37> */
.L_x_947:
[----:B------:R-:W-:Y:S01]  /*7390*/  ISETP.NE.AND P1, PT, R16, RZ, PT ;  /* 0x000000ff1000720c */ /* 0x000fe20003f25270 */
[----:B------:R-:W-:-:S12]  /*73a0*/  IMAD.MOV.U32 R4, RZ, RZ, 0x1 ;  /* 0x00000001ff047424 */ /* 0x000fd800078e00ff */
[----:B------:R-:W-:Y:S05]  /*73b0*/  @!P1 BRA `(.L_x_946) ;  /* 0x00000004006c9947 */ /* 0x000fea0003800000 */
[----:B------:R-:W3:Y:S02]  /*73c0*/  SYNCS.PHASECHK.TRANS64.TRYWAIT P1, [R12+URZ+0x36438], R11 ;  /* 0x0364380b0c0075a7 */ /* 0x000ee4000802017f */
[----:B---3--:R-:W-:Y:S05]  /*73d0*/  @!P1 BRA `(.L_x_957) ;  /* 0x0000000c00889947 */ /* 0x008fea0003800000 */
.L_x_977:
[----:B------:R-:W-:Y:S05]  /*73e0*/  @P0 BRA `(.L_x_958) ;  /* 0x0000000000140947 */ /* 0x000fea0003800000 */
[----:B------:R-:W-:Y:S01]  /*73f0*/  ISETP.NE.AND P1, PT, R8, RZ, PT ;  /* 0x000000ff0800720c */ /* 0x000fe20003f25270 */
[----:B------:R-:W-:-:S04]  /*7400*/  IMAD.MOV.U32 R5, RZ, RZ, 0x6100 ;  /* 0x00006100ff057424 */ /* 0x000fc800078e00ff */
[----:B------:R4:W-:Y:S08]  /*7410*/  SYNCS.ARRIVE.TRANS64 RZ, [R12+URZ+0x36430], R5 ;  /* 0x036430050cff79a7 */ /* 0x0009f0000800003f */
[----:B------:R-:W-:Y:S05]  /*7420*/  @!P1 BRA `(.L_x_958) ;  /* 0x0000000000049947 */ /* 0x000fea0003800000 */
[----:B------:R-:W-:Y:S01]  /*7430*/  BPT.TRAP 0x1 ;  /* 0x000000040000795c */ /* 0x000fe20000300000 */
.L_x_958:
        /* <DEDUP_REMOVED lines=42> */
.L_x_978:
[----:B------:R-:W-:Y:S01]  /*76e0*/  IMAD.MOV.U32 R4, RZ, RZ, RZ ;  /* 0x000000ffff047224 */ /* 0x000fe200078e00ff */
[----:B------:R-:W-:Y:S06]  /*76f0*/  @P0 BRA `(.L_x_960) ;  /* 0x0000000000140947 */ /* 0x000fec0003800000 */
[----:B------:R-:W-:Y:S01]  /*7700*/  ISETP.NE.AND P1, PT, R8, RZ, PT ;  /* 0x000000ff0800720c */ /* 0x000fe20003f25270 */
[----:B----4-:R-:W-:-:S04]  /*7710*/  IMAD.MOV.U32 R5, RZ, RZ, 0x6100 ;  /* 0x00006100ff057424 */ /* 0x010fc800078e00ff */
[----:B------:R4:W-:Y:S08]  /*7720*/  SYNCS.ARRIVE.TRANS64 RZ, [R12+URZ+0x36418], R5 ;  /* 0x036418050cff79a7 */ /* 0x0009f0000800003f */
[----:B------:R-:W-:Y:S05]  /*7730*/  @!P1 BRA `(.L_x_960) ;  /* 0x0000000000049947 */ /* 0x000fea0003800000 */
[----:B------:R-:W-:Y:S01]  /*7740*/  BPT.TRAP 0x1 ;  /* 0x000000040000795c */ /* 0x000fe20000300000 */
.L_x_960:
        /* <DEDUP_REMOVED lines=34> */
.L_x_946:
[----:B------:R-:W-:-:S04]  /*7970*/  SHF.L.U32 R3, R4, 0x1f, RZ ;  /* 0x0000001f04037819 */ /* 0x000fc800000006ff */
[----:B------:R-:W4:Y:S02]  /*7980*/  SYNCS.PHASECHK.TRANS64.TRYWAIT P1, [R12+URZ+0x36438], R3 ;  /* 0x036438030c0075a7 */ /* 0x000f24000802017f */
[----:B----4-:R-:W-:Y:S05]  /*7990*/  @!P1 BRA `(.L_x_961) ;  /* 0x0000000800409947 */ /* 0x010fea0003800000 */
.L_x_979:
[----:B------:R-:W-:Y:S05]  /*79a0*/  @P0 BRA `(.L_x_962) ;  /* 0x0000000000180947 */ /* 0x000fea0003800000 */
[----:B------:R-:W5:Y:S01]  /*79b0*/  S2R R2, SR_TID.X ;  /* 0x0000000000027919 */ /* 0x000f620000002100 */
[----:B----4-:R-:W-:-:S04]  /*79c0*/  IMAD.MOV.U32 R3, RZ, RZ, 0x6100 ;  /* 0x00006100ff037424 */ /* 0x010fc800078e00ff */
[----:B------:R4:W-:Y:S01]  /*79d0*/  SYNCS.ARRIVE.TRANS64 RZ, [R12+URZ+0x36430], R3 ;  /* 0x036430030cff79a7 */ /* 0x0009e2000800003f */
[----:B-----5:R-:W-:-:S13]  /*79e0*/  LOP3.LUT P0, RZ, R2, 0x1f, RZ, 0xc0, !PT ;  /* 0x0000001f02ff7812 */ /* 0x020fda000780c0ff */
[----:B----4-:R-:W-:Y:S05]  /*79f0*/  @!P0 BRA `(.L_x_962) ;  /* 0x0000000000048947 */ /* 0x010fea0003800000 */
[----:B------:R-:W-:Y:S01]  /*7a00*/  BPT.TRAP 0x1 ;  /* 0x000000040000795c */ /* 0x000fe20000300000 */
.L_x_962:
        /* <DEDUP_REMOVED lines=44> */
.L_x_943:
[----:B------:R-:W-:Y:S05]  /*7cd0*/  BSYNC B0 ;  /* 0x0000000000007941 */ /* 0x000fea0003800000 */
.L_x_941:
[----:B------:R-:W-:-:S03]  /*7ce0*/  UMOV UR6, 0xffffffff ;  /* 0xffffffff00067882 */ /* 0x000fc60000000000 */
[----:B------:R-:W-:Y:S05]  /*7cf0*/  BRA.DIV UR6, `(.L_x_963) ;  /* 0x00000006067c7947 */ /* 0x000fea000b800000 */
[----:B------:R-:W-:-:S13]  /*7d00*/  ELECT P0, URZ, PT ;  /* 0x00000000003f782f */ /* 0x000fda0003800000 */
.L_x_982:
[----:B------:R-:W-:Y:S05]  /*7d10*/  @!P0 BRA `(.L_x_873) ;  /* 0x0000000000708947 */ /* 0x000fea0003800000 */
[----:B------:R-:W-:-:S04]  /*7d20*/  LOP3.LUT R17, R17, 0x2, RZ, 0xfc, !PT ;  /* 0x0000000211117812 */ /* 0x000fc800078efcff */
[----:B------:R-:W-:-:S13]  /*7d30*/  ISETP.NE.AND P0, PT, R17, 0x3, PT ;  /* 0x000000031100780c */ /* 0x000fda0003f05270 */
[----:B------:R-:W-:Y:S05]  /*7d40*/  @!P0 BRA `(.L_x_964) ;  /* 0x0000000000048947 */ /* 0x000fea0003800000 */
[----:B--2---:R-:W-:Y:S01]  /*7d50*/  BPT.TRAP 0x1 ;  /* 0x000000040000795c */ /* 0x004fe20000300000 */
.L_x_964:
        /* <DEDUP_REMOVED lines=15> */
.L_x_983:
[----:B------:R-:W5:Y:S02]  /*7e50*/  SYNCS.PHASECHK.TRANS64.TRYWAIT P1, [R5+URZ], R0 ;  /* 0x00000000050075a7 */ /* 0x000f64000802017f */
[----:B-----5:R-:W-:Y:S05]  /*7e60*/  @!P1 BRA `(.L_x_966) ;  /* 0x0000000400589947 */ /* 0x020fea0003800000 */
.L_x_984:
[----:B------:R-:W-:Y:S05]  /*7e70*/  @!P0 BRA `(.L_x_967) ;  /* 0x0000000000048947 */ /* 0x000fea0003800000 */
[----:B--2---:R-:W-:Y:S01]  /*7e80*/  BPT.TRAP 0x1 ;  /* 0x000000040000795c */ /* 0x004fe20000300000 */
.L_x_967:
[----:B------:R-:W-:-:S07]  /*7e90*/  SHF.L.U32 R4, R4, 0x1f, RZ ;  /* 0x0000001f04047819 */ /* 0x000fce00000006ff */
.L_x_968:
[----:B------:R1:W1:Y:S02]  /*7ea0*/  SYNCS.PHASECHK.TRANS64.TRYWAIT P0, [R9+URZ+0x36438], R4 ;  /* 0x03643804090075a7 */ /* 0x000264000800017f */
[----:B-1----:R-:W-:Y:S05]  /*7eb0*/  @!P0 NANOSLEEP.SYNCS 0x989680 ;  /* 0x009896800000895d */ /* 0x002fea0003900000 */
[----:B------:R-:W1:Y:S02]  /*7ec0*/  @!P0 SYNCS.PHASECHK.TRANS64 P0, [R9+URZ+0x36438], R4 ;  /* 0x03643804090085a7 */ /* 0x000e64000800007f */
[----:B-1----:R-:W-:Y:S05]  /*7ed0*/  @!P0 BRA `(.L_x_968) ;  /* 0xfffffffc00f08947 */ /* 0x002fea000383ffff */
.L_x_873:
[----:B--2---:R-:W-:Y:S05]  /*7ee0*/  BSYNC B6 ;  /* 0x0000000000067941 */ /* 0x004fea0003800000 */
.L_x_867:
[----:B------:R-:W-:Y:S05]  /*7ef0*/  EXIT ;  /* 0x000000000000794d */ /* 0x000fea0003800000 */
.L_x_883:
[----:B------:R-:W-:Y:S02]  /*7f00*/  IMAD.MOV.U32 R12, RZ, RZ, RZ ;  /* 0x000000ffff0c7224 */ /* 0x000fe400078e00ff */
[----:B------:R-:W-:Y:S02]  /*7f10*/  IMAD.MOV.U32 R11, RZ, RZ, 0x1f ;  /* 0x0000001fff0b7424 */ /* 0x000fe400078e00ff */
[----:B------:R-:W-:-:S07]  /*7f20*/  IMAD.MOV.U32 R15, RZ, RZ, -0x1 ;  /* 0xffffffffff0f7424 */ /* 0x000fce00078e00ff */
[----:B------:R-:W-:Y:S05]  /*7f30*/  WARPSYNC.COLLECTIVE R15, `(.L_x_969) ;  /* 0x000000000f087348 */ /* 0x000fea0003c00000 */
[----:B------:R1:W2:Y:S02]  /*7f40*/  SHFL.IDX P6, R14, R13, R12, R11 ;  /* 0x0000000c0d0e7389 */ /* 0x0002a400000c000b */
[----:B-12---:R-:W-:Y:S01]  /*7f50*/  ENDCOLLECTIVE ;  /* 0x000000000000791b */ /* 0x006fe20003800000 */
.L_x_969:
[----:B------:R-:W-:Y:S05]  /*7f60*/  BRA `(.L_x_970) ;  /* 0xffffff9000b07947 */ /* 0x000fea000383ffff */
.L_x_885:
[----:B--2---:R2:W3:Y:S02]  /*7f70*/  SYNCS.PHASECHK.TRANS64.TRYWAIT P0, [R152+URZ+0x36400], R15 ;  /* 0x0364000f980075a7 */ /* 0x0044e4000800017f */
[----:B---3--:R-:W-:Y:S05]  /*7f80*/  @!P0 NANOSLEEP.SYNCS 0x989680 ;  /* 0x009896800000895d */ /* 0x008fea0003900000 */
[----:B------:R-:W3:Y:S02]  /*7f90*/  @!P0 SYNCS.PHASECHK.TRANS64 P0, [R152+URZ+0x36400], R15 ;  /* 0x0364000f980085a7 */ /* 0x000ee4000800007f */
[----:B---3--:R-:W-:Y:S05]  /*7fa0*/  @!P0 BRA `(.L_x_885) ;  /* 0xfffffffc00f08947 */ /* 0x008fea000383ffff */
[----:B------:R-:W-:Y:S05]  /*7fb0*/  BRA `(.L_x_884) ;  /* 0xffffff9400047947 */ /* 0x000fea000383ffff */
.L_x_889:
[----:B--2---:R2:W3:Y:S02]  /*7fc0*/  SYNCS.PHASECHK.TRANS64.TRYWAIT P1, [R4+URZ+0x36410], R9 ;  /* 0x03641009040075a7 */ /* 0x0044e4000802017f */
[----:B---3--:R-:W-:Y:S05]  /*7fd0*/  @!P1 NANOSLEEP.SYNCS 0x989680 ;  /* 0x009896800000995d */ /* 0x008fea0003900000 */
[----:B------:R-:W3:Y:S02]  /*7fe0*/  @!P1 SYNCS.PHASECHK.TRANS64 P1, [R4+URZ+0x36410], R9 ;  /* 0x03641009040095a7 */ /* 0x000ee4000802007f */
[----:B---3--:R-:W-:Y:S05]  /*7ff0*/  @!P1 BRA `(.L_x_889) ;  /* 0xfffffffc00f09947 */ /* 0x008fea000383ffff */
[----:B------:R-:W-:Y:S05]  /*8000*/  BRA `(.L_x_888) ;  /* 0xffffff9800a47947 */ /* 0x000fea000383ffff */
.L_x_893:
[----:B--2---:R2:W1:Y:S02]  /*8010*/  SYNCS.PHASECHK.TRANS64.TRYWAIT P1, [R152+URZ+0x36430], R9 ;  /* 0x03643009980075a7 */ /* 0x004464000802017f */
[----:B-1----:R-:W-:Y:S05]  /*8020*/  @!P1 NANOSLEEP.SYNCS 0x989680 ;  /* 0x009896800000995d */ /* 0x002fea0003900000 */
[----:B------:R-:W1:Y:S02]  /*8030*/  @!P1 SYNCS.PHASECHK.TRANS64 P1, [R152+URZ+0x36430], R9 ;  /* 0x03643009980095a7 */ /* 0x000e64000802007f */
[----:B-1----:R-:W-:Y:S05]  /*8040*/  @!P1 BRA `(.L_x_893) ;  /* 0xfffffffc00f09947 */ /* 0x002fea000383ffff */
[----:B------:R-:W-:Y:S05]  /*8050*/  BRA `(.L_x_892) ;  /* 0xffffffa000487947 */ /* 0x000fea000383ffff */
.L_x_944:
[----:B-1----:R1:W2:Y:S02]  /*8060*/  SYNCS.PHASECHK.TRANS64.TRYWAIT P1, [R12+URZ+0x36420], R11 ;  /* 0x0364200b0c0075a7 */ /* 0x0022a4000802017f */
[----:B--2---:R-:W-:Y:S05]  /*8070*/  @!P1 NANOSLEEP.SYNCS 0x989680 ;  /* 0x009896800000995d */ /* 0x004fea0003900000 */
[----:B------:R-:W2:Y:S02]  /*8080*/  @!P1 SYNCS.PHASECHK.TRANS64 P1, [R12+URZ+0x36420], R11 ;  /* 0x0364200b0c0095a7 */ /* 0x000ea4000802007f */
[----:B--2---:R-:W-:Y:S05]  /*8090*/  @!P1 BRA `(.L_x_944) ;  /* 0xfffffffc00f09947 */ /* 0x004fea000383ffff */
[----:B------:R-:W-:Y:S05]  /*80a0*/  BRA `(.L_x_971) ;  /* 0xffffffe000187947 */ /* 0x000fea000383ffff */
.L_x_948:
[----:B-1----:R1:W2:Y:S02]  /*80b0*/  SYNCS.PHASECHK.TRANS64.TRYWAIT P1, [R12+URZ+0x36438], R11 ;  /* 0x0364380b0c0075a7 */ /* 0x0022a4000802017f */
[----:B--2---:R-:W-:Y:S05]  /*80c0*/  @!P1 NANOSLEEP.SYNCS 0x989680 ;  /* 0x009896800000995d */ /* 0x004fea0003900000 */
[----:B------:R-:W2:Y:S02]  /*80d0*/  @!P1 SYNCS.PHASECHK.TRANS64 P1, [R12+URZ+0x36438], R11 ;  /* 0x0364380b0c0095a7 */ /* 0x000ea4000802007f */
[----:B--2---:R-:W-:Y:S05]  /*80e0*/  @!P1 BRA `(.L_x_948) ;  /* 0xfffffffc00f09947 */ /* 0x004fea000383ffff */
[----:B------:R-:W-:Y:S05]  /*80f0*/  BRA `(.L_x_972) ;  /* 0xffffffe400c07947 */ /* 0x000fea000383ffff */
.L_x_950:
[----:B--2---:R2:W3:Y:S02]  /*8100*/  SYNCS.PHASECHK.TRANS64.TRYWAIT P1, [R12+URZ+0x36428], R27 ;  /* 0x0364281b0c0075a7 */ /* 0x0044e4000802017f */
[----:B---3--:R-:W-:Y:S05]  /*8110*/  @!P1 NANOSLEEP.SYNCS 0x989680 ;  /* 0x009896800000995d */ /* 0x008fea0003900000 */
[----:B------:R-:W3:Y:S02]  /*8120*/  @!P1 SYNCS.PHASECHK.TRANS64 P1, [R12+URZ+0x36428], R27 ;  /* 0x0364281b0c0095a7 */ /* 0x000ee4000802007f */
[----:B---3--:R-:W-:Y:S05]  /*8130*/  @!P1 BRA `(.L_x_950) ;  /* 0xfffffffc00f09947 */ /* 0x008fea000383ffff */
[----:B------:R-:W-:Y:S05]  /*8140*/  BRA `(.L_x_973) ;  /* 0xffffffe800887947 */ /* 0x000fea000383ffff */
.L_x_952:
[----:B--2---:R2:W3:Y:S02]  /*8150*/  SYNCS.PHASECHK.TRANS64.TRYWAIT P1, [R12+URZ+0x36438], R28 ;  /* 0x0364381c0c0075a7 */ /* 0x0044e4000802017f */
[----:B---3--:R-:W-:Y:S05]  /*8160*/  @!P1 NANOSLEEP.SYNCS 0x989680 ;  /* 0x009896800000995d */ /* 0x008fea0003900000 */
[----:B------:R-:W3:Y:S02]  /*8170*/  @!P1 SYNCS.PHASECHK.TRANS64 P1, [R12+URZ+0x36438], R28 ;  /* 0x0364381c0c0095a7 */ /* 0x000ee4000802007f */
[----:B---3--:R-:W-:Y:S05]  /*8180*/  @!P1 BRA `(.L_x_952) ;  /* 0xfffffffc00f09947 */ /* 0x008fea000383ffff */
[----:B------:R-:W-:Y:S05]  /*8190*/  BRA `(.L_x_974) ;  /* 0xffffffec00207947 */ /* 0x000fea000383ffff */
.L_x_954:
[----:B------:R-:W-:-:S07]  /*81a0*/  SHF.L.U32 R5, R0, 0x1f, RZ ;  /* 0x0000001f00057819 */ /* 0x000fce00000006ff */
.L_x_975:
[----:B---3--:R3:W4:Y:S02]  /*81b0*/  SYNCS.PHASECHK.TRANS64.TRYWAIT P1, [R12+URZ+0x36420], R5 ;  /* 0x036420050c0075a7 */ /* 0x008724000802017f */
[----:B----4-:R-:W-:Y:S05]  /*81c0*/  @!P1 NANOSLEEP.SYNCS 0x989680 ;  /* 0x009896800000995d */ /* 0x010fea0003900000 */
[----:B------:R-:W4:Y:S02]  /*81d0*/  @!P1 SYNCS.PHASECHK.TRANS64 P1, [R12+URZ+0x36420], R5 ;  /* 0x036420050c0095a7 */ /* 0x000f24000802007f */
[----:B----4-:R-:W-:Y:S05]  /*81e0*/  @!P1 BRA `(.L_x_975) ;  /* 0xfffffffc00f09947 */ /* 0x010fea000383ffff */
[----:B------:R-:W-:Y:S05]  /*81f0*/  BRA `(.L_x_976) ;  /* 0xffffffec00b87947 */ /* 0x000fea000383ffff */
.L_x_957:
[----:B---3--:R3:W4:Y:S02]  /*8200*/  SYNCS.PHASECHK.TRANS64.TRYWAIT P1, [R12+URZ+0x36438], R11 ;  /* 0x0364380b0c0075a7 */ /* 0x008724000802017f */
[----:B----4-:R-:W-:Y:S05]  /*8210*/  @!P1 NANOSLEEP.SYNCS 0x989680 ;  /* 0x009896800000995d */ /* 0x010fea0003900000 */
[----:B------:R-:W4:Y:S02]  /*8220*/  @!P1 SYNCS.PHASECHK.TRANS64 P1, [R12+URZ+0x36438], R11 ;  /* 0x0364380b0c0095a7 */ /* 0x000f24000802007f */
[----:B----4-:R-:W-:Y:S05]  /*8230*/  @!P1 BRA `(.L_x_957) ;  /* 0xfffffffc00f09947 */ /* 0x010fea000383ffff */
[----:B------:R-:W-:Y:S05]  /*8240*/  BRA `(.L_x_977) ;  /* 0xfffffff000647947 */ /* 0x000fea000383ffff */
.L_x_959:
[----:B----4-:R4:W1:Y:S02]  /*8250*/  SYNCS.PHASECHK.TRANS64.TRYWAIT P1, [R12+URZ+0x36428], R5 ;  /* 0x036428050c0075a7 */ /* 0x010864000802017f */
[----:B-1----:R-:W-:Y:S05]  /*8260*/  @!P1 NANOSLEEP.SYNCS 0x989680 ;  /* 0x009896800000995d */ /* 0x002fea0003900000 */
[----:B------:R-:W1:Y:S02]  /*8270*/  @!P1 SYNCS.PHASECHK.TRANS64 P1, [R12+URZ+0x36428], R5 ;  /* 0x036428050c0095a7 */ /* 0x000e64000802007f */
[----:B-1----:R-:W-:Y:S05]  /*8280*/  @!P1 BRA `(.L_x_959) ;  /* 0xfffffffc00f09947 */ /* 0x002fea000383ffff */
[----:B------:R-:W-:Y:S05]  /*8290*/  BRA `(.L_x_978) ;  /* 0xfffffff400107947 */ /* 0x000fea000383ffff */
.L_x_961:
[----:B----4-:R4:W1:Y:S02]  /*82a0*/  SYNCS.PHASECHK.TRANS64.TRYWAIT P1, [R12+URZ+0x36438], R3 ;  /* 0x036438030c0075a7 */ /* 0x010864000802017f */
[----:B-1----:R-:W-:Y:S05]  /*82b0*/  @!P1 NANOSLEEP.SYNCS 0x989680 ;  /* 0x009896800000995d */ /* 0x002fea0003900000 */
[----:B------:R-:W1:Y:S02]  /*82c0*/  @!P1 SYNCS.PHASECHK.TRANS64 P1, [R12+URZ+0x36438], R3 ;  /* 0x036438030c0095a7 */ /* 0x000e64000802007f */
[----:B-1----:R-:W-:Y:S05]  /*82d0*/  @!P1 BRA `(.L_x_961) ;  /* 0xfffffffc00f09947 */ /* 0x002fea000383ffff */
[----:B------:R-:W-:Y:S05]  /*82e0*/  BRA `(.L_x_979) ;  /* 0xfffffff400ac7947 */ /* 0x000fea000383ffff */
.L_x_963:
[----:B------:R-:W-:Y:S01]  /*82f0*/  BSSY B0, `(.L_x_980) ;  /* 0x0000006000007945 */ /* 0x000fe20003800000 */
[----:B------:R-:W-:-:S07]  /*8300*/  IMAD.MOV.U32 R15, RZ, RZ, -0x1 ;  /* 0xffffffffff0f7424 */ /* 0x000fce00078e00ff */
[----:B-1234-:R-:W-:Y:S05]  /*8310*/  WARPSYNC.COLLECTIVE R15, `(.L_x_981) ;  /* 0x000000000f0c7348 */ /* 0x01efea0003c00000 */
[----:B------:R-:W-:Y:S02]  /*8320*/  ELECT P6, UR62, PT ;  /* 0x00000000003e782f */ /* 0x000fe400038c0000 */
[----:B------:R-:W-:Y:S01]  /*8330*/  MOV R14, UR62 ;  /* 0x0000003e000e7c02 */ /* 0x000fe20008000f00 */
[----:B-1234-:R-:W-:Y:S10]  /*8340*/  ENDCOLLECTIVE ;  /* 0x000000000000791b */ /* 0x01eff40003800000 */
.L_x_981:
[----:B------:R-:W-:Y:S05]  /*8350*/  BSYNC B0 ;  /* 0x0000000000007941 */ /* 0x000fea0003800000 */
.L_x_980:
[----:B------:R-:W-:Y:S01]  /*8360*/  PLOP3.LUT P0, PT, P6, PT, PT, 0x80, 0x0 ;  /* 0x000000000000781c */ /* 0x000fe2000370f070 */
[----:B------:R-:W-:-:S12]  /*8370*/  BRA `(.L_x_982) ;  /* 0xfffffff800647947 */ /* 0x000fd8000383ffff */
.L_x_965:
[----:B----4-:R4:W1:Y:S02]  /*8380*/  SYNCS.PHASECHK.TRANS64.TRYWAIT P1, [R7+URZ], R6 ;  /* 0x00000006070075a7 */ /* 0x010864000802017f */
[----:B-1----:R-:W-:Y:S05]  /*8390*/  @!P1 NANOSLEEP.SYNCS 0x989680 ;  /* 0x009896800000995d */ /* 0x002fea0003900000 */
[----:B------:R-:W1:Y:S02]  /*83a0*/  @!P1 SYNCS.PHASECHK.TRANS64 P1, [R7+URZ], R6 ;  /* 0x00000006070095a7 */ /* 0x000e64000802007f */
[----:B-1----:R-:W-:Y:S05]  /*83b0*/  @!P1 BRA `(.L_x_965) ;  /* 0xfffffffc00f09947 */ /* 0x002fea000383ffff */
[----:B------:R-:W-:Y:S05]  /*83c0*/  BRA `(.L_x_983) ;  /* 0xfffffff800a07947 */ /* 0x000fea000383ffff */
.L_x_966:
[----:B------:R1:W1:Y:S02]  /*83d0*/  SYNCS.PHASECHK.TRANS64.TRYWAIT P1, [R5+URZ], R0 ;  /* 0x00000000050075a7 */ /* 0x000264000802017f */
[----:B-1----:R-:W-:Y:S05]  /*83e0*/  @!P1 NANOSLEEP.SYNCS 0x989680 ;  /* 0x009896800000995d */ /* 0x002fea0003900000 */
[----:B------:R-:W1:Y:S02]  /*83f0*/  @!P1 SYNCS.PHASECHK.TRANS64 P1, [R5+URZ], R0 ;  /* 0x00000000050095a7 */ /* 0x000e64000802007f */
[----:B-1----:R-:W-:Y:S05]  /*8400*/  @!P1 BRA `(.L_x_966) ;  /* 0xfffffffc00f09947 */ /* 0x002fea000383ffff */
[----:B------:R-:W-:Y:S05]  /*8410*/  BRA `(.L_x_984) ;  /* 0xfffffff800947947 */ /* 0x000fea000383ffff */
.L_x_985:
        /* <DEDUP_REMOVED lines=14> */
.L_x_3861:


//--------------------- .text._ZN7cutlass13device_kernelIN5flash11enable_sm90INS1_16FlashAttnBwdSm90INS1_25CollectiveMainloopBwdSm90ILi2ELi1ELi1EN4cute5tupleIJNS5_1CILi1EEES8_S8_EEENS6_IJNS7_ILi64EEENS7_ILi96EEENS7_ILi192EEEEEENS_10bfloat16_tEfNS_4arch4Sm90ELb0ELb0ELb0ELb1ELb1ELb0ELb1ELb0ELi3ELi1ELi1ELi1ELb0EEENS1_24CollectiveEpilogueBwdGQAISD_fSG_Li384ELb1ELb1EEENS1_19SingleTileSchedulerILb1ELb0ELb0ELi96EEEEEEEEEvNT_6ParamsE --------------------------
	.section	.text._ZN7cutlass13device_kernelIN5flash11enable_sm90INS1_16FlashAttnBwdSm90INS1_25CollectiveMainloopBwdSm90ILi2ELi1ELi1EN4cute5tupleIJNS5_1CILi1EEES8_S8_EEENS6_IJNS7_ILi64EEENS7_ILi96EEENS7_ILi192EEEEEENS_10bfloat16_tEfNS_4arch4Sm90ELb0ELb0ELb0ELb1ELb1ELb0ELb1ELb0ELi3ELi1ELi1ELi1ELb0EEENS1_24CollectiveEpilogueBwdGQAISD_fSG_Li384ELb1ELb1EEENS1_19SingleTileSchedulerILb1ELb0ELb0ELi96EEEEEEEEEvNT_6ParamsE,"ax",@progbits
	.align	128
.text._ZN7cutlass13device_kernelIN5flash11enable_sm90INS1_16FlashAttnBwdSm90INS1_25CollectiveMainloopBwdSm90ILi2ELi1ELi1EN4cute5tupleIJNS5_1CILi1EEES8_S8_EEENS6_IJNS7_ILi64EEENS7_ILi96EEENS7_ILi192EEEEEENS_10bfloat16_tEfNS_4arch4Sm90ELb0ELb0ELb0ELb1ELb1ELb0ELb1ELb0ELi3ELi1ELi1ELi1ELb0EEENS1_24CollectiveEpilogueBwdGQAISD_fSG_Li384ELb1ELb1EEENS1_19SingleTileSchedulerILb1ELb0ELb0ELi96EEEEEEEEEvNT_6ParamsE:
        .type           _ZN7cutlass13device_kernelIN5flash11enable_sm90INS1_16FlashAttnBwdSm90INS1_25CollectiveMainloopBwdSm90ILi2ELi1ELi1EN4cute5tupleIJNS5_1CILi1EEES8_S8_EEENS6_IJNS7_ILi64EEENS7_ILi96EEENS7_ILi192EEEEEENS_10bfloat16_tEfNS_4arch4Sm90ELb0ELb0ELb0ELb1ELb1ELb0ELb1ELb0ELi3ELi1ELi1ELi1ELb0EEENS1_24CollectiveEpilogueBwdGQAISD_fSG_Li384ELb1ELb1EEENS1_19SingleTileSchedulerILb1ELb0ELb0ELi96EEEEEEEEEvNT_6ParamsE,@function
        .size           _ZN7cutlass13device_kernelIN5flash11enable_sm90INS1_16FlashAttnBwdSm90INS1_25CollectiveMainloopBwdSm90ILi2ELi1ELi1EN4cute5tupleIJNS5_1CILi1EEES8_S8_EEENS6_IJNS7_ILi64EEENS7_ILi96EEENS7_ILi192EEEEEENS_10bfloat16_tEfNS_4arch4Sm90ELb0ELb0ELb0ELb1ELb1ELb0ELb1ELb0ELi3ELi1ELi1ELi1ELb0EEENS1_24CollectiveEpilogueBwdGQAISD_fSG_Li384ELb1ELb1EEENS1_19SingleTileSchedulerILb1ELb0ELb0ELi96EEEEEEEEEvNT_6ParamsE,(.L_x_3862 - _ZN7cutlass13device_kernelIN5flash11enable_sm90INS1_16FlashAttnBwdSm90INS1_25CollectiveMainloopBwdSm90ILi2ELi1ELi1EN4cute5tupleIJNS5_1CILi1EEES8_S8_EEENS6_IJNS7_ILi64EEENS7_ILi96EEENS7_ILi192EEEEEENS_10bfloat16_tEfNS_4arch4Sm90ELb0ELb0ELb0ELb1ELb1ELb0ELb1ELb0ELi3ELi1ELi1ELi1ELb0EEENS1_24CollectiveEpilogueBwdGQAISD_fSG_Li384ELb1ELb1EEENS1_19SingleTileSchedulerILb1ELb0ELb0ELi96EEEEEEEEEvNT_6ParamsE)
        .other          _ZN7cutlass13device_kernelIN5flash11enable_sm90INS1_16FlashAttnBwdSm90INS1_25CollectiveMainloopBwdSm90ILi2ELi1ELi1EN4cute5tupleIJNS5_1CILi1EEES8_S8_EEENS6_IJNS7_ILi64EEENS7_ILi96EEENS7_ILi192EEEEEENS_10bfloat16_tEfNS_4arch4Sm90ELb0ELb0ELb0ELb1ELb1ELb0ELb1ELb0ELi3ELi1ELi1ELi1ELb0EEENS1_24CollectiveEpilogueBwdGQAISD_fSG_Li384ELb1ELb1EEENS1_19SingleTileSchedulerILb1ELb0ELb0ELi96EEEEEEEEEvNT_6ParamsE,@"STO_CUDA_ENTRY STV_DEFAULT"
_ZN7cutlass13device_kernelIN5flash11enable_sm90INS1_16FlashAttnBwdSm90INS1_25CollectiveMainloopBwdSm90ILi2ELi1ELi1EN4cute5tupleIJNS5_1CILi1EEES8_S8_EEENS6_IJNS7_ILi64EEENS7_ILi96EEENS7_ILi192EEEEEENS_10bfloat16_tEfNS_4arch4Sm90ELb0ELb0ELb0ELb1ELb1ELb0ELb1ELb0ELi3ELi1ELi1ELi1ELb0EEENS1_24CollectiveEpilogueBwdGQAISD_fSG_Li384ELb1ELb1EEENS1_19SingleTileSchedulerILb1ELb0ELb0ELi96EEEEEEEEEvNT_6ParamsE:
        /* <DEDUP_REMOVED lines=22> */
.L_x_987:
[----:B------:R-:W-:Y:S05]  /*0160*/  BSYNC B0 ;  /* 0x0000000000007941 */ /* 0x000fea0003800000 */
.L_x_986:
        /* <DEDUP_REMOVED lines=34> */
.L_x_988:
        /* <DEDUP_REMOVED lines=20> */
.L_x_989:
        /* <DEDUP_REMOVED lines=8> */
.L_x_992:
        /* <DEDUP_REMOVED lines=21> */
.L_x_993:
        /* <DEDUP_REMOVED lines=10> */
.L_x_995:
[----:B------:R-:W2:Y:S02]  /*0740*/  LDC R0, c[0x0][0x8c4] ;  /* 0x00023100ff007b82 */ /* 0x000ea40000000800 */
.L_x_994:
        /* <DEDUP_REMOVED lines=14> */
.L_x_997:
        /* <DEDUP_REMOVED lines=10> */
.L_x_998:
        /* <DEDUP_REMOVED lines=8> */
.L_x_999:
        /* <DEDUP_REMOVED lines=9> */
.L_x_1000:
        /* <DEDUP_REMOVED lines=75> */
.L_x_1003:
        /* <DEDUP_REMOVED lines=15> */
.L_x_1002:
        /* <DEDUP_REMOVED lines=20> */
.L_x_1005:
        /* <DEDUP_REMOVED lines=15> */
.L_x_1004:
        /* <DEDUP_REMOVED lines=8> */
.L_x_1121:
        /* <DEDUP_REMOVED lines=26> */
.L_x_1007:
        /* <DEDUP_REMOVED lines=98> */
.L_x_1019:
[----:B------:R-:W-:-:S13]  /*19f0*/  ISETP.NE.AND P0, PT, R13, 0x3, PT ;  /* 0x000000030d00780c */ /* 0x000fda0003f05270 */
[----:B-1----:R-:W-:Y:S05]  /*1a00*/  @!P0 BRA `(.L_x_1009) ;  /* 0x0000000000048947 */ /* 0x002fea0003800000 */
[----:B------:R-:W-:Y:S01]  /*1a10*/  BPT.TRAP 0x1 ;  /* 0x000000040000795c */ /* 0x000fe20000300000 */
.L_x_1009:
[----:B------:R-:W-:Y:S02]  /*1a20*/  LEA R4, R3, UR36, 0x3 ;  /* 0x0000002403047c11 */ /* 0x000fe4000f8e18ff */
[----:B------:R-:W-:-:S04]  /*1a30*/  SHF.L.U32 R9, R7, 0x1f, RZ ;  /* 0x0000001f07097819 */ /* 0x000fc800000006ff */
[----:B------:R1:W2:Y:S01]  /*1a40*/  SYNCS.PHASECHK.TRANS64.TRYWAIT P1, [R4+URZ+0x36410], R9 ;  /* 0x03641009040075a7 */ /* 0x0002a2000802017f */
[----:B------:R-:W-:Y:S05]  /*1a50*/  @!P0 BRA `(.L_x_1010) ;  /* 0x0000000000048947 */ /* 0x000fea0003800000 */
[----:B------:R-:W-:Y:S01]  /*1a60*/  BPT.TRAP 0x1 ;  /* 0x000000040000795c */ /* 0x000fe20000300000 */
.L_x_1010:
[----:B--2---:R-:W-:Y:S05]  /*1a70*/  @P1 BRA `(.L_x_1011) ;  /* 0x0000000000081947 */ /* 0x004fea0003800000 */
[----:B------:R-:W2:Y:S02]  /*1a80*/  SYNCS.PHASECHK.TRANS64.TRYWAIT P1, [R4+URZ+0x36410], R9 ;  /* 0x03641009040075a7 */ /* 0x000ea4000802017f */
[----:B--2---:R-:W-:Y:S05]  /*1a90*/  @!P1 BRA `(.L_x_1012) ;  /* 0x0000007000609947 */ /* 0x004fea0003800000 */
.L_x_1011:
        /* <DEDUP_REMOVED lines=103> */
.L_x_1013:
[----:B-12---:R-:W-:-:S04]  /*2110*/  SHF.L.U32 R9, R6, 0x1f, RZ ;  /* 0x0000001f06097819 */ /* 0x006fc800000006ff */
[----:B------:R1:W2:Y:S01]  /*2120*/  SYNCS.PHASECHK.TRANS64.TRYWAIT P1, [UR36+0x36430], R9 ;  /* 0x03643009ff0075a7 */ /* 0x0002a20008020164 */
[----:B------:R-:W-:Y:S05]  /*2130*/  @!P0 BRA `(.L_x_1014) ;  /* 0x0000000000048947 */ /* 0x000fea0003800000 */
[----:B------:R-:W-:Y:S01]  /*2140*/  BPT.TRAP 0x1 ;  /* 0x000000040000795c */ /* 0x000fe20000300000 */
.L_x_1014:
[----:B--2---:R-:W-:Y:S05]  /*2150*/  @P1 BRA `(.L_x_1015) ;  /* 0x0000000000081947 */ /* 0x004fea0003800000 */
[----:B------:R-:W2:Y:S02]  /*2160*/  SYNCS.PHASECHK.TRANS64.TRYWAIT P1, [UR36+0x36430], R9 ;  /* 0x03643009ff0075a7 */ /* 0x000ea40008020164 */
[----:B--2---:R-:W-:Y:S05]  /*2170*/  @!P1 BRA `(.L_x_1016) ;  /* 0x0000006800bc9947 */ /* 0x004fea0003800000 */
.L_x_1015:
        /* <DEDUP_REMOVED lines=303> */
.L_x_1017:
        /* <DEDUP_REMOVED lines=60> */
.L_x_1018:
        /* <DEDUP_REMOVED lines=62> */
.L_x_1001:
[----:B------:R-:W-:Y:S05]  /*3c10*/  @P0 BRA `(.L_x_996) ;  /* 0x0000004c00c80947 */ /* 0x000fea0003800000 */
[----:B-12---:R-:W1:Y:S01]  /*3c20*/  LDC.64 R2, c[0x0][0x878] ;  /* 0x00021e00ff027b82 */ /* 0x006e620000000a00 */
[----:B------:R-:W2:Y:S01]  /*3c30*/  S2R R8, SR_TID.X ;  /* 0x0000000000087919 */ /* 0x000ea20000002100 */
[----:B------:R-:W-:Y:S01]  /*3c40*/  ULDC UR7, c[0x0][0x870] ;  /* 0x00021c0000077ab9 */ /* 0x000fe20000000800 */
[----:B------:R-:W-:Y:S01]  /*3c50*/  ULDC UR6, c[0x0][0x80c] ;  /* 0x0002030000067ab9 */ /* 0x000fe20000000800 */
[----:B------:R-:W3:Y:S01]  /*3c60*/  S2R R0, SR_CTAID.Y ;  /* 0x0000000000007919 */ /* 0x000ee20000002600 */
[----:B------:R-:W4:Y:S03]  /*3c70*/  S2R R16, SR_CTAID.X ;  /* 0x0000000000107919 */ /* 0x000f260000002500 */
[----:B------:R-:W5:Y:S01]  /*3c80*/  S2UR UR5, SR_CgaCtaId ;  /* 0x00000000000579c3 */ /* 0x000f620000008800 */
[----:B------:R-:W-:-:S07]  /*3c90*/  UMOV UR4, 0x400 ;  /* 0x0000040000047882 */ /* 0x000fce0000000000 */
[----:B------:R-:W4:Y:S01]  /*3ca0*/  LDC.64 R20, c[0x0][0x820] ;  /* 0x00020800ff147b82 */ /* 0x000f220000000a00 */
[----:B-1----:R-:W-:-:S07]  /*3cb0*/  ISETP.NE.U32.AND P0, PT, R2, RZ, PT ;  /* 0x000000ff0200720c */ /* 0x002fce0003f05070 */
[----:B------:R-:W1:Y:S01]  /*3cc0*/  LDC.64 R22, c[0x0][0x848] ;  /* 0x00021200ff167b82 */ /* 0x000e620000000a00 */
[----:B------:R-:W-:-:S07]  /*3cd0*/  ISETP.NE.AND.EX P0, PT, R3, RZ, PT, P0 ;  /* 0x000000ff0300720c */ /* 0x000fce0003f05300 */
[----:B------:R-:W5:Y:S08]  /*3ce0*/  LDC R3, c[0x0][0x850] ;  /* 0x00021400ff037b82 */ /* 0x000f700000000800 */
[----:B------:R-:W2:Y:S02]  /*3cf0*/  @P0 LDC.64 R4, c[0x0][0x878] ;  /* 0x00021e00ff040b82 */ /* 0x000ea40000000a00 */
[----:B--2---:R-:W-:-:S06]  /*3d00*/  @P0 IMAD.WIDE R4, R18, 0x4, R4 ;  /* 0x0000000412040825 */ /* 0x004fcc00078e0204 */
[----:B------:R2:W4:Y:S01]  /*3d10*/  @P0 LDG.E R5, desc[UR38][R4.64] ;  /* 0x0000002604050981 */ /* 0x000522000c1e1900 */
[----:B------:R-:W-:Y:S01]  /*3d20*/  BAR.SYNC.DEFER_BLOCKING 0x1, 0x180 ;  /* 0x0046000000007b1d */ /* 0x000fe20000010000 */
[----:B-----5:R-:W-:Y:S01]  /*3d30*/  ISETP.NE.AND P2, PT, R3, 0x1, PT ;  /* 0x000000010300780c */ /* 0x020fe20003f45270 */
[C---:B------:R-:W-:Y:S01]  /*3d40*/  VIADD R15, R8.reuse, 0xffffff80 ;  /* 0xffffff80080f7836 */ /* 0x040fe20000000000 */
[----:B------:R-:W-:Y:S01]  /*3d50*/  ISETP.NE.AND P1, PT, R8, 0x80, PT ;  /* 0x000000800800780c */ /* 0x000fe20003f25270 */
[----:B------:R-:W-:Y:S02]  /*3d60*/  ULEA UR4, UR5, UR4, 0x18 ;  /* 0x0000000405047291 */ /* 0x000fe4000f8ec03f */
[----:B------:R-:W-:Y:S01]  /*3d70*/  BSSY B0, `(.L_x_1020) ;  /* 0x0000053000007945 */ /* 0x000fe20003800000 */
[----:B------:R-:W-:-:S04]  /*3d80*/  SHF.R.S32.HI R2, RZ, 0x1f, R15 ;  /* 0x0000001fff027819 */ /* 0x000fc8000001140f */
[----:B------:R-:W-:-:S03]  /*3d90*/  LEA.HI R6, R2, R15, RZ, 0x7 ;  /* 0x0000000f02067211 */ /* 0x000fc600078f38ff */
[----:B------:R-:W2:Y:S01]  /*3da0*/  @P2 LDC R7, c[0x0][0x854] ;  /* 0x00021500ff072b82 */ /* 0x000ea20000000800 */
[----:B------:R-:W-:Y:S02]  /*3db0*/  LOP3.LUT R2, R6, 0x3fffff80, RZ, 0xc0, !PT ;  /* 0x3fffff8006027812 */ /* 0x000fe400078ec0ff */
[----:B------:R-:W-:-:S03]  /*3dc0*/  SHF.R.S32.HI R11, RZ, 0x7, R6 ;  /* 0x00000007ff0b7819 */ /* 0x000fc60000011406 */
[----:B------:R-:W-:Y:S02]  /*3dd0*/  IMAD.IADD R6, R15, 0x1, -R2 ;  /* 0x000000010f067824 */ /* 0x000fe400078e0a02 */
[----:B------:R-:W5:Y:S01]  /*3de0*/  @P2 LDC R9, c[0x0][0x858] ;  /* 0x00021600ff092b82 */ /* 0x000f620000000800 */
[----:B---3--:R-:W-:Y:S02]  /*3df0*/  IMAD.MOV.U32 R2, RZ, RZ, R0 ;  /* 0x000000ffff027224 */ /* 0x008fe400078e0000 */
[----:B------:R-:W-:-:S04]  /*3e00*/  IMAD R10, R11, 0x600, R6 ;  /* 0x000006000b0a7824 */ /* 0x000fc800078e0206 */
[----:B------:R-:W-:Y:S02]  /*3e10*/  IMAD.SHL.U32 R10, R10, 0x4, RZ ;  /* 0x000000040a0a7824 */ /* 0x000fe400078e00ff */
[----:B--2---:R-:W-:-:S04]  /*3e20*/  @P2 IMAD.HI.U32 R4, R0, R7, RZ ;  /* 0x0000000700042227 */ /* 0x004fc800078e00ff */
[----:B----4-:R-:W-:Y:S01]  /*3e30*/  IMAD R7, R16, UR7, RZ ;  /* 0x0000000710077c24 */ /* 0x010fe2000f8e02ff */
[----:B-----5:R-:W-:Y:S01]  /*3e40*/  @P2 SHF.R.U32.HI R2, RZ, R9, R4 ;  /* 0x00000009ff022219 */ /* 0x020fe20000011604 */
[----:B------:R-:W-:Y:S01]  /*3e50*/  IMAD R9, R18, UR6, RZ ;  /* 0x0000000612097c24 */ /* 0x000fe2000f8e02ff */
[----:B------:R-:W-:Y:S01]  /*3e60*/  ISETP.NE.AND P2, PT, R15, RZ, PT ;  /* 0x000000ff0f00720c */ /* 0x000fe20003f45270 */
[----:B------:R-:W-:Y:S01]  /*3e70*/  IMAD R11, R7, UR6, RZ ;  /* 0x00000006070b7c24 */ /* 0x000fe2000f8e02ff */
[--C-:B------:R-:W-:Y:S01]  /*3e80*/  SHF.R.S32.HI R13, RZ, 0x1f, R2.reuse ;  /* 0x0000001fff0d7819 */ /* 0x100fe20000011402 */
[----:B------:R-:W-:Y:S01]  /*3e90*/  ULDC.64 UR6, c[0x0][0x868] ;  /* 0x00021a0000067ab9 */ /* 0x000fe20000000a00 */
[----:B------:R-:W-:Y:S02]  /*3ea0*/  SHF.R.S32.HI R12, RZ, 0x1f, R9 ;  /* 0x0000001fff0c7819 */ /* 0x000fe40000011409 */
[----:B------:R-:W-:Y:S02]  /*3eb0*/  IADD3 R14, P3, P4, R11, R9, R2 ;  /* 0x000000090b0e7210 */ /* 0x000fe40007c7e002 */
[----:B------:R-:W-:-:S04]  /*3ec0*/  SHF.R.S32.HI R11, RZ, 0x1f, R11 ;  /* 0x0000001fff0b7819 */ /* 0x000fc8000001140b */
[----:B------:R-:W-:Y:S01]  /*3ed0*/  IADD3.X R15, R11, R12, R13, P3, P4 ;  /* 0x0000000c0b0f7210 */ /* 0x000fe20001fe840d */
[----:B------:R-:W-:Y:S02]  /*3ee0*/  @P0 IMAD R6, R18, 0x60, R5 ;  /* 0x0000006012060824 */ /* 0x000fe400078e0205 */
[----:B------:R-:W2:Y:S02]  /*3ef0*/  LDC.64 R4, c[0x0][0x818] ;  /* 0x00020600ff047b82 */ /* 0x000ea40000000a00 */
[----:B------:R-:W-:-:S05]  /*3f00*/  @P0 IMAD.HI R8, R6, 0x2aaaaaab, RZ ;  /* 0x2aaaaaab06080827 */ /* 0x000fca00078e02ff */
[----:B------:R-:W-:Y:S01]  /*3f10*/  @P0 SHF.R.U32.HI R9, RZ, 0x1f, R8 ;  /* 0x0000001fff090819 */ /* 0x000fe20000011608 */
[----:B------:R-:W3:Y:S03]  /*3f20*/  LDC.64 R6, c[0x0][0x840] ;  /* 0x00021000ff067b82 */ /* 0x000ee60000000a00 */
[----:B------:R-:W-:Y:S02]  /*3f30*/  @P0 LEA.HI.SX32 R9, R8, R9, 0x1c ;  /* 0x0000000908090211 */ /* 0x000fe400078fe2ff */
[----:B------:R-:W-:-:S03]  /*3f40*/  LEA R8, R10, UR4, 0x2 ;  /* 0x000000040a087c11 */ /* 0x000fc6000f8e10ff */
[----:B------:R-:W-:Y:S02]  /*3f50*/  @P0 IMAD R10, R9, 0x4800, RZ ;  /* 0x00004800090a0824 */ /* 0x000fe400078e02ff */
[----:B------:R-:W-:Y:S01]  /*3f60*/  IMAD R9, R16, 0x4800, RZ ;  /* 0x0000480010097824 */ /* 0x000fe200078e02ff */
[----:B------:R4:W-:Y:S02]  /*3f70*/  STS.128 [R8], R24 ;  /* 0x0000001808007388 */ /* 0x0009e40000000c00 */
[----:B------:R-:W-:Y:S02]  /*3f80*/  @P0 SHF.R.S32.HI R11, RZ, 0x1f, R10 ;  /* 0x0000001fff0b0819 */ /* 0x000fe4000001140a */
[----:B------:R-:W-:Y:S01]  /*3f90*/  @!P0 CS2R R10, SRZ ;  /* 0x00000000000a8805 */ /* 0x000fe2000001ff00 */
[----:B------:R1:W-:Y:S01]  /*3fa0*/  STS.128 [R8+0x800], R28 ;  /* 0x0008001c08007388 */ /* 0x0003e20000000c00 */
[----:B--2---:R-:W-:-:S03]  /*3fb0*/  IMAD R12, R13, R4, RZ ;  /* 0x000000040d0c7224 */ /* 0x004fc600078e02ff */
[----:B------:R2:W-:Y:S01]  /*3fc0*/  STS.128 [R8+0x1000], R32 ;  /* 0x0010002008007388 */ /* 0x0005e20000000c00 */
[----:B------:R-:W-:-:S03]  /*3fd0*/  IADD3 R10, P3, R9, R10, RZ ;  /* 0x0000000a090a7210 */ /* 0x000fc60007f7e0ff */
[----:B------:R2:W-:Y:S01]  /*3fe0*/  STS.128 [R8+0x1800], R36 ;  /* 0x0018002408007388 */ /* 0x0005e20000000c00 */
[----:B---3--:R-:W-:Y:S01]  /*3ff0*/  IMAD R16, R13, R6, RZ ;  /* 0x000000060d107224 */ /* 0x008fe200078e02ff */
[----:B------:R-:W-:Y:S01]  /*4000*/  LEA.HI.X.SX32 R11, R9, R11, 0x1, P3 ;  /* 0x0000000b090b7211 */ /* 0x000fe200018f0eff */
[C---:B------:R-:W-:Y:S01]  /*4010*/  IMAD R13, R2.reuse, R5, R12 ;  /* 0x00000005020d7224 */ /* 0x040fe200078e020c */
[----:B----4-:R-:W3:Y:S01]  /*4020*/  LDC.64 R24, c[0x0][0x800] ;  /* 0x00020000ff187b82 */ /* 0x010ee20000000a00 */
[----:B------:R-:W-:Y:S01]  /*4030*/  SHF.R.S32.HI R9, RZ, 0x1f, R18 ;  /* 0x0000001fff097819 */ /* 0x000fe20000011412 */
[----:B------:R2:W-:Y:S01]  /*4040*/  STS.128 [R8+0x2000], R40 ;  /* 0x0020002808007388 */ /* 0x0005e20000000c00 */
[----:B------:R-:W-:Y:S01]  /*4050*/  IMAD R17, R2, R7, R16 ;  /* 0x0000000702117224 */ /* 0x000fe200078e0210 */
[----:B------:R-:W-:Y:S01]  /*4060*/  SHF.L.U64.HI R16, R14, 0x2, R15 ;  /* 0x000000020e107819 */ /* 0x000fe2000001020f */
[C-C-:B------:R-:W-:Y:S01]  /*4070*/  IMAD.WIDE.U32 R4, R2.reuse, R4, R10.reuse ;  /* 0x0000000402047225 */ /* 0x140fe200078e000a */
[----:B------:R2:W-:Y:S02]  /*4080*/  STS.128 [R8+0x2800], R44 ;  /* 0x0028002c08007388 */ /* 0x0005e40000000c00 */
[----:B------:R-:W4:Y:S01]  /*4090*/  LDC.64 R26, c[0x0][0x828] ;  /* 0x00020a00ff1a7b82 */ /* 0x000f220000000a00 */
[----:B------:R-:W-:Y:S01]  /*40a0*/  IMAD.WIDE.U32 R6, R2, R6, R10 ;  /* 0x0000000602067225 */ /* 0x000fe200078e000a */
[----:B------:R2:W-:Y:S01]  /*40b0*/  STS.128 [R8+0x3000], R48 ;  /* 0x0030003008007388 */ /* 0x0005e20000000c00 */
[----:B------:R-:W-:-:S02]  /*40c0*/  SEL R11, R9, RZ, !P0 ;  /* 0x000000ff090b7207 */ /* 0x000fc40004000000 */
[----:B------:R-:W-:Y:S01]  /*40d0*/  SEL R9, R18, RZ, !P0 ;  /* 0x000000ff12097207 */ /* 0x000fe20004000000 */
[----:B------:R2:W-:Y:S01]  /*40e0*/  STS.128 [R8+0x3800], R52 ;  /* 0x0038003408007388 */ /* 0x0005e20000000c00 */
[----:B------:R-:W-:Y:S02]  /*40f0*/  IMAD.SHL.U32 R14, R14, 0x4, RZ ;  /* 0x000000040e0e7824 */ /* 0x000fe400078e00ff */
[----:B------:R-:W-:Y:S01]  /*4100*/  IMAD R10, R11, R20, RZ ;  /* 0x000000140b0a7224 */ /* 0x000fe200078e02ff */
[----:B------:R2:W-:Y:S01]  /*4110*/  STS.128 [R8+0x4000], R56 ;  /* 0x0040003808007388 */ /* 0x0005e20000000c00 */
[----:B------:R-:W-:Y:S02]  /*4120*/  IMAD.IADD R5, R5, 0x1, R13 ;  /* 0x0000000105057824 */ /* 0x000fe400078e020d */
[----:B------:R-:W-:Y:S01]  /*4130*/  IMAD.IADD R7, R7, 0x1, R17 ;  /* 0x0000000107077824 */ /* 0x000fe200078e0211 */
[----:B------:R2:W-:Y:S01]  /*4140*/  STS.128 [R8+0x4800], R60 ;  /* 0x0048003c08007388 */ /* 0x0005e20000000c00 */
[----:B------:R-:W-:Y:S01]  /*4150*/  IMAD R13, R9, R21, R10 ;  /* 0x00000015090d7224 */ /* 0x000fe200078e020a */
[----:B------:R-:W-:Y:S01]  /*4160*/  IADD3 R10, P4, R14, UR6, RZ ;  /* 0x000000060e0a7c10 */ /* 0x000fe2000ff9e0ff */
[----:B-1----:R-:W-:Y:S01]  /*4170*/  IMAD R12, R11, R22, RZ ;  /* 0x000000160b0c7224 */ /* 0x002fe200078e02ff */
[----:B------:R2:W-:Y:S01]  /*4180*/  STS.128 [R8+0x5000], R64 ;  /* 0x0050004008007388 */ /* 0x0005e20000000c00 */
[----:B------:R-:W-:Y:S01]  /*4190*/  IMAD.WIDE.U32 R4, R9, R20, R4 ;  /* 0x0000001409047225 */ /* 0x000fe200078e0004 */
[----:B------:R-:W-:-:S02]  /*41a0*/  IADD3.X R11, R16, UR7, RZ, P4, !PT ;  /* 0x00000007100b7c10 */ /* 0x000fc4000a7fe4ff */
[----:B------:R2:W-:Y:S01]  /*41b0*/  STS.128 [R8+0x5800], R68 ;  /* 0x0058004408007388 */ /* 0x0005e20000000c00 */
[----:B------:R-:W-:Y:S01]  /*41c0*/  IMAD.WIDE.U32 R6, R9, R22, R6 ;  /* 0x0000001609067225 */ /* 0x000fe200078e0006 */
[----:B---3--:R-:W-:-:S03]  /*41d0*/  LEA R24, P3, R4, R24, 0x2 ;  /* 0x0000001804187211 */ /* 0x008fc600078610ff */
[----:B------:R-:W-:Y:S01]  /*41e0*/  IMAD.MOV R2, RZ, RZ, -R2 ;  /* 0x000000ffff027224 */ /* 0x000fe200078e0a02 */
[----:B----4-:R-:W-:Y:S01]  /*41f0*/  LEA R26, P0, R6, R26, 0x2 ;  /* 0x0000001a061a7211 */ /* 0x010fe200078010ff */
[----:B------:R-:W-:Y:S02]  /*4200*/  IMAD R9, R9, R23, R12 ;  /* 0x0000001709097224 */ /* 0x000fe400078e020c */
[----:B------:R-:W-:Y:S02]  /*4210*/  IMAD R17, R3, R2, R0 ;  /* 0x0000000203117224 */ /* 0x000fe400078e0200 */
[----:B------:R-:W-:Y:S02]  /*4220*/  IMAD.IADD R3, R5, 0x1, R13 ;  /* 0x0000000105037824 */ /* 0x000fe400078e020d */
[----:B------:R-:W-:Y:S01]  /*4230*/  IMAD.IADD R2, R7, 0x1, R9 ;  /* 0x0000000107027824 */ /* 0x000fe200078e0209 */
[----:B--2---:R-:W-:Y:S06]  /*4240*/  @P2 BRA `(.L_x_1021) ;  /* 0x0000000000142947 */ /* 0x004fec0003800000 */
.L_x_1022:
[----:B------:R-:W2:Y:S04]  /*4250*/  LDG.E.STRONG.GPU R0, desc[UR38][R10.64] ;  /* 0x000000260a007981 */ /* 0x000ea8000c1ef900 */
[----:B--2---:R-:W-:Y:S01]  /*4260*/  CCTL.IVALL ;  /* 0x00000000ff00798f */ /* 0x004fe20002000000 */
[----:B------:R-:W-:Y:S05]  /*4270*/  YIELD ;  /* 0x0000000000007946 */ /* 0x000fea0003800000 */
[----:B------:R-:W-:-:S13]  /*4280*/  ISETP.NE.AND P2, PT, R0, R17, PT ;  /* 0x000000110000720c */ /* 0x000fda0003f45270 */
[----:B------:R-:W-:Y:S05]  /*4290*/  @P2 BRA `(.L_x_1022) ;  /* 0xfffffffc00ec2947 */ /* 0x000fea000383ffff */
.L_x_1021:
[----:B------:R-:W-:Y:S05]  /*42a0*/  BSYNC B0 ;  /* 0x0000000000007941 */ /* 0x000fea0003800000 */
.L_x_1020:
[----:B------:R-:W-:Y:S01]  /*42b0*/  UMOV UR5, 0xffffffff ;  /* 0xffffffff00057882 */ /* 0x000fe20000000000 */
[----:B------:R-:W-:Y:S02]  /*42c0*/  LEA.HI.X R25, R4, R25, R3, 0x2, P3 ;  /* 0x0000001904197211 */ /* 0x000fe400018f1403 */
[----:B------:R-:W-:Y:S01]  /*42d0*/  LEA.HI.X R2, R6, R27, R2, 0x2, P0 ;  /* 0x0000001b06027211 */ /* 0x000fe200000f1402 */
[----:B------:R-:W-:Y:S06]  /*42e0*/  BRA.DIV UR5, `(.L_x_1023) ;  /* 0x0000004a05747947 */ /* 0x000fec000b800000 */
[----:B------:R-:W-:Y:S01]  /*42f0*/  NOP ;  /* 0x0000000000007918 */ /* 0x000fe20000000000 */
.L_x_1124:
        /* <DEDUP_REMOVED lines=16> */
.L_x_1026:
[----:B------:R-:W-:Y:S01]  /*4400*/  @P0 ELECT P2, URZ, PT ;  /* 0x00000000003f082f */ /* 0x000fe20003840000 */
[----:B------:R1:W-:-:S12]  /*4410*/  UBLKRED.G.S.ADD.F32.RN [UR6], [UR4], UR5, desc[UR8] ;  /* 0x00000806040073bb */ /* 0x0003d800080a1405 */
[----:B------:R-:W-:Y:S02]  /*4420*/  @P2 PLOP3.LUT P0, PT, P2, PT, PT, 0x8, 0x0 ;  /* 0x000000000000281c */ /* 0x000fe4000170e170 */
[----:B------:R-:W-:-:S11]  /*4430*/  PLOP3.LUT P2, PT, PT, PT, PT, 0x8, 0x0 ;  /* 0x000000000000781c */ /* 0x000fd60003f4e170 */
[----:B-1----:R-:W-:Y:S05]  /*4440*/  @P0 BRA.U.ANY `(.L_x_1026) ;  /* 0xfffffffd00ec0947 */ /* 0x002fea000393ffff */
[----:B------:R0:W-:Y:S01]  /*4450*/  UTMACMDFLUSH ;  /* 0x00000000000079b7 */ /* 0x0001e20000000000 */
[----:B------:R-:W-:-:S04]  /*4460*/  DEPBAR.LE SB0, 0x0 ;  /* 0x000080000000791a */ /* 0x000fc80000000000 */
.L_x_1025:
[----:B------:R-:W-:Y:S05]  /*4470*/  BSYNC B0 ;  /* 0x0000000000007941 */ /* 0x000fea0003800000 */
.L_x_1024:
        /* <DEDUP_REMOVED lines=14> */
.L_x_1028:
[----:B------:R-:W-:Y:S05]  /*4560*/  BSYNC B0 ;  /* 0x0000000000007941 */ /* 0x000fea0003800000 */
.L_x_1027:
        /* <DEDUP_REMOVED lines=18> */
.L_x_1031:
[----:B------:R-:W2:Y:S04]  /*4690*/  LDG.E.STRONG.GPU R0, desc[UR38][R2.64] ;  /* 0x0000002602007981 */ /* 0x000ea8000c1ef900 */
[----:B--2---:R-:W-:Y:S01]  /*46a0*/  CCTL.IVALL ;  /* 0x00000000ff00798f */ /* 0x004fe20002000000 */
[----:B------:R-:W-:Y:S05]  /*46b0*/  YIELD ;  /* 0x0000000000007946 */ /* 0x000fea0003800000 */
[----:B------:R-:W-:-:S13]  /*46c0*/  ISETP.NE.AND P0, PT, R0, R17, PT ;  /* 0x000000110000720c */ /* 0x000fda0003f05270 */
[----:B------:R-:W-:Y:S05]  /*46d0*/  @P0 BRA `(.L_x_1031) ;  /* 0xfffffffc00ec0947 */ /* 0x000fea000383ffff */
.L_x_1030:
[----:B------:R-:W-:Y:S05]  /*46e0*/  BSYNC B0 ;  /* 0x0000000000007941 */ /* 0x000fea0003800000 */
.L_x_1029:
[----:B------:R-:W-:-:S03]  /*46f0*/  UMOV UR5, 0xffffffff ;  /* 0xffffffff00057882 */ /* 0x000fc60000000000 */
[----:B------:R-:W-:Y:S05]  /*4700*/  BRA.DIV UR5, `(.L_x_1032) ;  /* 0x0000004605887947 */ /* 0x000fea000b800000 */
[----:B------:R-:W-:Y:S01]  /*4710*/  NOP ;  /* 0x0000000000007918 */ /* 0x000fe20000000000 */
.L_x_1127:
        /* <DEDUP_REMOVED lines=16> */
.L_x_1035:
[----:B------:R-:W-:Y:S01]  /*4820*/  @P0 ELECT P2, URZ, PT ;  /* 0x00000000003f082f */ /* 0x000fe20003840000 */
[----:B------:R2:W-:-:S12]  /*4830*/  UBLKRED.G.S.ADD.F32.RN [UR6], [UR4], UR5, desc[UR8] ;  /* 0x00000806040073bb */ /* 0x0005d800080a1405 */
[----:B------:R-:W-:Y:S02]  /*4840*/  @P2 PLOP3.LUT P0, PT, P2, PT, PT, 0x8, 0x0 ;  /* 0x000000000000281c */ /* 0x000fe4000170e170 */
[----:B------:R-:W-:-:S11]  /*4850*/  PLOP3.LUT P2, PT, PT, PT, PT, 0x8, 0x0 ;  /* 0x000000000000781c */ /* 0x000fd60003f4e170 */
[----:B--2---:R-:W-:Y:S05]  /*4860*/  @P0 BRA.U.ANY `(.L_x_1035) ;  /* 0xfffffffd00ec0947 */ /* 0x004fea000393ffff */
[----:B------:R0:W-:Y:S01]  /*4870*/  UTMACMDFLUSH ;  /* 0x00000000000079b7 */ /* 0x0001e20000000000 */
[----:B------:R-:W-:-:S04]  /*4880*/  DEPBAR.LE SB0, 0x0 ;  /* 0x000080000000791a */ /* 0x000fc80000000000 */
.L_x_1034:
[----:B------:R-:W-:Y:S05]  /*4890*/  BSYNC B0 ;  /* 0x0000000000007941 */ /* 0x000fea0003800000 */
.L_x_1033:
        /* <DEDUP_REMOVED lines=14> */
.L_x_991:
        /* <DEDUP_REMOVED lines=21> */
.L_x_1037:
        /* <DEDUP_REMOVED lines=13> */
.L_x_1039:
[----:B------:R-:W-:-:S05]  /*4ba0*/  ULDC UR4, c[0x0][0x8c4] ;  /* 0x0002310000047ab9 */ /* 0x000fca0000000800 */
.L_x_1038:
        /* <DEDUP_REMOVED lines=39> */
.L_x_1040:
        /* <DEDUP_REMOVED lines=34> */
[----:B------:R-:W-:Y:S01]  /*5040*/  UIMAD.WIDE.U32 UR8, UR17, UR22, UR8 ;  /* 0x00000016110872a5 */ /* 0x000fe2000f8e0008 */
[----:B------:R-:W-:Y:S01]  /*5050*/  ELECT P0, URZ, PT ;  /* 0x00000000003f782f */ /* 0x000fe20003800000 */
[----:B------:R-:W-:Y:S02]  /*5060*/  ULEA.HI.X.SX32 UR11, UR11, UR14, 0x1, UP0 ;  /* 0x0000000e0b0b7291 */ /* 0x000fe400080f0e3f */
        /* <DEDUP_REMOVED lines=15> */
.L_x_1074:
        /* <DEDUP_REMOVED lines=13> */
.L_x_1044:
[----:B------:R-:W2:Y:S04]  /*5230*/  LDG.E.STRONG.GPU R5, desc[UR38][R2.64] ;  /* 0x0000002602057981 */ /* 0x000ea8000c1ef900 */
[----:B--2---:R-:W-:Y:S01]  /*5240*/  CCTL.IVALL ;  /* 0x00000000ff00798f */ /* 0x004fe20002000000 */
[----:B------:R-:W-:Y:S05]  /*5250*/  YIELD ;  /* 0x0000000000007946 */ /* 0x000fea0003800000 */
[----:B------:R-:W-:-:S13]  /*5260*/  ISETP.NE.AND P3, PT, R5, UR18, PT ;  /* 0x0000001205007c0c */ /* 0x000fda000bf65270 */
[----:B------:R-:W-:Y:S05]  /*5270*/  @P3 BRA `(.L_x_1044) ;  /* 0xfffffffc00ec3947 */ /* 0x000fea000383ffff */
.L_x_1043:
[----:B------:R-:W-:Y:S05]  /*5280*/  BSYNC B0 ;  /* 0x0000000000007941 */ /* 0x000fea0003800000 */
.L_x_1042:
[----:B------:R-:W-:-:S03]  /*5290*/  UMOV UR5, 0xffffffff ;  /* 0xffffffff00057882 */ /* 0x000fc60000000000 */
[----:B------:R-:W-:Y:S05]  /*52a0*/  BRA.DIV UR5, `(.L_x_1045) ;  /* 0x0000003a05bc7947 */ /* 0x000fea000b800000 */
[----:B------:R-:W-:Y:S01]  /*52b0*/  NOP ;  /* 0x0000000000007918 */ /* 0x000fe20000000000 */
.L_x_1130:
        /* <DEDUP_REMOVED lines=19> */
.L_x_1047:
[----:B------:R-:W-:Y:S05]  /*53f0*/  BSYNC B0 ;  /* 0x0000000000007941 */ /* 0x000fea0003800000 */
.L_x_1046:
        /* <DEDUP_REMOVED lines=14> */
.L_x_1049:
[----:B------:R-:W-:Y:S05]  /*54e0*/  BSYNC B0 ;  /* 0x0000000000007941 */ /* 0x000fea0003800000 */
.L_x_1048:
        /* <DEDUP_REMOVED lines=15> */
.L_x_1051:
[----:B------:R-:W-:Y:S05]  /*55e0*/  BSYNC B0 ;  /* 0x0000000000007941 */ /* 0x000fea0003800000 */
.L_x_1050:
[----:B------:R-:W-:Y:S06]  /*55f0*/  BAR.ARV 0xa, 0xa0 ;  /* 0x0282800000007b1d */ /* 0x000fec0000002000 */
[----:B------:R-:W-:Y:S04]  /*5600*/  BSSY B0, `(.L_x_1052) ;  /* 0x0000003000007945 */ /* 0x000fe80003800000 */
[----:B------:R-:W-:Y:S05]  /*5610*/  @!P0 BRA `(.L_x_1053) ;  /* 0x0000000000048947 */ /* 0x000fea0003800000 */
[----:B------:R-:W-:-:S04]  /*5620*/  DEPBAR.LE SB0, 0x1 ;  /* 0x000080400000791a */ /* 0x000fc80000000000 */
.L_x_1053:
[----:B------:R-:W-:Y:S05]  /*5630*/  BSYNC B0 ;  /* 0x0000000000007941 */ /* 0x000fea0003800000 */
.L_x_1052:
[----:B------:R-:W-:Y:S06]  /*5640*/  BAR.ARV 0xb, 0xa0 ;  /* 0x02c2800000007b1d */ /* 0x000fec0000002000 */
[----:B------:R-:W-:Y:S04]  /*5650*/  BSSY B0, `(.L_x_1054) ;  /* 0x0000003000007945 */ /* 0x000fe80003800000 */
[----:B------:R-:W-:Y:S05]  /*5660*/  @!P0 BRA `(.L_x_1055) ;  /* 0x0000000000048947 */ /* 0x000fea0003800000 */
[----:B------:R-:W-:-:S04]  /*5670*/  DEPBAR.LE SB0, 0x0 ;  /* 0x000080000000791a */ /* 0x000fc80000000000 */
.L_x_1055:
[----:B------:R-:W-:Y:S05]  /*5680*/  BSYNC B0 ;  /* 0x0000000000007941 */ /* 0x000fea0003800000 */
.L_x_1054:
        /* <DEDUP_REMOVED lines=19> */
.L_x_1057:
[----:B------:R-:W-:Y:S05]  /*57c0*/  BSYNC B0 ;  /* 0x0000000000007941 */ /* 0x000fea0003800000 */
.L_x_1056:
        /* <DEDUP_REMOVED lines=9> */
.L_x_1060:
[----:B------:R-:W2:Y:S04]  /*5860*/  LDG.E.STRONG.GPU R5, desc[UR38][R2.64] ;  /* 0x0000002602057981 */ /* 0x000ea8000c1ef900 */
[----:B--2---:R-:W-:Y:S01]  /*5870*/  CCTL.IVALL ;  /* 0x00000000ff00798f */ /* 0x004fe20002000000 */
[----:B------:R-:W-:Y:S05]  /*5880*/  YIELD ;  /* 0x0000000000007946 */ /* 0x000fea0003800000 */
[----:B------:R-:W-:-:S13]  /*5890*/  ISETP.NE.AND P3, PT, R5, UR18, PT ;  /* 0x0000001205007c0c */ /* 0x000fda000bf65270 */
[----:B------:R-:W-:Y:S05]  /*58a0*/  @P3 BRA `(.L_x_1060) ;  /* 0xfffffffc00ec3947 */ /* 0x000fea000383ffff */
.L_x_1059:
[----:B------:R-:W-:Y:S05]  /*58b0*/  BSYNC B0 ;  /* 0x0000000000007941 */ /* 0x000fea0003800000 */
.L_x_1058:
[----:B------:R-:W-:-:S03]  /*58c0*/  UMOV UR5, 0xffffffff ;  /* 0xffffffff00057882 */ /* 0x000fc60000000000 */
[----:B------:R-:W-:Y:S05]  /*58d0*/  BRA.DIV UR5, `(.L_x_1061) ;  /* 0x00000036054c7947 */ /* 0x000fea000b800000 */
[----:B------:R-:W-:Y:S01]  /*58e0*/  NOP ;  /* 0x0000000000007918 */ /* 0x000fe20000000000 */
.L_x_1133:
        /* <DEDUP_REMOVED lines=15> */
.L_x_1063:
[----:B------:R-:W-:Y:S05]  /*59e0*/  BSYNC B0 ;  /* 0x0000000000007941 */ /* 0x000fea0003800000 */
.L_x_1062:
        /* <DEDUP_REMOVED lines=14> */
.L_x_1065:
[----:B------:R-:W-:Y:S05]  /*5ad0*/  BSYNC B0 ;  /* 0x0000000000007941 */ /* 0x000fea0003800000 */
.L_x_1064:
        /* <DEDUP_REMOVED lines=15> */
.L_x_1067:
[----:B------:R-:W-:Y:S05]  /*5bd0*/  BSYNC B0 ;  /* 0x0000000000007941 */ /* 0x000fea0003800000 */
.L_x_1066:
[----:B------:R-:W-:Y:S06]  /*5be0*/  BAR.ARV 0xa, 0xa0 ;  /* 0x0282800000007b1d */ /* 0x000fec0000002000 */
[----:B------:R-:W-:Y:S04]  /*5bf0*/  BSSY B0, `(.L_x_1068) ;  /* 0x0000003000007945 */ /* 0x000fe80003800000 */
[----:B------:R-:W-:Y:S05]  /*5c00*/  @!P0 BRA `(.L_x_1069) ;  /* 0x0000000000048947 */ /* 0x000fea0003800000 */
[----:B------:R-:W-:-:S04]  /*5c10*/  DEPBAR.LE SB0, 0x1 ;  /* 0x000080400000791a */ /* 0x000fc80000000000 */
.L_x_1069:
[----:B------:R-:W-:Y:S05]  /*5c20*/  BSYNC B0 ;  /* 0x0000000000007941 */ /* 0x000fea0003800000 */
.L_x_1068:
[----:B------:R-:W-:Y:S06]  /*5c30*/  BAR.ARV 0xb, 0xa0 ;  /* 0x02c2800000007b1d */ /* 0x000fec0000002000 */
[----:B------:R-:W-:Y:S04]  /*5c40*/  BSSY B0, `(.L_x_1070) ;  /* 0x0000003000007945 */ /* 0x000fe80003800000 */
[----:B------:R-:W-:Y:S05]  /*5c50*/  @!P0 BRA `(.L_x_1071) ;  /* 0x0000000000048947 */ /* 0x000fea0003800000 */
[----:B------:R-:W-:-:S04]  /*5c60*/  DEPBAR.LE SB0, 0x0 ;  /* 0x000080000000791a */ /* 0x000fc80000000000 */
.L_x_1071:
[----:B------:R-:W-:Y:S05]  /*5c70*/  BSYNC B0 ;  /* 0x0000000000007941 */ /* 0x000fea0003800000 */
.L_x_1070:
        /* <DEDUP_REMOVED lines=19> */
.L_x_1073:
[----:B------:R-:W-:Y:S05]  /*5db0*/  BSYNC B0 ;  /* 0x0000000000007941 */ /* 0x000fea0003800000 */
.L_x_1072:
[----:B------:R-:W-:Y:S02]  /*5dc0*/  UIADD3 UR6, UR6, 0x2, URZ ;  /* 0x0000000206067890 */ /* 0x000fe4000fffe03f */
[----:B------:R-:W-:Y:S01]  /*5dd0*/  UIADD3 UR4, UR4, 0x1, URZ ;  /* 0x0000000104047890 */ /* 0x000fe2000fffe03f */
[----:B------:R-:W-:Y:S11]  /*5de0*/  @P2 BRA `(.L_x_1074) ;  /* 0xfffffff000dc2947 */ /* 0x000ff6000383ffff */
.L_x_1041:
        /* <DEDUP_REMOVED lines=13> */
.L_x_1077:
[----:B------:R-:W2:Y:S04]  /*5ec0*/  LDG.E.STRONG.GPU R0, desc[UR38][R2.64] ;  /* 0x0000002602007981 */ /* 0x000ea8000c1ef900 */
[----:B--2---:R-:W-:Y:S01]  /*5ed0*/  CCTL.IVALL ;  /* 0x00000000ff00798f */ /* 0x004fe20002000000 */
[----:B------:R-:W-:Y:S05]  /*5ee0*/  YIELD ;  /* 0x0000000000007946 */ /* 0x000fea0003800000 */
[----:B------:R-:W-:-:S13]  /*5ef0*/  ISETP.NE.AND P1, PT, R0, UR18, PT ;  /* 0x0000001200007c0c */ /* 0x000fda000bf25270 */
[----:B------:R-:W-:Y:S05]  /*5f00*/  @P1 BRA `(.L_x_1077) ;  /* 0xfffffffc00ec1947 */ /* 0x000fea000383ffff */
.L_x_1076:
[----:B------:R-:W-:Y:S05]  /*5f10*/  BSYNC B0 ;  /* 0x0000000000007941 */ /* 0x000fea0003800000 */
.L_x_1075:
[----:B------:R-:W-:-:S03]  /*5f20*/  UMOV UR4, 0xffffffff ;  /* 0xffffffff00047882 */ /* 0x000fc60000000000 */
[----:B------:R-:W-:Y:S05]  /*5f30*/  BRA.DIV UR4, `(.L_x_1078) ;  /* 0x0000002e04d07947 */ /* 0x000fea000b800000 */
[----:B------:R-:W-:Y:S01]  /*5f40*/  NOP ;  /* 0x0000000000007918 */ /* 0x000fe20000000000 */
.L_x_1136:
        /* <DEDUP_REMOVED lines=22> */
.L_x_1080:
[----:B------:R-:W-:Y:S05]  /*60b0*/  BSYNC B0 ;  /* 0x0000000000007941 */ /* 0x000fea0003800000 */
.L_x_1079:
        /* <DEDUP_REMOVED lines=19> */
.L_x_1082:
[----:B------:R-:W-:Y:S05]  /*61f0*/  BSYNC B0 ;  /* 0x0000000000007941 */ /* 0x000fea0003800000 */
.L_x_1081:
        /* <DEDUP_REMOVED lines=20> */
.L_x_1084:
[----:B------:R-:W-:Y:S05]  /*6340*/  BSYNC B0 ;  /* 0x0000000000007941 */ /* 0x000fea0003800000 */
.L_x_1083:
[----:B------:R-:W-:Y:S06]  /*6350*/  BAR.ARV 0xa, 0xa0 ;  /* 0x0282800000007b1d */ /* 0x000fec0000002000 */
[----:B------:R-:W-:Y:S04]  /*6360*/  BSSY B0, `(.L_x_1085) ;  /* 0x0000003000007945 */ /* 0x000fe80003800000 */
[----:B------:R-:W-:Y:S05]  /*6370*/  @!P0 BRA `(.L_x_1086) ;  /* 0x0000000000048947 */ /* 0x000fea0003800000 */
[----:B------:R-:W-:-:S04]  /*6380*/  DEPBAR.LE SB0, 0x1 ;  /* 0x000080400000791a */ /* 0x000fc80000000000 */
.L_x_1086:
[----:B------:R-:W-:Y:S05]  /*6390*/  BSYNC B0 ;  /* 0x0000000000007941 */ /* 0x000fea0003800000 */
.L_x_1085:
[----:B------:R-:W-:Y:S06]  /*63a0*/  BAR.ARV 0xb, 0xa0 ;  /* 0x02c2800000007b1d */ /* 0x000fec0000002000 */
[----:B------:R-:W-:Y:S04]  /*63b0*/  BSSY B0, `(.L_x_1087) ;  /* 0x0000003000007945 */ /* 0x000fe80003800000 */
[----:B------:R-:W-:Y:S05]  /*63c0*/  @!P0 BRA `(.L_x_1088) ;  /* 0x0000000000048947 */ /* 0x000fea0003800000 */
[----:B------:R-:W-:-:S04]  /*63d0*/  DEPBAR.LE SB0, 0x0 ;  /* 0x000080000000791a */ /* 0x000fc80000000000 */
.L_x_1088:
[----:B------:R-:W-:Y:S05]  /*63e0*/  BSYNC B0 ;  /* 0x0000000000007941 */ /* 0x000fea0003800000 */
.L_x_1087:
        /* <DEDUP_REMOVED lines=19> */
.L_x_1036:
        /* <DEDUP_REMOVED lines=10> */
.L_x_1089:
        /* <DEDUP_REMOVED lines=10> */
.L_x_1091:
[----:B------:R-:W3:Y:S02]  /*6660*/  LDC R0, c[0x0][0x8c4] ;  /* 0x00023100ff007b82 */ /* 0x000ee40000000800 */
.L_x_1090:
        /* <DEDUP_REMOVED lines=42> */
.L_x_1093:
        /* <DEDUP_REMOVED lines=70> */
.L_x_1137:
        /* <DEDUP_REMOVED lines=9> */
.L_x_1096:
        /* <DEDUP_REMOVED lines=98> */
.L_x_1107:
[----:B-1----:R-:W-:-:S05]  /*7420*/  IMAD.MOV.U32 R11, RZ, RZ, 0x1 ;  /* 0x00000001ff0b7424 */ /* 0x002fca00078e00ff */
[----:B------:R-:W-:-:S04]  /*7430*/  SHF.L.U32 R11, R11, 0x1f, RZ ;  /* 0x0000001f0b0b7819 */ /* 0x000fc800000006ff */
[----:B------:R-:W1:Y:S02]  /*7440*/  SYNCS.PHASECHK.TRANS64.TRYWAIT P1, [R12+URZ+0x36438], R11 ;  /* 0x0364380b0c0075a7 */ /* 0x000e64000802017f */
[----:B-1234-:R-:W-:Y:S05]  /*7450*/  @!P1 BRA `(.L_x_1099) ;  /* 0x0000001800b89947 */ /* 0x01efea0003800000 */
.L_x_1138:
[----:B------:R-:W-:Y:S05]  /*7460*/  @P0 BRA `(.L_x_1100) ;  /* 0x0000000000140947 */ /* 0x000fea0003800000 */
[----:B------:R-:W-:Y:S01]  /*7470*/  ISETP.NE.AND P1, PT, R8, RZ, PT ;  /* 0x000000ff0800720c */ /* 0x000fe20003f25270 */
[----:B------:R-:W-:-:S04]  /*7480*/  IMAD.MOV.U32 R3, RZ, RZ, 0x6100 ;  /* 0x00006100ff037424 */ /* 0x000fc800078e00ff */
[----:B------:R2:W-:Y:S08]  /*7490*/  SYNCS.ARRIVE.TRANS64 RZ, [R12+URZ+0x36430], R3 ;  /* 0x036430030cff79a7 */ /* 0x0005f0000800003f */
[----:B------:R-:W-:Y:S05]  /*74a0*/  @!P1 BRA `(.L_x_1100) ;  /* 0x0000000000049947 */ /* 0x000fea0003800000 */
[----:B------:R-:W-:Y:S01]  /*74b0*/  BPT.TRAP 0x1 ;  /* 0x000000040000795c */ /* 0x000fe20000300000 */
.L_x_1100:
        /* <DEDUP_REMOVED lines=49> */
.L_x_1139:
[----:B------:R-:W-:Y:S05]  /*77d0*/  @P0 BRA `(.L_x_1102) ;  /* 0x0000000000140947 */ /* 0x000fea0003800000 */
[----:B------:R-:W-:Y:S01]  /*77e0*/  ISETP.NE.AND P1, PT, R8, RZ, PT ;  /* 0x000000ff0800720c */ /* 0x000fe20003f25270 */
[----:B--2---:R-:W-:-:S04]  /*77f0*/  IMAD.MOV.U32 R27, RZ, RZ, 0x6100 ;  /* 0x00006100ff1b7424 */ /* 0x004fc800078e00ff */
[----:B------:R3:W-:Y:S08]  /*7800*/  SYNCS.ARRIVE.TRANS64 RZ, [R12+URZ+0x36418], R27 ;  /* 0x0364181b0cff79a7 */ /* 0x0007f0000800003f */
[----:B------:R-:W-:Y:S05]  /*7810*/  @!P1 BRA `(.L_x_1102) ;  /* 0x0000000000049947 */ /* 0x000fea0003800000 */
[----:B------:R-:W-:Y:S01]  /*7820*/  BPT.TRAP 0x1 ;  /* 0x000000040000795c */ /* 0x000fe20000300000 */
.L_x_1102:
        /* <DEDUP_REMOVED lines=37> */
.L_x_1140:
[----:B--2---:R-:W-:Y:S01]  /*7a80*/  SHF.R.S32.HI R28, RZ, 0x1f, R26 ;  /* 0x0000001fff1c7819 */ /* 0x004fe2000001141a */
[----:B------:R-:W-:Y:S06]  /*7a90*/  @P0 BRA `(.L_x_1104) ;  /* 0x0000000000140947 */ /* 0x000fec0003800000 */
[----:B------:R-:W-:Y:S01]  /*7aa0*/  ISETP.NE.AND P1, PT, R8, RZ, PT ;  /* 0x000000ff0800720c */ /* 0x000fe20003f25270 */
[----:B------:R-:W-:-:S04]  /*7ab0*/  IMAD.MOV.U32 R29, RZ, RZ, 0x6100 ;  /* 0x00006100ff1d7424 */ /* 0x000fc800078e00ff */
[----:B------:R2:W-:Y:S08]  /*7ac0*/  SYNCS.ARRIVE.TRANS64 RZ, [R12+URZ+0x36430], R29 ;  /* 0x0364301d0cff79a7 */ /* 0x0005f0000800003f */
[----:B------:R-:W-:Y:S05]  /*7ad0*/  @!P1 BRA `(.L_x_1104) ;  /* 0x0000000000049947 */ /* 0x000fea0003800000 */
[----:B------:R-:W-:Y:S01]  /*7ae0*/  BPT.TRAP 0x1 ;  /* 0x000000040000795c */ /* 0x000fe20000300000 */
.L_x_1104:
        /* <DEDUP_REMOVED lines=37> */
.L_x_1142:
[----:B------:R-:W-:Y:S05]  /*7d40*/  @P0 BRA `(.L_x_1106) ;  /* 0x0000000000140947 */ /* 0x000fea0003800000 */
[----:B------:R-:W-:Y:S01]  /*7d50*/  ISETP.NE.AND P1, PT, R8, RZ, PT ;  /* 0x000000ff0800720c */ /* 0x000fe20003f25270 */
[----:B---3--:R-:W-:-:S04]  /*7d60*/  IMAD.MOV.U32 R5, RZ, RZ, 0x6100 ;  /* 0x00006100ff057424 */ /* 0x008fc800078e00ff */
[----:B------:R4:W-:Y:S08]  /*7d70*/  SYNCS.ARRIVE.TRANS64 RZ, [R12+URZ+0x36410], R5 ;  /* 0x036410050cff79a7 */ /* 0x0009f0000800003f */
[----:B------:R-:W-:Y:S05]  /*7d80*/  @!P1 BRA `(.L_x_1106) ;  /* 0x0000000000049947 */ /* 0x000fea0003800000 */
[----:B------:R-:W-:Y:S01]  /*7d90*/  BPT.TRAP 0x1 ;  /* 0x000000040000795c */ /* 0x000fe20000300000 */
.L_x_1106:
        /* <DEDUP_REMOVED lines=37> */
.L_x_1098:
[----:B------:R-:W-:Y:S01]  /*7ff0*/  ISETP.NE.AND P1, PT, R16, RZ, PT ;  /* 0x000000ff1000720c */ /* 0x000fe20003f25270 */
[----:B------:R-:W-:-:S12]  /*8000*/  IMAD.MOV.U32 R4, RZ, RZ, 0x1 ;  /* 0x00000001ff047424 */ /* 0x000fd800078e00ff */
[----:B------:R-:W-:Y:S05]  /*8010*/  @!P1 BRA `(.L_x_1097) ;  /* 0x00000004006c9947 */ /* 0x000fea0003800000 */
[----:B------:R-:W3:Y:S02]  /*8020*/  SYNCS.PHASECHK.TRANS64.TRYWAIT P1, [R12+URZ+0x36438], R11 ;  /* 0x0364380b0c0075a7 */ /* 0x000ee4000802017f */
[----:B---3--:R-:W-:Y:S05]  /*8030*/  @!P1 BRA `(.L_x_1108) ;  /* 0x0000001000149947 */ /* 0x008fea0003800000 */
.L_x_1143:
[----:B------:R-:W-:Y:S05]  /*8040*/  @P0 BRA `(.L_x_1109) ;  /* 0x0000000000140947 */ /* 0x000fea0003800000 */
[----:B------:R-:W-:Y:S01]  /*8050*/  ISETP.NE.AND P1, PT, R8, RZ, PT ;  /* 0x000000ff0800720c */ /* 0x000fe20003f25270 */
[----:B------:R-:W-:-:S04]  /*8060*/  IMAD.MOV.U32 R5, RZ, RZ, 0x6100 ;  /* 0x00006100ff057424 */ /* 0x000fc800078e00ff */
[----:B------:R4:W-:Y:S08]  /*8070*/  SYNCS.ARRIVE.TRANS64 RZ, [R12+URZ+0x36430], R5 ;  /* 0x036430050cff79a7 */ /* 0x0009f0000800003f */
[----:B------:R-:W-:Y:S05]  /*8080*/  @!P1 BRA `(.L_x_1109) ;  /* 0x0000000000049947 */ /* 0x000fea0003800000 */
[----:B------:R-:W-:Y:S01]  /*8090*/  BPT.TRAP 0x1 ;  /* 0x000000040000795c */ /* 0x000fe20000300000 */
.L_x_1109:
        /* <DEDUP_REMOVED lines=42> */
.L_x_1144:
[----:B------:R-:W-:Y:S01]  /*8340*/  IMAD.MOV.U32 R4, RZ, RZ, RZ ;  /* 0x000000ffff047224 */ /* 0x000fe200078e00ff */
[----:B------:R-:W-:Y:S06]  /*8350*/  @P0 BRA `(.L_x_1111) ;  /* 0x0000000000140947 */ /* 0x000fec0003800000 */
[----:B------:R-:W-:Y:S01]  /*8360*/  ISETP.NE.AND P1, PT, R8, RZ, PT ;  /* 0x000000ff0800720c */ /* 0x000fe20003f25270 */
[----:B----4-:R-:W-:-:S04]  /*8370*/  IMAD.MOV.U32 R5, RZ, RZ, 0x6100 ;  /* 0x00006100ff057424 */ /* 0x010fc800078e00ff */
[----:B------:R4:W-:Y:S08]  /*8380*/  SYNCS.ARRIVE.TRANS64 RZ, [R12+URZ+0x36418], R5 ;  /* 0x036418050cff79a7 */ /* 0x0009f0000800003f */
[----:B------:R-:W-:Y:S05]  /*8390*/  @!P1 BRA `(.L_x_1111) ;  /* 0x0000000000049947 */ /* 0x000fea0003800000 */
[----:B------:R-:W-:Y:S01]  /*83a0*/  BPT.TRAP 0x1 ;  /* 0x000000040000795c */ /* 0x000fe20000300000 */
.L_x_1111:
        /* <DEDUP_REMOVED lines=34> */
.L_x_1097:
[----:B------:R-:W-:-:S04]  /*85d0*/  SHF.L.U32 R3, R4, 0x1f, RZ ;  /* 0x0000001f04037819 */ /* 0x000fc800000006ff */
[----:B------:R-:W4:Y:S02]  /*85e0*/  SYNCS.PHASECHK.TRANS64.TRYWAIT P1, [R12+URZ+0x36438], R3 ;  /* 0x036438030c0075a7 */ /* 0x000f24000802017f */
[----:B----4-:R-:W-:Y:S05]  /*85f0*/  @!P1 BRA `(.L_x_1112) ;  /* 0x0000000800cc9947 */ /* 0x010fea0003800000 */
.L_x_1145:
[----:B------:R-:W-:Y:S05]  /*8600*/  @P0 BRA `(.L_x_1113) ;  /* 0x0000000000180947 */ /* 0x000fea0003800000 */
[----:B------:R-:W5:Y:S01]  /*8610*/  S2R R2, SR_TID.X ;  /* 0x0000000000027919 */ /* 0x000f620000002100 */
[----:B----4-:R-:W-:-:S04]  /*8620*/  IMAD.MOV.U32 R3, RZ, RZ, 0x6100 ;  /* 0x00006100ff037424 */ /* 0x010fc800078e00ff */
[----:B------:R4:W-:Y:S01]  /*8630*/  SYNCS.ARRIVE.TRANS64 RZ, [R12+URZ+0x36430], R3 ;  /* 0x036430030cff79a7 */ /* 0x0009e2000800003f */
[----:B-----5:R-:W-:-:S13]  /*8640*/  LOP3.LUT P0, RZ, R2, 0x1f, RZ, 0xc0, !PT ;  /* 0x0000001f02ff7812 */ /* 0x020fda000780c0ff */
[----:B----4-:R-:W-:Y:S05]  /*8650*/  @!P0 BRA `(.L_x_1113) ;  /* 0x0000000000048947 */ /* 0x010fea0003800000 */
[----:B------:R-:W-:Y:S01]  /*8660*/  BPT.TRAP 0x1 ;  /* 0x000000040000795c */ /* 0x000fe20000300000 */
.L_x_1113:
        /* <DEDUP_REMOVED lines=44> */
.L_x_1094:
[----:B------:R-:W-:Y:S05]  /*8930*/  BSYNC B0 ;  /* 0x0000000000007941 */ /* 0x000fea0003800000 */
.L_x_1092:
[----:B------:R-:W-:-:S03]  /*8940*/  UMOV UR6, 0xffffffff ;  /* 0xffffffff00067882 */ /* 0x000fc60000000000 */
[----:B------:R-:W-:Y:S05]  /*8950*/  BRA.DIV UR6, `(.L_x_1114) ;  /* 0x0000000a06087947 */ /* 0x000fea000b800000 */
[----:B------:R-:W-:-:S13]  /*8960*/  ELECT P0, URZ, PT ;  /* 0x00000000003f782f */ /* 0x000fda0003800000 */
.L_x_1148:
[----:B------:R-:W-:Y:S05]  /*8970*/  @!P0 BRA `(.L_x_996) ;  /* 0x0000000000708947 */ /* 0x000fea0003800000 */
[----:B------:R-:W-:-:S04]  /*8980*/  LOP3.LUT R17, R17, 0x2, RZ, 0xfc, !PT ;  /* 0x0000000211117812 */ /* 0x000fc800078efcff */
[----:B------:R-:W-:-:S13]  /*8990*/  ISETP.NE.AND P0, PT, R17, 0x3, PT ;  /* 0x000000031100780c */ /* 0x000fda0003f05270 */
[----:B------:R-:W-:Y:S05]  /*89a0*/  @!P0 BRA `(.L_x_1115) ;  /* 0x0000000000048947 */ /* 0x000fea0003800000 */
[----:B--2---:R-:W-:Y:S01]  /*89b0*/  BPT.TRAP 0x1 ;  /* 0x000000040000795c */ /* 0x004fe20000300000 */
.L_x_1115:
        /* <DEDUP_REMOVED lines=15> */
.L_x_1149:
[----:B------:R-:W5:Y:S02]  /*8ab0*/  SYNCS.PHASECHK.TRANS64.TRYWAIT P1, [R5+URZ], R0 ;  /* 0x00000000050075a7 */ /* 0x000f64000802017f */
[----:B-----5:R-:W-:Y:S05]  /*8ac0*/  @!P1 BRA `(.L_x_1117) ;  /* 0x0000000400e49947 */ /* 0x020fea0003800000 */
.L_x_1150:
[----:B------:R-:W-:Y:S05]  /*8ad0*/  @!P0 BRA `(.L_x_1118) ;  /* 0x0000000000048947 */ /* 0x000fea0003800000 */
[----:B--2---:R-:W-:Y:S01]  /*8ae0*/  BPT.TRAP 0x1 ;  /* 0x000000040000795c */ /* 0x004fe20000300000 */
.L_x_1118:
[----:B------:R-:W-:-:S07]  /*8af0*/  SHF.L.U32 R4, R4, 0x1f, RZ ;  /* 0x0000001f04047819 */ /* 0x000fce00000006ff */
.L_x_1119:
[----:B------:R1:W1:Y:S02]  /*8b00*/  SYNCS.PHASECHK.TRANS64.TRYWAIT P0, [R9+URZ+0x36438], R4 ;  /* 0x03643804090075a7 */ /* 0x000264000800017f */
[----:B-1----:R-:W-:Y:S05]  /*8b10*/  @!P0 NANOSLEEP.SYNCS 0x989680 ;  /* 0x009896800000895d */ /* 0x002fea0003900000 */
[----:B------:R-:W1:Y:S02]  /*8b20*/  @!P0 SYNCS.PHASECHK.TRANS64 P0, [R9+URZ+0x36438], R4 ;  /* 0x03643804090085a7 */ /* 0x000e64000800007f */
[----:B-1----:R-:W-:Y:S05]  /*8b30*/  @!P0 BRA `(.L_x_1119) ;  /* 0xfffffffc00f08947 */ /* 0x002fea000383ffff */
.L_x_996:
[----:B--2---:R-:W-:Y:S05]  /*8b40*/  BSYNC B6 ;  /* 0x0000000000067941 */ /* 0x004fea0003800000 */
.L_x_990:
[----:B------:R-:W-:Y:S05]  /*8b50*/  EXIT ;  /* 0x000000000000794d */ /* 0x000fea0003800000 */
.L_x_1006:
[----:B------:R-:W-:Y:S02]  /*8b60*/  IMAD.MOV.U32 R12, RZ, RZ, RZ ;  /* 0x000000ffff0c7224 */ /* 0x000fe400078e00ff */
[----:B------:R-:W-:Y:S02]  /*8b70*/  IMAD.MOV.U32 R11, RZ, RZ, 0x1f ;  /* 0x0000001fff0b7424 */ /* 0x000fe400078e00ff */
[----:B------:R-:W-:-:S07]  /*8b80*/  IMAD.MOV.U32 R15, RZ, RZ, -0x1 ;  /* 0xffffffffff0f7424 */ /* 0x000fce00078e00ff */
[----:B------:R-:W-:Y:S05]  /*8b90*/  WARPSYNC.COLLECTIVE R15, `(.L_x_1120) ;  /* 0x000000000f087348 */ /* 0x000fea0003c00000 */
[----:B------:R1:W2:Y:S02]  /*8ba0*/  SHFL.IDX P6, R14, R13, R12, R11 ;  /* 0x0000000c0d0e7389 */ /* 0x0002a400000c000b */
[----:B-12---:R-:W-:Y:S01]  /*8bb0*/  ENDCOLLECTIVE ;  /* 0x000000000000791b */ /* 0x006fe20003800000 */
.L_x_1120:
[----:B------:R-:W-:Y:S05]  /*8bc0*/  BRA `(.L_x_1121) ;  /* 0xffffff8400987947 */ /* 0x000fea000383ffff */
.L_x_1008:
[----:B--2---:R2:W3:Y:S02]  /*8bd0*/  SYNCS.PHASECHK.TRANS64.TRYWAIT P0, [R152+URZ+0x36400], R15 ;  /* 0x0364000f980075a7 */ /* 0x0044e4000800017f */
[----:B---3--:R-:W-:Y:S05]  /*8be0*/  @!P0 NANOSLEEP.SYNCS 0x989680 ;  /* 0x009896800000895d */ /* 0x008fea0003900000 */
[----:B------:R-:W3:Y:S02]  /*8bf0*/  @!P0 SYNCS.PHASECHK.TRANS64 P0, [R152+URZ+0x36400], R15 ;  /* 0x0364000f980085a7 */ /* 0x000ee4000800007f */
[----:B---3--:R-:W-:Y:S05]  /*8c00*/  @!P0 BRA `(.L_x_1008) ;  /* 0xfffffffc00f08947 */ /* 0x008fea000383ffff */
[----:B------:R-:W-:Y:S05]  /*8c10*/  BRA `(.L_x_1007) ;  /* 0xffffff8400ec7947 */ /* 0x000fea000383ffff */
.L_x_1012:
[----:B--2---:R2:W3:Y:S02]  /*8c20*/  SYNCS.PHASECHK.TRANS64.TRYWAIT P1, [R4+URZ+0x36410], R9 ;  /* 0x03641009040075a7 */ /* 0x0044e4000802017f */
[----:B---3--:R-:W-:Y:S05]  /*8c30*/  @!P1 NANOSLEEP.SYNCS 0x989680 ;  /* 0x009896800000995d */ /* 0x008fea0003900000 */
[----:B------:R-:W3:Y:S02]  /*8c40*/  @!P1 SYNCS.PHASECHK.TRANS64 P1, [R4+URZ+0x36410], R9 ;  /* 0x03641009040095a7 */ /* 0x000ee4000802007f */
[----:B---3--:R-:W-:Y:S05]  /*8c50*/  @!P1 BRA `(.L_x_1012) ;  /* 0xfffffffc00f09947 */ /* 0x008fea000383ffff */
[----:B------:R-:W-:Y:S05]  /*8c60*/  BRA `(.L_x_1011) ;  /* 0xffffff8c008c7947 */ /* 0x000fea000383ffff */
.L_x_1016:
[----:B--2---:R2:W1:Y:S02]  /*8c70*/  SYNCS.PHASECHK.TRANS64.TRYWAIT P1, [R152+URZ+0x36430], R9 ;  /* 0x03643009980075a7 */ /* 0x004464000802017f */
[----:B-1----:R-:W-:Y:S05]  /*8c80*/  @!P1 NANOSLEEP.SYNCS 0x989680 ;  /* 0x009896800000995d */ /* 0x002fea0003900000 */
[----:B------:R-:W1:Y:S02]  /*8c90*/  @!P1 SYNCS.PHASECHK.TRANS64 P1, [R152+URZ+0x36430], R9 ;  /* 0x03643009980095a7 */ /* 0x000e64000802007f */
[----:B-1----:R-:W-:Y:S05]  /*8ca0*/  @!P1 BRA `(.L_x_1016) ;  /* 0xfffffffc00f09947 */ /* 0x002fea000383ffff */
[----:B------:R-:W-:Y:S05]  /*8cb0*/  BRA `(.L_x_1015) ;  /* 0xffffff9400307947 */ /* 0x000fea000383ffff */
.L_x_1023:
[----:B------:R-:W-:Y:S01]  /*8cc0*/  BSSY B0, `(.L_x_1122) ;  /* 0x0000005000007945 */ /* 0x000fe20003800000 */
[----:B------:R-:W-:-:S07]  /*8cd0*/  IMAD.MOV.U32 R15, RZ, RZ, -0x1 ;  /* 0xffffffffff0f7424 */ /* 0x000fce00078e00ff */
[----:B------:R-:W-:Y:S05]  /*8ce0*/  WARPSYNC.COLLECTIVE R15, `(.L_x_1123) ;  /* 0x000000000f087348 */ /* 0x000fea0003c00000 */
[----:B------:R-:W-:Y:S01]  /*8cf0*/  NOP ;  /* 0x0000000000007918 */ /* 0x000fe20000000000 */
[----:B------:R-:W-:Y:S01]  /*8d00*/  ENDCOLLECTIVE ;  /* 0x000000000000791b */ /* 0x000fe20003800000 */
.L_x_1123:
[----:B------:R-:W-:Y:S05]  /*8d10*/  BSYNC B0 ;  /* 0x0000000000007941 */ /* 0x000fea0003800000 */
.L_x_1122:
[----:B------:R-:W-:Y:S05]  /*8d20*/  BRA `(.L_x_1124) ;  /* 0xffffffb400747947 */ /* 0x000fea000383ffff */
.L_x_1032:
[----:B------:R-:W-:Y:S01]  /*8d30*/  BSSY B0, `(.L_x_1125) ;  /* 0x0000005000007945 */ /* 0x000fe20003800000 */
[----:B------:R-:W-:-:S07]  /*8d40*/  IMAD.MOV.U32 R15, RZ, RZ, -0x1 ;  /* 0xffffffffff0f7424 */ /* 0x000fce00078e00ff */
[----:B-1----:R-:W-:Y:S05]  /*8d50*/  WARPSYNC.COLLECTIVE R15, `(.L_x_1126) ;  /* 0x000000000f087348 */ /* 0x002fea0003c00000 */
[----:B------:R-:W-:Y:S01]  /*8d60*/  NOP ;  /* 0x0000000000007918 */ /* 0x000fe20000000000 */
[----:B-1----:R-:W-:Y:S01]  /*8d70*/  ENDCOLLECTIVE ;  /* 0x000000000000791b */ /* 0x002fe20003800000 */
.L_x_1126:
[----:B------:R-:W-:Y:S05]  /*8d80*/  BSYNC B0 ;  /* 0x0000000000007941 */ /* 0x000fea0003800000 */
.L_x_1125:
[----:B------:R-:W-:Y:S05]  /*8d90*/  BRA `(.L_x_1127) ;  /* 0xffffffb800607947 */ /* 0x000fea000383ffff */
.L_x_1045:
[----:B------:R-:W-:Y:S01]  /*8da0*/  BSSY B0, `(.L_x_1128) ;  /* 0x0000005000007945 */ /* 0x000fe20003800000 */
[----:B------:R-:W-:-:S07]  /*8db0*/  IMAD.MOV.U32 R15, RZ, RZ, -0x1 ;  /* 0xffffffffff0f7424 */ /* 0x000fce00078e00ff */
[----:B------:R-:W-:Y:S05]  /*8dc0*/  WARPSYNC.COLLECTIVE R15, `(.L_x_1129) ;  /* 0x000000000f087348 */ /* 0x000fea0003c00000 */
[----:B------:R-:W-:Y:S01]  /*8dd0*/  NOP ;  /* 0x0000000000007918 */ /* 0x000fe20000000000 */
[----:B------:R-:W-:Y:S01]  /*8de0*/  ENDCOLLECTIVE ;  /* 0x000000000000791b */ /* 0x000fe20003800000 */
.L_x_1129:
[----:B------:R-:W-:Y:S05]  /*8df0*/  BSYNC B0 ;  /* 0x0000000000007941 */ /* 0x000fea0003800000 */
.L_x_1128:
[----:B------:R-:W-:Y:S05]  /*8e00*/  BRA `(.L_x_1130) ;  /* 0xffffffc4002c7947 */ /* 0x000fea000383ffff */
.L_x_1061:
[----:B------:R-:W-:Y:S01]  /*8e10*/  BSSY B0, `(.L_x_1131) ;  /* 0x0000005000007945 */ /* 0x000fe20003800000 */
[----:B------:R-:W-:-:S07]  /*8e20*/  IMAD.MOV.U32 R15, RZ, RZ, -0x1 ;  /* 0xffffffffff0f7424 */ /* 0x000fce00078e00ff */
[----:B------:R-:W-:Y:S05]  /*8e30*/  WARPSYNC.COLLECTIVE R15, `(.L_x_1132) ;  /* 0x000000000f087348 */ /* 0x000fea0003c00000 */
[----:B------:R-:W-:Y:S01]  /*8e40*/  NOP ;  /* 0x0000000000007918 */ /* 0x000fe20000000000 */
[----:B------:R-:W-:Y:S01]  /*8e50*/  ENDCOLLECTIVE ;  /* 0x000000000000791b */ /* 0x000fe20003800000 */
.L_x_1132:
[----:B------:R-:W-:Y:S05]  /*8e60*/  BSYNC B0 ;  /* 0x0000000000007941 */ /* 0x000fea0003800000 */
.L_x_1131:
[----:B------:R-:W-:Y:S05]  /*8e70*/  BRA `(.L_x_1133) ;  /* 0xffffffc8009c7947 */ /* 0x000fea000383ffff */
.L_x_1078:
[----:B------:R-:W-:Y:S01]  /*8e80*/  BSSY B0, `(.L_x_1134) ;  /* 0x0000005000007945 */ /* 0x000fe20003800000 */
[----:B------:R-:W-:-:S07]  /*8e90*/  IMAD.MOV.U32 R15, RZ, RZ, -0x1 ;  /* 0xffffffffff0f7424 */ /* 0x000fce00078e00ff */
[----:B------:R-:W-:Y:S05]  /*8ea0*/  WARPSYNC.COLLECTIVE R15, `(.L_x_1135) ;  /* 0x000000000f087348 */ /* 0x000fea0003c00000 */
[----:B------:R-:W-:Y:S01]  /*8eb0*/  NOP ;  /* 0x0000000000007918 */ /* 0x000fe20000000000 */
[----:B------:R-:W-:Y:S01]  /*8ec0*/  ENDCOLLECTIVE ;  /* 0x000000000000791b */ /* 0x000fe20003800000 */
.L_x_1135:
[----:B------:R-:W-:Y:S05]  /*8ed0*/  BSYNC B0 ;  /* 0x0000000000007941 */ /* 0x000fea0003800000 */
.L_x_1134:
[----:B------:R-:W-:Y:S05]  /*8ee0*/  BRA `(.L_x_1136) ;  /* 0xffffffd000187947 */ /* 0x000fea000383ffff */
.L_x_1095:
[----:B-1----:R1:W2:Y:S02]  /*8ef0*/  SYNCS.PHASECHK.TRANS64.TRYWAIT P1, [R12+URZ+0x36420], R11 ;  /* 0x0364200b0c0075a7 */ /* 0x0022a4000802017f */
[----:B--2---:R-:W-:Y:S05]  /*8f00*/  @!P1 NANOSLEEP.SYNCS 0x989680 ;  /* 0x009896800000995d */ /* 0x004fea0003900000 */
[----:B------:R-:W2:Y:S02]  /*8f10*/  @!P1 SYNCS.PHASECHK.TRANS64 P1, [R12+URZ+0x36420], R11 ;  /* 0x0364200b0c0095a7 */ /* 0x000ea4000802007f */
[----:B--2---:R-:W-:Y:S05]  /*8f20*/  @!P1 BRA `(.L_x_1095) ;  /* 0xfffffffc00f09947 */ /* 0x004fea000383ffff */
[----:B------:R-:W-:Y:S05]  /*8f30*/  BRA `(.L_x_1137) ;  /* 0xffffffdc008c7947 */ /* 0x000fea000383ffff */
.L_x_1099:
[----:B-1----:R1:W2:Y:S02]  /*8f40*/  SYNCS.PHASECHK.TRANS64.TRYWAIT P1, [R12+URZ+0x36438], R11 ;  /* 0x0364380b0c0075a7 */ /* 0x0022a4000802017f */
[----:B--2---:R-:W-:Y:S05]  /*8f50*/  @!P1 NANOSLEEP.SYNCS 0x989680 ;  /* 0x009896800000995d */ /* 0x004fea0003900000 */
[----:B------:R-:W2:Y:S02]  /*8f60*/  @!P1 SYNCS.PHASECHK.TRANS64 P1, [R12+URZ+0x36438], R11 ;  /* 0x0364380b0c0095a7 */ /* 0x000ea4000802007f */
[----:B--2---:R-:W-:Y:S05]  /*8f70*/  @!P1 BRA `(.L_x_1099) ;  /* 0xfffffffc00f09947 */ /* 0x004fea000383ffff */
[----:B------:R-:W-:Y:S05]  /*8f80*/  BRA `(.L_x_1138) ;  /* 0xffffffe400347947 */ /* 0x000fea000383ffff */
.L_x_1101:
[----:B--2---:R2:W3:Y:S02]  /*8f90*/  SYNCS.PHASECHK.TRANS64.TRYWAIT P1, [R12+URZ+0x36428], R27 ;  /* 0x0364281b0c0075a7 */ /* 0x0044e4000802017f */
[----:B---3--:R-:W-:Y:S05]  /*8fa0*/  @!P1 NANOSLEEP.SYNCS 0x989680 ;  /* 0x009896800000995d */ /* 0x008fea0003900000 */
[----:B------:R-:W3:Y:S02]  /*8fb0*/  @!P1 SYNCS.PHASECHK.TRANS64 P1, [R12+URZ+0x36428], R27 ;  /* 0x0364281b0c0095a7 */ /* 0x000ee4000802007f */
[----:B---3--:R-:W-:Y:S05]  /*8fc0*/  @!P1 BRA `(.L_x_1101) ;  /* 0xfffffffc00f09947 */ /* 0x008fea000383ffff */
[----:B------:R-:W-:Y:S05]  /*8fd0*/  BRA `(.L_x_1139) ;  /* 0xffffffe400fc7947 */ /* 0x000fea000383ffff */
.L_x_1103:
[----:B--2---:R2:W3:Y:S02]  /*8fe0*/  SYNCS.PHASECHK.TRANS64.TRYWAIT P1, [R12+URZ+0x36438], R28 ;  /* 0x0364381c0c0075a7 */ /* 0x0044e4000802017f */
[----:B---3--:R-:W-:Y:S05]  /*8ff0*/  @!P1 NANOSLEEP.SYNCS 0x989680 ;  /* 0x009896800000995d */ /* 0x008fea0003900000 */
[----:B------:R-:W3:Y:S02]  /*9000*/  @!P1 SYNCS.PHASECHK.TRANS64 P1, [R12+URZ+0x36438], R28 ;  /* 0x0364381c0c0095a7 */ /* 0x000ee4000802007f */
[----:B---3--:R-:W-:Y:S05]  /*9010*/  @!P1 BRA `(.L_x_1103) ;  /* 0xfffffffc00f09947 */ /* 0x008fea000383ffff */
[----:B------:R-:W-:Y:S05]  /*9020*/  BRA `(.L_x_1140) ;  /* 0xffffffe800947947 */ /* 0x000fea000383ffff */
.L_x_1105:
[----:B------:R-:W-:-:S07]  /*9030*/  SHF.L.U32 R5, R0, 0x1f, RZ ;  /* 0x0000001f00057819 */ /* 0x000fce00000006ff */
.L_x_1141:
[----:B---3--:R3:W4:Y:S02]  /*9040*/  SYNCS.PHASECHK.TRANS64.TRYWAIT P1, [R12+URZ+0x36420], R5 ;  /* 0x036420050c0075a7 */ /* 0x008724000802017f */
[----:B----4-:R-:W-:Y:S05]  /*9050*/  @!P1 NANOSLEEP.SYNCS 0x989680 ;  /* 0x009896800000995d */ /* 0x010fea0003900000 */
[----:B------:R-:W4:Y:S02]  /*9060*/  @!P1 SYNCS.PHASECHK.TRANS64 P1, [R12+URZ+0x36420], R5 ;  /* 0x036420050c0095a7 */ /* 0x000f24000802007f */
[----:B----4-:R-:W-:Y:S05]  /*9070*/  @!P1 BRA `(.L_x_1141) ;  /* 0xfffffffc00f09947 */ /* 0x010fea000383ffff */
[----:B------:R-:W-:Y:S05]  /*9080*/  BRA `(.L_x_1142) ;  /* 0xffffffec002c7947 */ /* 0x000fea000383ffff */
.L_x_1108:
[----:B---3--:R3:W4:Y:S02]  /*9090*/  SYNCS.PHASECHK.TRANS64.TRYWAIT P1, [R12+URZ+0x36438], R11 ;  /* 0x0364380b0c0075a7 */ /* 0x008724000802017f */
[----:B----4-:R-:W-:Y:S05]  /*90a0*/  @!P1 NANOSLEEP.SYNCS 0x989680 ;  /* 0x009896800000995d */ /* 0x010fea0003900000 */
[----:B------:R-:W4:Y:S02]  /*90b0*/  @!P1 SYNCS.PHASECHK.TRANS64 P1, [R12+URZ+0x36438], R11 ;  /* 0x0364380b0c0095a7 */ /* 0x000f24000802007f */
[----:B----4-:R-:W-:Y:S05]  /*90c0*/  @!P1 BRA `(.L_x_1108) ;  /* 0xfffffffc00f09947 */ /* 0x010fea000383ffff */
[----:B------:R-:W-:Y:S05]  /*90d0*/  BRA `(.L_x_1143) ;  /* 0xffffffec00d87947 */ /* 0x000fea000383ffff */
.L_x_1110:
[----:B----4-:R4:W1:Y:S02]  /*90e0*/  SYNCS.PHASECHK.TRANS64.TRYWAIT P1, [R12+URZ+0x36428], R5 ;  /* 0x036428050c0075a7 */ /* 0x010864000802017f */
[----:B-1----:R-:W-:Y:S05]  /*90f0*/  @!P1 NANOSLEEP.SYNCS 0x989680 ;  /* 0x009896800000995d */ /* 0x002fea0003900000 */
[----:B------:R-:W1:Y:S02]  /*9100*/  @!P1 SYNCS.PHASECHK.TRANS64 P1, [R12+URZ+0x36428], R5 ;  /* 0x036428050c0095a7 */ /* 0x000e64000802007f */
[----:B-1----:R-:W-:Y:S05]  /*9110*/  @!P1 BRA `(.L_x_1110) ;  /* 0xfffffffc00f09947 */ /* 0x002fea000383ffff */
[----:B------:R-:W-:Y:S05]  /*9120*/  BRA `(.L_x_1144) ;  /* 0xfffffff000847947 */ /* 0x000fea000383ffff */
.L_x_1112:
[----:B----4-:R4:W1:Y:S02]  /*9130*/  SYNCS.PHASECHK.TRANS64.TRYWAIT P1, [R12+URZ+0x36438], R3 ;  /* 0x036438030c0075a7 */ /* 0x010864000802017f */
[----:B-1----:R-:W-:Y:S05]  /*9140*/  @!P1 NANOSLEEP.SYNCS 0x989680 ;  /* 0x009896800000995d */ /* 0x002fea0003900000 */
[----:B------:R-:W1:Y:S02]  /*9150*/  @!P1 SYNCS.PHASECHK.TRANS64 P1, [R12+URZ+0x36438], R3 ;  /* 0x036438030c0095a7 */ /* 0x000e64000802007f */
[----:B-1----:R-:W-:Y:S05]  /*9160*/  @!P1 BRA `(.L_x_1112) ;  /* 0xfffffffc00f09947 */ /* 0x002fea000383ffff */
[----:B------:R-:W-:Y:S05]  /*9170*/  BRA `(.L_x_1145) ;  /* 0xfffffff400207947 */ /* 0x000fea000383ffff */
.L_x_1114:
[----:B------:R-:W-:Y:S01]  /*9180*/  BSSY B0, `(.L_x_1146) ;  /* 0x0000006000007945 */ /* 0x000fe20003800000 */
[----:B------:R-:W-:-:S07]  /*9190*/  IMAD.MOV.U32 R15, RZ, RZ, -0x1 ;  /* 0xffffffffff0f7424 */ /* 0x000fce00078e00ff */
[----:B-123--:R-:W-:Y:S05]  /*91a0*/  WARPSYNC.COLLECTIVE R15, `(.L_x_1147) ;  /* 0x000000000f0c7348 */ /* 0x00efea0003c00000 */
[----:B------:R-:W-:Y:S02]  /*91b0*/  ELECT P6, UR62, PT ;  /* 0x00000000003e782f */ /* 0x000fe400038c0000 */
[----:B------:R-:W-:Y:S01]  /*91c0*/  MOV R14, UR62 ;  /* 0x0000003e000e7c02 */ /* 0x000fe20008000f00 */
[----:B-123--:R-:W-:Y:S10]  /*91d0*/  ENDCOLLECTIVE ;  /* 0x000000000000791b */ /* 0x00eff40003800000 */
.L_x_1147:
[----:B------:R-:W-:Y:S05]  /*91e0*/  BSYNC B0 ;  /* 0x0000000000007941 */ /* 0x000fea0003800000 */
.L_x_1146:
[----:B------:R-:W-:Y:S01]  /*91f0*/  PLOP3.LUT P0, PT, P6, PT, PT, 0x80, 0x0 ;  /* 0x000000000000781c */ /* 0x000fe2000370f070 */
[----:B------:R-:W-:-:S12]  /*9200*/  BRA `(.L_x_1148) ;  /* 0xfffffff400d87947 */ /* 0x000fd8000383ffff */
.L_x_1116:
[----:B----4-:R4:W1:Y:S02]  /*9210*/  SYNCS.PHASECHK.TRANS64.TRYWAIT P1, [R7+URZ], R6 ;  /* 0x00000006070075a7 */ /* 0x010864000802017f */
[----:B-1----:R-:W-:Y:S05]  /*9220*/  @!P1 NANOSLEEP.SYNCS 0x989680 ;  /* 0x009896800000995d */ /* 0x002fea0003900000 */
[----:B------:R-:W1:Y:S02]  /*9230*/  @!P1 SYNCS.PHASECHK.TRANS64 P1, [R7+URZ], R6 ;  /* 0x00000006070095a7 */ /* 0x000e64000802007f */
[----:B-1----:R-:W-:Y:S05]  /*9240*/  @!P1 BRA `(.L_x_1116) ;  /* 0xfffffffc00f09947 */ /* 0x002fea000383ffff */
[----:B------:R-:W-:Y:S05]  /*9250*/  BRA `(.L_x_1149) ;  /* 0xfffffff800147947 */ /* 0x000fea000383ffff */
.L_x_1117:
[----:B------:R1:W1:Y:S02]  /*9260*/  SYNCS.PHASECHK.TRANS64.TRYWAIT P1, [R5+URZ], R0 ;  /* 0x00000000050075a7 */ /* 0x000264000802017f */
[----:B-1----:R-:W-:Y:S05]  /*9270*/  @!P1 NANOSLEEP.SYNCS 0x989680 ;  /* 0x009896800000995d */ /* 0x002fea0003900000 */
[----:B------:R-:W1:Y:S02]  /*9280*/  @!P1 SYNCS.PHASECHK.TRANS64 P1, [R5+URZ], R0 ;  /* 0x00000000050095a7 */ /* 0x000e64000802007f */
[----:B-1----:R-:W-:Y:S05]  /*9290*/  @!P1 BRA `(.L_x_1117) ;  /* 0xfffffffc00f09947 */ /* 0x002fea000383ffff */
[----:B------:R-:W-:Y:S05]  /*92a0*/  BRA `(.L_x_1150) ;  /* 0xfffffff800087947 */ /* 0x000fea000383ffff */
.L_x_1151:
        /* <DEDUP_REMOVED lines=13> */
.L_x_3862:


//--------------------- .text._ZN7cutlass13device_kernelIN5flash11enable_sm90INS1_16FlashAttnBwdSm90INS1_25CollectiveMainloopBwdSm90ILi2ELi1ELi1EN4cute5tupleIJNS5_1CILi1EEES8_S8_EEENS6_IJNS7_ILi64EEENS7_ILi96EEENS7_ILi192EEEEEENS_10bfloat16_tEfNS_4arch4Sm90ELb0ELb1ELb0ELb0ELb0ELb0ELb1ELb0ELi3ELi1ELi1ELi1ELb0EEENS1_21CollectiveEpilogueBwdISD_SE_SG_Li384ELb0ELb1ELi3EEENS1_19SingleTileSchedulerILb0ELb0ELb0ELi96EEEEEEEEEvNT_6ParamsE --------------------------
	.section	.text._ZN7cutlass13device_kernelIN5flash11enable_sm90INS1_16FlashAttnBwdSm90INS1_25CollectiveMainloopBwdSm90ILi2ELi1ELi1EN4cute5tupleIJNS5_1CILi1EEES8_S8_EEENS6_IJNS7_ILi64EEENS7_ILi96EEENS7_ILi192EEEEEENS_10bfloat16_tEfNS_4arch4Sm90ELb0ELb1ELb0ELb0ELb0ELb0ELb1ELb0ELi3ELi1ELi1ELi1ELb0EEENS1_21CollectiveEpilogueBwdISD_SE_SG_Li384ELb0ELb1ELi3EEENS1_19SingleTileSchedulerILb0ELb0ELb0ELi96EEEEEEEEEvNT_6ParamsE,"ax",@progbits
	.align	128
.text._ZN7cutlass13device_kernelIN5flash11enable_sm90INS1_16FlashAttnBwdSm90INS1_25CollectiveMainloopBwdSm90ILi2ELi1ELi1EN4cute5tupleIJNS5_1CILi1EEES8_S8_EEENS6_IJNS7_ILi64EEENS7_ILi96EEENS7_ILi192EEEEEENS_10bfloat16_tEfNS_4arch4Sm90ELb0ELb1ELb0ELb0ELb0ELb0ELb1ELb0ELi3ELi1ELi1ELi1ELb0EEENS1_21CollectiveEpilogueBwdISD_SE_SG_Li384ELb0ELb1ELi3EEENS1_19SingleTileSchedulerILb0ELb0ELb0ELi96EEEEEEEEEvNT_6ParamsE:
        .type           _ZN7cutlass13device_kernelIN5flash11enable_sm90INS1_16FlashAttnBwdSm90INS1_25CollectiveMainloopBwdSm90ILi2ELi1ELi1EN4cute5tupleIJNS5_1CILi1EEES8_S8_EEENS6_IJNS7_ILi64EEENS7_ILi96EEENS7_ILi192EEEEEENS_10bfloat16_tEfNS_4arch4Sm90ELb0ELb1ELb0ELb0ELb0ELb0ELb1ELb0ELi3ELi1ELi1ELi1ELb0EEENS1_21CollectiveEpilogueBwdISD_SE_SG_Li384ELb0ELb1ELi3EEENS1_19SingleTileSchedulerILb0ELb0ELb0ELi96EEEEEEEEEvNT_6ParamsE,@function
        .size           _ZN7cutlass13device_kernelIN5flash11enable_sm90INS1_16FlashAttnBwdSm90INS1_25CollectiveMainloopBwdSm90ILi2ELi1ELi1EN4cute5tupleIJNS5_1CILi1EEES8_S8_EEENS6_IJNS7_ILi64EEENS7_ILi96EEENS7_ILi192EEEEEENS_10bfloat16_tEfNS_4arch4Sm90ELb0ELb1ELb0ELb0ELb0ELb0ELb1ELb0ELi3ELi1ELi1ELi1ELb0EEENS1_21CollectiveEpilogueBwdISD_SE_SG_Li384ELb0ELb1ELi3EEENS1_19SingleTileSchedulerILb0ELb0ELb0ELi96EEEEEEEEEvNT_6ParamsE,(.L_x_3863 - _ZN7cutlass13device_kernelIN5flash11enable_sm90INS1_16FlashAttnBwdSm90INS1_25CollectiveMainloopBwdSm90ILi2ELi1ELi1EN4cute5tupleIJNS5_1CILi1EEES8_S8_EEENS6_IJNS7_ILi64EEENS7_ILi96EEENS7_ILi192EEEEEENS_10bfloat16_tEfNS_4arch4Sm90ELb0ELb1ELb0ELb0ELb0ELb0ELb1ELb0ELi3ELi1ELi1ELi1ELb0EEENS1_21CollectiveEpilogueBwdISD_SE_SG_Li384ELb0ELb1ELi3EEENS1_19SingleTileSchedulerILb0ELb0ELb0ELi96EEEEEEEEEvNT_6ParamsE)
        .other          _ZN7cutlass13device_kernelIN5flash11enable_sm90INS1_16FlashAttnBwdSm90INS1_25CollectiveMainloopBwdSm90ILi2ELi1ELi1EN4cute5tupleIJNS5_1CILi1EEES8_S8_EEENS6_IJNS7_ILi64EEENS7_ILi96EEENS7_ILi192EEEEEENS_10bfloat16_tEfNS_4arch4Sm90ELb0ELb1ELb0ELb0ELb0ELb0ELb1ELb0ELi3ELi1ELi1ELi1ELb0EEENS1_21CollectiveEpilogueBwdISD_SE_SG_Li384ELb0ELb1ELi3EEENS1_19SingleTileSchedulerILb0ELb0ELb0ELi96EEEEEEEEEvNT_6ParamsE,@"STO_CUDA_ENTRY STV_DEFAULT"
_ZN7cutlass13device_kernelIN5flash11enable_sm90INS1_16FlashAttnBwdSm90INS1_25CollectiveMainloopBwdSm90ILi2ELi1ELi1EN4cute5tupleIJNS5_1CILi1EEES8_S8_EEENS6_IJNS7_ILi64EEENS7_ILi96EEENS7_ILi192EEEEEENS_10bfloat16_tEfNS_4arch4Sm90ELb0ELb1ELb0ELb0ELb0ELb0ELb1ELb0ELi3ELi1ELi1ELi1ELb0EEENS1_21CollectiveEpilogueBwdISD_SE_SG_Li384ELb0ELb1ELi3EEENS1_19SingleTileSchedulerILb0ELb0ELb0ELi96EEEEEEEEEvNT_6ParamsE:
[----:B------:R-:W1:Y:S01]  /*0000*/  LDC R1, c[0x0][0x28] ;  /* 0x00000a00ff017b82 */ /* 0x000e620000000800 */
[----:B------:R-:W2:Y:S01]  /*0010*/  S2R R3, SR_TID.X ;  /* 0x0000000000037919 */ /* 0x000ea20000002100 */
[----:B------:R-:W-:Y:S01]  /*0020*/  ELECT P0, URZ, PT ;  /* 0x00000000003f782f */ /* 0x000fe20003800000 */
[----:B------:R-:W-:Y:S01]  /*0030*/  BSSY B0, `(.L_x_1152) ;  /* 0x000001a000007945 */ /* 0x000fe20003800000 */
[--C-:B--2---:R-:W-:Y:S02]  /*0040*/  SHF.R.U32.HI R0, RZ, 0x5, R3.reuse ;  /* 0x00000005ff007819 */ /* 0x104fe40000011603 */
[----:B------:R-:W-:-:S03]  /*0050*/  SHF.R.U32.HI R3, RZ, 0x7, R3 ;  /* 0x00000007ff037819 */ /* 0x000fc60000011603 */
        /* <DEDUP_REMOVED lines=23> */
.L_x_1153:
[----:B------:R-:W-:Y:S05]  /*01d0*/  BSYNC B0 ;  /* 0x0000000000007941 */ /* 0x000fea0003800000 */
.L_x_1152:
[----:B------:R-:W-:Y:S01]  /*01e0*/  VOTEU.ANY UP0, P0 ;  /* 0x00000000003f7886 */ /* 0x000fe20000000100 */
[----:B------:R-:W1:Y:S01]  /*01f0*/  SHFL.IDX PT, R3, R3, RZ, 0x1f ;  /* 0x00001fff03037589 */ /* 0x000e6200000e0000 */
[----:B------:R-:W-:Y:S01]  /*0200*/  UMOV UR4, 0x1 ;  /* 0x0000000100047882 */ /* 0x000fe20000000000 */
[----:B------:R-:W-:Y:S01]  /*0210*/  VOTEU.ANY UP1, P0 ;  /* 0x00000000003f7886 */ /* 0x000fe20000020100 */
[----:B------:R-:W-:Y:S01]  /*0220*/  UMOV UR38, 0x1 ;  /* 0x0000000100267882 */ /* 0x000fe20000000000 */
[----:B------:R-:W2:Y:S01]  /*0230*/  @UP0 S2UR UR7, SR_CgaCtaId ;  /* 0x00000000000709c3 */ /* 0x000ea20000008800 */
[----:B------:R-:W3:Y:S01]  /*0240*/  SHFL.IDX PT, R2, R0, RZ, 0x1f ;  /* 0x00001fff00027589 */ /* 0x000ee200000e0000 */
[----:B------:R-:W-:Y:S01]  /*0250*/  @UP0 UMOV UR6, 0x400 ;  /* 0x0000040000060882 */ /* 0x000fe20000000000 */
[----:B------:R-:W-:-:S04]  /*0260*/  @UP0 UIADD3 UR4, -UR4, 0x100000, URZ ;  /* 0x0010000004040890 */ /* 0x000fc8000fffe13f */
[----:B------:R-:W-:Y:S02]  /*0270*/  @UP0 USHF.L.U32 UR5, UR4, 0xb, URZ ;  /* 0x0000000b04050899 */ /* 0x000fe4000800063f */
[----:B------:R-:W-:Y:S01]  /*0280*/  @UP0 USHF.L.U32 UR4, UR4, 0x1, URZ ;  /* 0x0000000104040899 */ /* 0x000fe2000800063f */
[----:B-1----:R-:W-:Y:S01]  /*0290*/  R2UR UR8, R3 ;  /* 0x00000000030872ca */ /* 0x002fe200000e0000 */
[----:B--2---:R-:W-:Y:S01]  /*02a0*/  @UP0 ULEA UR6, UR7, UR6, 0x18 ;  /* 0x0000000607060291 */ /* 0x004fe2000f8ec03f */
[----:B---3--:R-:W-:-:S11]  /*02b0*/  ISETP.NE.AND P1, PT, R2, RZ, PT ;  /* 0x000000ff0200720c */ /* 0x008fd60003f25270 */
[----:B------:R-:W-:Y:S01]  /*02c0*/  UISETP.NE.AND UP0, UPT, UR8, URZ, UPT ;  /* 0x0000003f0800728c */ /* 0x000fe2000bf05270 */
[----:B------:R-:W1:Y:S02]  /*02d0*/  FENCE.VIEW.ASYNC.S ;  /* 0x00000000000073c6 */ /* 0x000e640000000000 */
[----:B-1----:R1:W2:Y:S01]  /*02e0*/  @UP1 SYNCS.EXCH.64 URZ, [UR6+0x36400], UR4 ;  /* 0x03640004063f15b2 */ /* 0x0022a20008000100 */
[----:B------:R-:W-:Y:S01]  /*02f0*/  USEL UR38, UR38, 0x2, !UP0 ;  /* 0x0000000226267887 */ /* 0x000fe2000c000000 */
[----:B------:R-:W-:Y:S11]  /*0300*/  @P1 BRA `(.L_x_1154) ;  /* 0x0000000000481947 */ /* 0x000ff60003800000 */
[----:B-1----:R-:W1:Y:S01]  /*0310*/  S2UR UR5, SR_CgaCtaId ;  /* 0x00000000000579c3 */ /* 0x002e620000008800 */
        /* <DEDUP_REMOVED lines=15> */
[----:B------:R3:W1:Y:S02]  /*0410*/  SYNCS.EXCH.64 URZ, [UR8+0x36428], UR4 ;  /* 0x03642804083f75b2 */ /* 0x0006640008000100 */
[----:B---3--:R-:W-:Y:S01]  /*0420*/  NOP ;  /* 0x0000000000007918 */ /* 0x008fe20000000000 */
.L_x_1154:
        /* <DEDUP_REMOVED lines=20> */
.L_x_1155:
[----:B------:R-:W-:Y:S01]  /*0570*/  PLOP3.LUT P0, PT, PT, PT, UP0, 0x80, 0x0 ;  /* 0x000000000000781c */ /* 0x000fe20003f0f008 */
[----:B------:R-:W-:Y:S01]  /*0580*/  NOP ;  /* 0x0000000000007918 */ /* 0x000fe20000000000 */
[----:B-12-45:R-:W-:Y:S11]  /*0590*/  BAR.SYNC.DEFER_BLOCKING 0x0 ;  /* 0x0000000000007b1d */ /* 0x036ff60000010000 */
[----:B------:R-:W-:Y:S05]  /*05a0*/  @!P0 BRA `(.L_x_1156) ;  /* 0x0000005800548947 */ /* 0x000fea0003800000 */
.L_x_1157:
        /* <DEDUP_REMOVED lines=14> */
[----:B------:R-:W1:Y:S01]  /*0690*/  S2UR UR7, SR_CTAID.X ;  /* 0x00000000000779c3 */ /* 0x000e620000002500 */
[----:B------:R-:W-:Y:S01]  /*06a0*/  ULDC UR8, c[0x0][0x280] ;  /* 0x0000a00000087ab9 */ /* 0x000fe20000000800 */
[----:B------:R-:W-:Y:S01]  /*06b0*/  ULDC UR6, c[0x0][0x290] ;  /* 0x0000a40000067ab9 */ /* 0x000fe20000000800 */
[----:B------:R-:W-:Y:S01]  /*06c0*/  ULDC UR4, c[0x0][0x74c] ;  /* 0x0001d30000047ab9 */ /* 0x000fe20000000800 */
        /* <DEDUP_REMOVED lines=19> */
[----:B------:R-:W-:Y:S01]  /*0800*/  CS2R R34, SRZ ;  /* 0x0000000000227805 */ /* 0x000fe2000001ff00 */
[----:B-1----:R-:W-:Y:S02]  /*0810*/  UIMAD UR5, UR7, 0x60, UR8 ;  /* 0x00000060070578a4 */ /* 0x002fe4000f8e0208 */
[----:B------:R-:W-:Y:S02]  /*0820*/  ISETP.LE.AND P1, PT, RZ, UR7, PT ;  /* 0x00000007ff007c0c */ /* 0x000fe4000bf23270 */
[----:B------:R-:W-:-:S02]  /*0830*/  CS2R R32, SRZ ;  /* 0x0000000000207805 */ /* 0x000fc4000001ff00 */
[----:B------:R-:W-:Y:S01]  /*0840*/  CS2R R30, SRZ ;  /* 0x00000000001e7805 */ /* 0x000fe2000001ff00 */
[----:B------:R-:W-:Y:S01]  /*0850*/  UIADD3 UR4, -UR4, UR5, -UR6 ;  /* 0x0000000504047290 */ /* 0x000fe2000fffe906 */
[----:B------:R-:W-:Y:S02]  /*0860*/  CS2R R28, SRZ ;  /* 0x00000000001c7805 */ /* 0x000fe4000001ff00 */
[----:B------:R-:W-:Y:S02]  /*0870*/  CS2R R26, SRZ ;  /* 0x00000000001a7805 */ /* 0x000fe4000001ff00 */
[----:B------:R-:W-:Y:S01]  /*0880*/  CS2R R24, SRZ ;  /* 0x0000000000187805 */ /* 0x000fe2000001ff00 */
[----:B------:R-:W-:Y:S01]  /*0890*/  USHF.R.S32.HI UR5, URZ, 0x1f, UR4 ;  /* 0x0000001f3f057899 */ /* 0x000fe20008011404 */
[----:B------:R-:W-:Y:S02]  /*08a0*/  CS2R R118, SRZ ;  /* 0x0000000000767805 */ /* 0x000fe4000001ff00 */
[----:B------:R-:W-:-:S02]  /*08b0*/  CS2R R116, SRZ ;  /* 0x0000000000747805 */ /* 0x000fc4000001ff00 */
[----:B------:R-:W-:Y:S01]  /*08c0*/  CS2R R114, SRZ ;  /* 0x0000000000727805 */ /* 0x000fe2000001ff00 */
[----:B------:R-:W-:Y:S01]  /*08d0*/  ULEA.HI UR5, UR5, UR4, URZ, 0x6 ;  /* 0x0000000405057291 */ /* 0x000fe2000f8f303f */
[----:B------:R-:W-:Y:S01]  /*08e0*/  CS2R R112, SRZ ;  /* 0x0000000000707805 */ /* 0x000fe2000001ff00 */
[----:B------:R-:W-:Y:S01]  /*08f0*/  UIADD3 UR4, UR8, 0x3f, URZ ;  /* 0x0000003f08047890 */ /* 0x000fe2000fffe03f */
[----:B------:R-:W-:Y:S01]  /*0900*/  CS2R R110, SRZ ;  /* 0x00000000006e7805 */ /* 0x000fe2000001ff00 */
[----:B------:R-:W-:Y:S01]  /*0910*/  USHF.R.S32.HI UR6, URZ, 0x6, UR5 ;  /* 0x000000063f067899 */ /* 0x000fe20008011405 */
[----:B------:R-:W-:Y:S01]  /*0920*/  CS2R R108, SRZ ;  /* 0x00000000006c7805 */ /* 0x000fe2000001ff00 */
[----:B------:R-:W-:Y:S01]  /*0930*/  USHF.R.S32.HI UR5, URZ, 0x1f, UR4 ;  /* 0x0000001f3f057899 */ /* 0x000fe20008011404 */
[----:B------:R-:W-:Y:S01]  /*0940*/  CS2R R106, SRZ ;  /* 0x00000000006a7805 */ /* 0x000fe2000001ff00 */
[----:B------:R-:W-:Y:S01]  /*0950*/  UISETP.LT.AND UP0, UPT, URZ, UR6, UPT ;  /* 0x000000063f00728c */ /* 0x000fe2000bf01270 */
[----:B------:R-:W-:Y:S01]  /*0960*/  CS2R R104, SRZ ;  /* 0x0000000000687805 */ /* 0x000fe2000001ff00 */
[----:B------:R-:W-:Y:S01]  /*0970*/  ULEA.HI UR5, UR5, UR4, URZ, 0x6 ;  /* 0x0000000405057291 */ /* 0x000fe2000f8f303f */
[----:B------:R-:W-:Y:S01]  /*0980*/  CS2R R102, SRZ ;  /* 0x0000000000667805 */ /* 0x000fe2000001ff00 */
[----:B------:R-:W-:Y:S01]  /*0990*/  USEL UR39, URZ, UR6, !UP0 ;  /* 0x000000063f277287 */ /* 0x000fe2000c000000 */
[----:B------:R-:W-:Y:S01]  /*09a0*/  CS2R R100, SRZ ;  /* 0x0000000000647805 */ /* 0x000fe2000001ff00 */
[----:B------:R-:W-:Y:S01]  /*09b0*/  USHF.R.S32.HI UR36, URZ, 0x6, UR5 ;  /* 0x000000063f247899 */ /* 0x000fe20008011405 */
[----:B------:R-:W-:-:S02]  /*09c0*/  CS2R R98, SRZ ;  /* 0x0000000000627805 */ /* 0x000fc4000001ff00 */
[----:B------:R-:W-:Y:S02]  /*09d0*/  CS2R R96, SRZ ;  /* 0x0000000000607805 */ /* 0x000fe4000001ff00 */
[----:B------:R-:W-:Y:S02]  /*09e0*/  CS2R R94, SRZ ;  /* 0x00000000005e7805 */ /* 0x000fe4000001ff00 */
[----:B------:R-:W-:Y:S02]  /*09f0*/  CS2R R92, SRZ ;  /* 0x00000000005c7805 */ /* 0x000fe4000001ff00 */
[----:B------:R-:W-:Y:S02]  /*0a00*/  CS2R R90, SRZ ;  /* 0x00000000005a7805 */ /* 0x000fe4000001ff00 */
[----:B------:R-:W-:Y:S02]  /*0a10*/  CS2R R88, SRZ ;  /* 0x0000000000587805 */ /* 0x000fe4000001ff00 */
[----:B------:R-:W-:-:S02]  /*0a20*/  CS2R R86, SRZ ;  /* 0x0000000000567805 */ /* 0x000fc4000001ff00 */
[----:B------:R-:W-:Y:S01]  /*0a30*/  CS2R R84, SRZ ;  /* 0x0000000000547805 */ /* 0x000fe2000001ff00 */
[----:B------:R-:W-:Y:S01]  /*0a40*/  IMAD.MOV.U32 R83, RZ, RZ, RZ ;  /* 0x000000ffff537224 */ /* 0x000fe200078e00ff */
[----:B------:R-:W-:Y:S06]  /*0a50*/  @!P1 BRA `(.L_x_1158) ;  /* 0x0000000000289947 */ /* 0x000fec0003800000 */
[----:B------:R-:W-:Y:S01]  /*0a60*/  UIMAD UR4, UR7, 0x60, UR8 ;  /* 0x00000060070478a4 */ /* 0x000fe2000f8e0208 */
[----:B------:R-:W-:-:S03]  /*0a70*/  ULDC UR5, c[0x0][0x290] ;  /* 0x0000a40000057ab9 */ /* 0x000fc60000000800 */
[----:B------:R-:W-:-:S03]  /*0a80*/  UIADD3 UR4, -UR5, 0x9f, UR4 ;  /* 0x0000009f05047890 */ /* 0x000fc6000fffe104 */
[----:B------:R-:W-:Y:S02]  /*0a90*/  ULDC UR5, c[0x0][0x748] ;  /* 0x0001d20000057ab9 */ /* 0x000fe40000000800 */
[----:B------:R-:W-:-:S04]  /*0aa0*/  UIADD3 UR4, UR4, UR5, URZ ;  /* 0x0000000504047290 */ /* 0x000fc8000fffe03f */
[----:B------:R-:W-:-:S04]  /*0ab0*/  USHF.R.S32.HI UR5, URZ, 0x1f, UR4 ;  /* 0x0000001f3f057899 */ /* 0x000fc80008011404 */
[----:B------:R-:W-:-:S04]  /*0ac0*/  ULEA.HI UR5, UR5, UR4, URZ, 0x6 ;  /* 0x0000000405057291 */ /* 0x000fc8000f8f303f */
[----:B------:R-:W-:-:S04]  /*0ad0*/  USHF.R.S32.HI UR5, URZ, 0x6, UR5 ;  /* 0x000000063f057899 */ /* 0x000fc80008011405 */
[----:B------:R-:W-:-:S04]  /*0ae0*/  UISETP.LT.AND UP0, UPT, UR36, UR5, UPT ;  /* 0x000000052400728c */ /* 0x000fc8000bf01270 */
[----:B------:R-:W-:-:S12]  /*0af0*/  USEL UR36, UR36, UR5, UP0 ;  /* 0x0000000524247287 */ /* 0x000fd80008000000 */
.L_x_1158:
[----:B------:R-:W-:Y:S01]  /*0b00*/  UISETP.GT.AND UP0, UPT, UR36, UR39, UPT ;  /* 0x000000272400728c */ /* 0x000fe2000bf04270 */
[----:B------:R-:W-:Y:S01]  /*0b10*/  IMAD.MOV.U32 R82, RZ, RZ, RZ ;  /* 0x000000ffff527224 */ /* 0x000fe200078e00ff */
[----:B------:R-:W-:Y:S02]  /*0b20*/  CS2R R80, SRZ ;  /* 0x0000000000507805 */ /* 0x000fe4000001ff00 */
[----:B------:R-:W-:Y:S02]  /*0b30*/  CS2R R78, SRZ ;  /* 0x00000000004e7805 */ /* 0x000fe4000001ff00 */
[----:B------:R-:W-:Y:S02]  /*0b40*/  CS2R R76, SRZ ;  /* 0x00000000004c7805 */ /* 0x000fe4000001ff00 */
[----:B------:R-:W-:Y:S02]  /*0b50*/  CS2R R74, SRZ ;  /* 0x00000000004a7805 */ /* 0x000fe4000001ff00 */
[----:B------:R-:W-:-:S02]  /*0b60*/  PLOP3.LUT P1, PT, PT, PT, UP0, 0x80, 0x0 ;  /* 0x000000000000781c */ /* 0x000fc40003f2f008 */
[----:B------:R-:W-:-:S11]  /*0b70*/  CS2R R72, SRZ ;  /* 0x0000000000487805 */ /* 0x000fd6000001ff00 */
[----:B------:R-:W-:Y:S05]  /*0b80*/  @!P1 BRA `(.L_x_1159) ;  /* 0x0000003400849947 */ /* 0x000fea0003800000 */
[----:B------:R-:W1:Y:S01]  /*0b90*/  S2UR UR4, SR_CgaCtaId ;  /* 0x00000000000479c3 */ /* 0x000e620000008800 */
[----:B------:R-:W-:Y:S01]  /*0ba0*/  UMOV UR37, 0x400 ;  /* 0x0000040000257882 */ /* 0x000fe20000000000 */
[----:B------:R-:W-:Y:S01]  /*0bb0*/  ULDC UR43, c[0x0][0x290] ;  /* 0x0000a400002b7ab9 */ /* 0x000fe20000000800 */
[----:B------:R-:W-:Y:S01]  /*0bc0*/  ULDC UR44, c[0x0][0x750] ;  /* 0x0001d400002c7ab9 */ /* 0x000fe20000000800 */
[----:B------:R-:W-:Y:S01]  /*0bd0*/  ULDC UR45, c[0x0][0x744] ;  /* 0x0001d100002d7ab9 */ /* 0x000fe20000000800 */
[----:B------:R-:W-:Y:S01]  /*0be0*/  ULDC.64 UR40, c[0x0][0x748] ;  /* 0x0001d20000287ab9 */ /* 0x000fe20000000a00 */
        /* <DEDUP_REMOVED lines=21> */
.L_x_1161:
        /* <DEDUP_REMOVED lines=15> */
.L_x_1160:
        /* <DEDUP_REMOVED lines=20> */
.L_x_1163:
        /* <DEDUP_REMOVED lines=15> */
.L_x_1162:
        /* <DEDUP_REMOVED lines=8> */
.L_x_1283:
[----:B------:R-:W-:Y:S02]  /*10e0*/  SHF.L.U32 R10, RZ, 0x1f, RZ ;  /* 0x0000001fff0a7819 */ /* 0x000fe400000006ff */
[CC--:B------:R-:W-:Y:S02]  /*10f0*/  LEA.HI R4, R3.reuse, R0.reuse, RZ, 0x4 ;  /* 0x0000000003047211 */ /* 0x0c0fe400078f20ff */
[----:B------:R-:W3:Y:S01]  /*1100*/  SYNCS.PHASECHK.TRANS64.TRYWAIT P0, [UR37+0x36400], R10 ;  /* 0x0364000aff0075a7 */ /* 0x000ee20008000165 */
[----:B------:R-:W-:Y:S01]  /*1110*/  LEA.HI R6, R3, R0, RZ, 0x5 ;  /* 0x0000000003067211 */ /* 0x000fe200078f28ff */
[----:B--2---:R-:W-:Y:S01]  /*1120*/  IMAD.HI R3, R14, 0x55555556, RZ ;  /* 0x555555560e037827 */ /* 0x004fe200078e02ff */
[----:B------:R-:W-:Y:S02]  /*1130*/  LOP3.LUT R7, R4, 0xfffffff0, RZ, 0xc0, !PT ;  /* 0xfffffff004077812 */ /* 0x000fe400078ec0ff */
[--C-:B------:R-:W-:Y:S02]  /*1140*/  SHF.R.S32.HI R8, RZ, 0x5, R6.reuse ;  /* 0x00000005ff087819 */ /* 0x100fe40000011406 */
[----:B------:R-:W-:Y:S01]  /*1150*/  SHF.R.S32.HI R11, RZ, 0x1f, R6 ;  /* 0x0000001fff0b7819 */ /* 0x000fe20000011406 */
[----:B------:R-:W-:Y:S01]  /*1160*/  IMAD.IADD R7, R0, 0x1, -R7 ;  /* 0x0000000100077824 */ /* 0x000fe200078e0a07 */
[----:B------:R-:W-:-:S02]  /*1170*/  LOP3.LUT R5, R2, 0xffffff80, RZ, 0xc0, !PT ;  /* 0xffffff8002057812 */ /* 0x000fc400078ec0ff */
[----:B------:R-:W-:Y:S02]  /*1180*/  LEA.HI R9, R3, R3, RZ, 0x1 ;  /* 0x0000000303097211 */ /* 0x000fe400078f08ff */
[----:B------:R-:W-:Y:S01]  /*1190*/  LEA.HI R11, R11, R8, RZ, 0x2 ;  /* 0x000000080b0b7211 */ /* 0x000fe200078f10ff */
[----:B------:R-:W-:Y:S01]  /*11a0*/  IMAD.IADD R0, R0, 0x1, -R5 ;  /* 0x0000000100007824 */ /* 0x000fe200078e0a05 */
[----:B------:R-:W-:Y:S01]  /*11b0*/  LEA.HI R2, R7, R7, RZ, 0x1 ;  /* 0x0000000707027211 */ /* 0x000fe200078f08ff */
[----:B------:R-:W-:Y:S01]  /*11c0*/  IMAD R9, R9, -0x3, R14 ;  /* 0xfffffffd09097824 */ /* 0x000fe200078e020e */
[----:B------:R-:W-:Y:S01]  /*11d0*/  LOP3.LUT R11, R11, 0x3ffffc, RZ, 0xc0, !PT ;  /* 0x003ffffc0b0b7812 */ /* 0x000fe200078ec0ff */
[----:B---3--:R-:W-:Y:S06]  /*11e0*/  @P0 BRA `(.L_x_1165) ;  /* 0x0000000000080947 */ /* 0x008fec0003800000 */
[----:B------:R-:W2:Y:S02]  /*11f0*/  SYNCS.PHASECHK.TRANS64.TRYWAIT P0, [UR37+0x36400], R10 ;  /* 0x0364000aff0075a7 */ /* 0x000ea40008000165 */
[----:B--2---:R-:W-:Y:S05]  /*1200*/  @!P0 BRA `(.L_x_1166) ;  /* 0x0000008400008947 */ /* 0x004fea0003800000 */
.L_x_1165:
[--C-:B------:R-:W-:Y:S01]  /*1210*/  SHF.R.S32.HI R5, RZ, 0x1, R2.reuse ;  /* 0x00000001ff057819 */ /* 0x100fe20000011402 */
[----:B------:R-:W3:Y:S01]  /*1220*/  S2R R14, SR_CTAID.X ;  /* 0x00000000000e7919 */ /* 0x000ee20000002500 */
[----:B------:R-:W-:Y:S01]  /*1230*/  SHF.R.S32.HI R6, RZ, 0x1f, R2 ;  /* 0x0000001fff067819 */ /* 0x000fe20000011402 */
[----:B------:R-:W-:Y:S01]  /*1240*/  IMAD.IADD R15, R8, 0x1, -R11 ;  /* 0x00000001080f7824 */ /* 0x000fe200078e0a0b */
[----:B------:R-:W-:Y:S01]  /*1250*/  SHF.R.S32.HI R8, RZ, 0x1f, R7 ;  /* 0x0000001fff087819 */ /* 0x000fe20000011407 */
[C---:B--2---:R-:W-:Y:S01]  /*1260*/  IMAD.HI R10, R13.reuse, 0x55555556, RZ ;  /* 0x555555560d0a7827 */ /* 0x044fe200078e02ff */
[----:B------:R-:W-:Y:S01]  /*1270*/  LEA.HI R6, R6, R5, RZ, 0x2 ;  /* 0x0000000506067211 */ /* 0x000fe200078f10ff */
[----:B------:R-:W-:Y:S01]  /*1280*/  ULDC UR4, c[0x0][0x290] ;  /* 0x0000a40000047ab9 */ /* 0x000fe20000000800 */
[----:B------:R-:W-:Y:S01]  /*1290*/  LOP3.LUT R2, R2, 0x7fffffe, RZ, 0xc0, !PT ;  /* 0x07fffffe02027812 */ /* 0x000fe200078ec0ff */
[----:B------:R-:W-:Y:S01]  /*12a0*/  IMAD R16, R13, 0x400, R0 ;  /* 0x000004000d107824 */ /* 0x000fe200078e0200 */
[----:B------:R-:W-:Y:S01]  /*12b0*/  LOP3.LUT R6, R6, 0xfffffffc, RZ, 0xc0, !PT ;  /* 0xfffffffc06067812 */ /* 0x000fe200078ec0ff */
[----:B------:R-:W-:Y:S01]  /*12c0*/  IMAD.MOV.U32 R17, RZ, RZ, 0x20 ;  /* 0x00000020ff117424 */ /* 0x000fe200078e00ff */
[----:B------:R-:W-:Y:S01]  /*12d0*/  LEA.HI R8, R8, R7, RZ, 0x3 ;  /* 0x0000000708087211 */ /* 0x000fe200078f18ff */
[----:B------:R-:W-:Y:S01]  /*12e0*/  IMAD.IADD R11, R7, 0x1, -R2 ;  /* 0x00000001070b7824 */ /* 0x000fe200078e0a02 */
[----:B------:R-:W-:Y:S01]  /*12f0*/  SHF.R.S32.HI R3, RZ, 0x1f, R0 ;  /* 0x0000001fff037819 */ /* 0x000fe20000011400 */
[----:B------:R-:W-:Y:S01]  /*1300*/  IMAD.IADD R6, R5, 0x1, -R6 ;  /* 0x0000000105067824 */ /* 0x000fe200078e0a06 */
[----:B------:R-:W-:Y:S01]  /*1310*/  SHF.R.S32.HI R4, RZ, 0x4, R4 ;  /* 0x00000004ff047819 */ /* 0x000fe20000011404 */
[----:B------:R-:W-:Y:S01]  /*1320*/  IMAD.SHL.U32 R8, R8, 0x20, RZ ;  /* 0x0000002008087824 */ /* 0x000fe200078e00ff */
[----:B------:R-:W-:Y:S01]  /*1330*/  LEA.HI R2, R3, R0, RZ, 0x2 ;  /* 0x0000000003027211 */ /* 0x000fe200078f10ff */
[----:B------:R-:W-:Y:S01]  /*1340*/  IMAD.SHL.U32 R7, R6, 0x40, RZ ;  /* 0x0000004006077824 */ /* 0x000fe200078e00ff */
[----:B------:R-:W-:Y:S01]  /*1350*/  LEA.HI R12, R10, R10, RZ, 0x1 ;  /* 0x0000000a0a0c7211 */ /* 0x000fe200078f08ff */
[----:B------:R-:W-:Y:S01]  /*1360*/  IMAD.SHL.U32 R10, R4, 0x8, RZ ;  /* 0x00000008040a7824 */ /* 0x000fe200078e00ff */
[--C-:B------:R-:W-:Y:S01]  /*1370*/  SHF.R.S32.HI R4, RZ, 0x2, R2.reuse ;  /* 0x00000002ff047819 */ /* 0x100fe20000011402 */
[----:B------:R-:W-:Y:S01]  /*1380*/  ULDC UR5, c[0x0][0x280] ;  /* 0x0000a00000057ab9 */ /* 0x000fe20000000800 */
[----:B------:R-:W-:Y:S01]  /*1390*/  SHF.R.S32.HI R5, RZ, 0x1f, R2 ;  /* 0x0000001fff057819 */ /* 0x000fe20000011402 */
[----:B------:R-:W-:Y:S01]  /*13a0*/  IMAD R12, R12, -0x3, R13 ;  /* 0xfffffffd0c0c7824 */ /* 0x000fe200078e020d */
[----:B------:R-:W-:-:S02]  /*13b0*/  LOP3.LUT R8, R8, 0x7fffff00, RZ, 0xc0, !PT ;  /* 0x7fffff0008087812 */ /* 0x000fc400078ec0ff */
[----:B------:R-:W-:Y:S02]  /*13c0*/  CS2R R70, SRZ ;  /* 0x0000000000467805 */ /* 0x000fe4000001ff00 */
[----:B------:R-:W-:Y:S02]  /*13d0*/  LEA.HI R5, R5, R4, RZ, 0x3 ;  /* 0x0000000405057211 */ /* 0x000fe400078f18ff */
[----:B------:R-:W-:Y:S02]  /*13e0*/  CS2R R68, SRZ ;  /* 0x0000000000447805 */ /* 0x000fe4000001ff00 */
[----:B------:R-:W-:Y:S01]  /*13f0*/  LOP3.LUT R7, R7, 0xc0, RZ, 0xc0, !PT ;  /* 0x000000c007077812 */ /* 0x000fe200078ec0ff */
[----:B------:R-:W-:Y:S01]  /*1400*/  IMAD R8, R13, 0x800, R8 ;  /* 0x000008000d087824 */ /* 0x000fe200078e0208 */
[----:B------:R-:W-:Y:S01]  /*1410*/  LOP3.LUT R5, R5, 0xfffffff8, RZ, 0xc0, !PT ;  /* 0xfffffff805057812 */ /* 0x000fe200078ec0ff */
[----:B---3--:R-:W-:Y:S01]  /*1420*/  IMAD R14, R14, -0x60, RZ ;  /* 0xffffffa00e0e7824 */ /* 0x008fe200078e02ff */
[----:B-1----:R-:W-:Y:S01]  /*1430*/  LOP3.LUT R13, R2, 0x7ffffffc, RZ, 0xc0, !PT ;  /* 0x7ffffffc020d7812 */ /* 0x002fe200078ec0ff */
[----:B------:R-:W-:Y:S01]  /*1440*/  IMAD R8, R11, 0x20, R8 ;  /* 0x000000200b087824 */ /* 0x000fe200078e0208 */
[----:B------:R-:W-:Y:S01]  /*1450*/  LOP3.LUT R10, R7, 0x8, R10, 0xf8, !PT ;  /* 0x00000008070a7812 */ /* 0x000fe200078ef80a */
[----:B------:R-:W-:Y:S01]  /*1460*/  IMAD.IADD R4, R4, 0x1, -R5 ;  /* 0x0000000104047824 */ /* 0x000fe200078e0a05 */
[----:B------:R-:W-:Y:S01]  /*1470*/  SHF.R.U32.HI R7, RZ, 0x3, R7 ;  /* 0x00000003ff077819 */ /* 0x000fe20000011607 */
[----:B------:R-:W-:Y:S01]  /*1480*/  IMAD.IADD R13, R0, 0x1, -R13 ;  /* 0x00000001000d7824 */ /* 0x000fe200078e0a0d */
[----:B------:R-:W-:Y:S01]  /*1490*/  LEA.HI R3, R3, R0, RZ, 0x5 ;  /* 0x0000000003037211 */ /* 0x000fe200078f28ff */
[----:B------:R-:W-:Y:S01]  /*14a0*/  IMAD R8, R15, 0x200, R8 ;  /* 0x000002000f087824 */ /* 0x000fe200078e0208 */
[----:B------:R-:W-:Y:S01]  /*14b0*/  LOP3.LUT R5, R10, R7, RZ, 0x3c, !PT ;  /* 0x000000070a057212 */ /* 0x000fe200078e3cff */
[----:B------:R-:W-:Y:S01]  /*14c0*/  IMAD R11, R12, 0x10, R13 ;  /* 0x000000100c0b7824 */ /* 0x000fe200078e020d */
[----:B------:R-:W-:Y:S01]  /*14d0*/  LOP3.LUT P0, RZ, R6, 0x2, RZ, 0xc0, !PT ;  /* 0x0000000206ff7812 */ /* 0x000fe2000780c0ff */
[----:B------:R-:W-:Y:S01]  /*14e0*/  IMAD.U32 R15, RZ, RZ, UR38 ;  /* 0x00000026ff0f7e24 */ /* 0x000fe2000f8e00ff */
[----:B------:R-:W-:Y:S01]  /*14f0*/  SHF.R.S32.HI R3, RZ, 0x5, R3 ;  /* 0x00000005ff037819 */ /* 0x000fe20000011403 */
[----:B------:R-:W-:Y:S01]  /*1500*/  IMAD.IADD R10, R8, 0x1, R5 ;  /* 0x00000001080a7824 */ /* 0x000fe200078e0205 */
[----:B------:R-:W-:Y:S01]  /*1510*/  IADD3.X R6, R14, UR4, RZ, PT, !PT ;  /* 0x000000040e067c10 */ /* 0x000fe2000bffe4ff */
[----:B------:R-:W-:Y:S01]  /*1520*/  IMAD.SHL.U32 R11, R11, 0x2, RZ ;  /* 0x000000020b0b7824 */ /* 0x000fe200078e00ff */
[----:B------:R-:W-:Y:S01]  /*1530*/  SEL R17, R17, 0xffffffe0, !P0 ;  /* 0xffffffe011117807 */ /* 0x000fe20004000000 */
[----:B------:R-:W-:Y:S01]  /*1540*/  IMAD.SHL.U32 R0, R16, 0x4, RZ ;  /* 0x0000000410007824 */ /* 0x000fe200078e00ff */
[----:B------:R-:W-:Y:S01]  /*1550*/  LEA R10, R10, UR37, 0x1 ;  /* 0x000000250a0a7c11 */ /* 0x000fe2000f8e08ff */
[----:B------:R-:W-:Y:S01]  /*1560*/  IMAD R7, R3, 0x10, R4 ;  /* 0x0000001003077824 */ /* 0x000fe200078e0204 */
[--C-:B------:R-:W-:Y:S01]  /*1570*/  IADD3 R6, R6, -UR5, -R11.reuse ;  /* 0x8000000506067c10 */ /* 0x100fe2000fffe80b */
[----:B------:R-:W-:Y:S01]  /*1580*/  IMAD.IADD R12, R14, 0x1, -R11 ;  /* 0x000000010e0c7824 */ /* 0x000fe200078e0a0b */
[----:B------:R-:W-:Y:S01]  /*1590*/  IADD3 R13, -R11, UR4, R14 ;  /* 0x000000040b0d7c10 */ /* 0x000fe2000fffe10e */
[----:B------:R-:W-:Y:S01]  /*15a0*/  IMAD.MOV.U32 R8, RZ, RZ, RZ ;  /* 0x000000ffff087224 */ /* 0x000fe200078e00ff */
[----:B------:R-:W-:Y:S01]  /*15b0*/  CS2R R66, SRZ ;  /* 0x0000000000427805 */ /* 0x000fe2000001ff00 */
[----:B------:R-:W-:Y:S01]  /*15c0*/  IMAD.MOV.U32 R3, RZ, RZ, RZ ;  /* 0x000000ffff037224 */ /* 0x000fe200078e00ff */
        /* <DEDUP_REMOVED lines=46> */
[----:B------:R-:W-:Y:S02]  /*18b0*/  LOP3.LUT R15, R15, 0x1, RZ, 0xfc, !PT ;  /* 0x000000010f0f7812 */ /* 0x000fe400078efcff */
[----:B------:R-:W-:Y:S02]  /*18c0*/  LEA R0, R0, UR37, 0x2 ;  /* 0x0000002500007c11 */ /* 0x000fe4000f8e10ff */
[----:B------:R-:W-:-:S07]  /*18d0*/  IADD3 R11, R17, 0x30400, R10 ;  /* 0x00030400110b7810 */ /* 0x000fce0007ffe00a */
.L_x_1185:
[----:B------:R-:W-:Y:S01]  /*18e0*/  ISETP.NE.AND P0, PT, R15, 0x3, PT ;  /* 0x000000030f00780c */ /* 0x000fe20003f05270 */
[----:B------:R-:W-:-:S12]  /*18f0*/  YIELD ;  /* 0x0000000000007946 */ /* 0x000fd80003800000 */
[----:B------:R-:W-:Y:S05]  /*1900*/  @!P0 BRA `(.L_x_1167) ;  /* 0x0000000000048947 */ /* 0x000fea0003800000 */
[----:B------:R-:W-:Y:S01]  /*1910*/  BPT.TRAP 0x1 ;  /* 0x000000040000795c */ /* 0x000fe20000300000 */
.L_x_1167:
[----:B------:R-:W-:Y:S02]  /*1920*/  LEA R4, R3, UR37, 0x3 ;  /* 0x0000002503047c11 */ /* 0x000fe4000f8e18ff */
[----:B------:R-:W-:-:S04]  /*1930*/  SHF.L.U32 R17, R8, 0x1f, RZ ;  /* 0x0000001f08117819 */ /* 0x000fc800000006ff */
[----:B------:R1:W2:Y:S01]  /*1940*/  SYNCS.PHASECHK.TRANS64.TRYWAIT P1, [R4+URZ+0x36410], R17 ;  /* 0x03641011040075a7 */ /* 0x0002a2000802017f */
[----:B------:R-:W-:Y:S05]  /*1950*/  @!P0 BRA `(.L_x_1168) ;  /* 0x0000000000048947 */ /* 0x000fea0003800000 */
[----:B------:R-:W-:Y:S01]  /*1960*/  BPT.TRAP 0x1 ;  /* 0x000000040000795c */ /* 0x000fe20000300000 */
.L_x_1168:
[----:B--2---:R-:W-:Y:S05]  /*1970*/  @P1 BRA `(.L_x_1169) ;  /* 0x0000000000081947 */ /* 0x004fea0003800000 */
[----:B------:R-:W2:Y:S02]  /*1980*/  SYNCS.PHASECHK.TRANS64.TRYWAIT P1, [R4+URZ+0x36410], R17 ;  /* 0x03641011040075a7 */ /* 0x000ea4000802017f */
[----:B--2---:R-:W-:Y:S05]  /*1990*/  @!P1 BRA `(.L_x_1170) ;  /* 0x0000007c00309947 */ /* 0x004fea0003800000 */
.L_x_1169:
        /* <DEDUP_REMOVED lines=103> */
.L_x_1171:
[----:B---3--:R-:W-:-:S04]  /*2010*/  SHF.L.U32 R16, R5, 0x1f, RZ ;  /* 0x0000001f05107819 */ /* 0x008fc800000006ff */
[----:B------:R3:W1:Y:S01]  /*2020*/  SYNCS.PHASECHK.TRANS64.TRYWAIT P1, [UR37+0x36430], R16 ;  /* 0x03643010ff0075a7 */ /* 0x0006620008020165 */
[----:B------:R-:W-:Y:S05]  /*2030*/  @!P0 BRA `(.L_x_1172) ;  /* 0x0000000000048947 */ /* 0x000fea0003800000 */
[----:B------:R-:W-:Y:S01]  /*2040*/  BPT.TRAP 0x1 ;  /* 0x000000040000795c */ /* 0x000fe20000300000 */
.L_x_1172:
[----:B-1----:R-:W-:Y:S05]  /*2050*/  @P1 BRA `(.L_x_1173) ;  /* 0x0000000000081947 */ /* 0x002fea0003800000 */
[----:B------:R-:W1:Y:S02]  /*2060*/  SYNCS.PHASECHK.TRANS64.TRYWAIT P1, [UR37+0x36430], R16 ;  /* 0x03643010ff0075a7 */ /* 0x000e640008020165 */
[----:B-1----:R-:W-:Y:S05]  /*2070*/  @!P1 BRA `(.L_x_1174) ;  /* 0x00000074008c9947 */ /* 0x002fea0003800000 */
.L_x_1173:
[----:B------:R-:W-:Y:S01]  /*2080*/  UIADD3 UR5, UR37, 0x2a000, URZ ;  /* 0x0002a00025057890 */ /* 0x000fe2000fffe03f */
[----:B------:R-:W-:Y:S01]  /*2090*/  WARPGROUP.ARRIVE ;  /* 0x00000000000079c5 */ /* 0x000fe20000000000 */
[----:B------:R-:W-:Y:S01]  /*20a0*/  UIADD3 UR4, UR4, 0x9000, URZ ;  /* 0x0000900004047890 */ /* 0x000fe2000fffe03f */
[----:B---3--:R-:W-:Y:S01]  /*20b0*/  IMAD.U32 R16, RZ, RZ, UR39 ;  /* 0x00000027ff107e24 */ /* 0x008fe2000f8e00ff */
[----:B------:R-:W-:Y:S01]  /*20c0*/  USHF.R.U32.HI UR5, URZ, 0x4, UR5 ;  /* 0x000000043f057899 */ /* 0x000fe20008011605 */
[----:B------:R-:W-:Y:S01]  /*20d0*/  VIADD R20, R6, UR41 ;  /* 0x0000002906147c36 */ /* 0x000fe20008000000 */
[----:B------:R-:W-:Y:S01]  /*20e0*/  USHF.R.U32.HI UR4, URZ, 0x4, UR4 ;  /* 0x000000043f047899 */ /* 0x000fe20008011604 */
[----:B------:R-:W-:Y:S01]  /*20f0*/  IMAD R19, R16, 0x40, R7 ;  /* 0x0000004010137824 */ /* 0x000fe200078e0207 */
[----:B------:R-:W-:Y:S02]  /*2100*/  ULOP3.LUT UR5, UR5, 0x3fff, URZ, 0xc0, !UPT ;  /* 0x00003fff05057892 */ /* 0x000fe4000f8ec03f */
[----:B------:R-:W-:-:S02]  /*2110*/  ULOP3.LUT UR6, UR4, 0x3fff, URZ, 0xc0, !UPT ;  /* 0x00003fff04067892 */ /* 0x000fc4000f8ec03f */
[----:B------:R-:W-:Y:S01]  /*2120*/  ULOP3.LUT UR4, UR5, 0x10000, URZ, 0xfc, !UPT ;  /* 0x0001000005047892 */ /* 0x000fe2000f8efc3f */
[----:B--2---:R-:W-:Y:S01]  /*2130*/  VIADDMNMX R17, R19, R20, R13, PT ;  /* 0x0000001413117246 */ /* 0x004fe2000380010d */
[----:B------:R-:W-:Y:S01]  /*2140*/  ULOP3.LUT UR6, UR6, 0x10000, URZ, 0xfc, !UPT ;  /* 0x0001000006067892 */ /* 0x000fe2000f8efc3f */
[----:B------:R-:W-:Y:S01]  /*2150*/  UMOV UR5, 0x40000040 ;  /* 0x4000004000057882 */ /* 0x000fe20000000000 */
[----:B------:R-:W-:Y:S02]  /*2160*/  UMOV UR7, 0x40000040 ;  /* 0x4000004000077882 */ /* 0x000fe40000000000 */
[----:B------:R-:W-:Y:S02]  /*2170*/  UIADD3 UR10, UR6, 0x2, URZ ;  /* 0x00000002060a7890 */ /* 0x000fe4000fffe03f */
[----:B------:R-:W-:Y:S01]  /*2180*/  UIADD3 UR8, UR4, 0x2, URZ ;  /* 0x0000000204087890 */ /* 0x000fe2000fffe03f */
[----:B------:R-:W-:Y:S02]  /*2190*/  UMOV UR11, 0x40000040 ;  /* 0x40000040000b7882 */ /* 0x000fe40000000000 */
[----:B------:R-:W-:Y:S01]  /*21a0*/  HGMMA.64x32x16.F32.BF16 R120, gdesc[UR4], RZ, !UPT, gsb0 ;  /* 0x00600000047879f0 */ /* 0x000fe2000c0018ff */
[----:B------:R-:W-:Y:S01]  /*21b0*/  UMOV UR9, 0x40000040 ;  /* 0x4000004000097882 */ /* 0x000fe20000000000 */
[----:B------:R-:W-:Y:S01]  /*21c0*/  UMOV UR7, 0x40000040 ;  /* 0x4000004000077882 */ /* 0x000fe20000000000 */
[----:B------:R-:W-:Y:S01]  /*21d0*/  UMOV UR5, 0x40000040 ;  /* 0x4000004000057882 */ /* 0x000fe20000000000 */
[----:B------:R-:W-:-:S06]  /*21e0*/  UISETP.GE.AND UP1, UPT, UR44, 0x1, UPT ;  /* 0x000000012c00788c */ /* 0x000fcc000bf26270 */
[----:B------:R-:W-:Y:S01]  /*21f0*/  PLOP3.LUT P1, PT, PT, PT, UP1, 0x40, 0x0 ;  /* 0x000000000000781c */ /* 0x000fe20003f2e818 */
        /* <DEDUP_REMOVED lines=63> */
[----:B------:R-:W-:Y:S02]  /*25f0*/  UIADD3 UR6, UR6, 0x606, URZ ;  /* 0x0000060606067890 */ /* 0x000fe4000fffe03f */
[----:B------:R-:W-:Y:S01]  /*2600*/  UIADD3 UR4, UR4, 0x406, URZ ;  /* 0x0000040604047890 */ /* 0x000fe2000fffe03f */
[----:B------:R-:W-:Y:S02]  /*2610*/  WARPGROUP.DEPBAR.LE gsb0, 0x0 ;  /* 0x00008000000079c5 */ /* 0x000fe40000010000 */
[----:B------:R-:W-:-:S06]  /*2620*/  WARPGROUP.ARRIVE ;  /* 0x00000000000079c5 */ /* 0x000fcc0000000000 */
[----:B------:R-:W-:Y:S03]  /*2630*/  HGMMA.64x32x16.F32.BF16 R120, gdesc[UR8], R120, gsb0 ;  /* 0x00600000087879f0 */ /* 0x000fe60008001878 */
[----:B------:R-:W-:Y:S02]  /*2640*/  WARPGROUP.DEPBAR.LE gsb0, 0x0 ;  /* 0x00008000000079c5 */ /* 0x000fe40000010000 */
[----:B------:R-:W-:-:S06]  /*2650*/  WARPGROUP.ARRIVE ;  /* 0x00000000000079c5 */ /* 0x000fcc0000000000 */
[----:B------:R-:W-:Y:S01]  /*2660*/  HGMMA.64x32x16.F32.BF16 R120, gdesc[UR4], R120, gsb0 ;  /* 0x00600000047879f0 */ /* 0x000fe20008001878 */
[----:B------:R-:W-:-:S06]  /*2670*/  ULOP3.LUT UR4, URZ, UR40, URZ, 0x33, !UPT ;  /* 0x000000283f047292 */ /* 0x000fcc000f8e333f */
[----:B------:R-:W-:-:S04]  /*2680*/  VIADD R18, R6, UR4 ;  /* 0x0000000406127c36 */ /* 0x000fc80008000000 */
[----:B------:R-:W-:Y:S01]  /*2690*/  IMAD.IADD R16, R19, 0x1, R18 ;  /* 0x0000000113107824 */ /* 0x000fe200078e0212 */
[----:B------:R-:W-:Y:S02]  /*26a0*/  WARPGROUP.DEPBAR.LE gsb0, 0x0 ;  /* 0x00008000000079c5 */ /* 0x000fe40000010000 */
[----:B------:R-:W-:Y:S05]  /*26b0*/  @P1 BRA `(.L_x_1175) ;  /* 0x0000000000641947 */ /* 0x000fea0003800000 */
[----:B------:R-:W1:Y:S01]  /*26c0*/  LDC R16, c[0x0][0x280] ;  /* 0x0000a000ff107b82 */ /* 0x000e620000000800 */
[----:B------:R-:W-:Y:S01]  /*26d0*/  BSSY B0, `(.L_x_1176) ;  /* 0x0000013000007945 */ /* 0x000fe20003800000 */
[----:B-1----:R-:W-:-:S04]  /*26e0*/  IADD3 R23, R19, UR43, -R16 ;  /* 0x0000002b13177c10 */ /* 0x002fc8000fffe810 */
[----:B------:R-:W-:-:S13]  /*26f0*/  ISETP.GT.AND P1, PT, R23, -0x1, PT ;  /* 0xffffffff1700780c */ /* 0x000fda0003f24270 */
[----:B------:R-:W-:Y:S05]  /*2700*/  @P1 BRA `(.L_x_1177) ;  /* 0x0000000000241947 */ /* 0x000fea0003800000 */
[----:B------:R-:W-:Y:S01]  /*2710*/  UISETP.NE.AND UP0, UPT, UR44, 0x1, UPT ;  /* 0x000000012c00788c */ /* 0x000fe2000bf05270 */
[----:B------:R-:W-:-:S05]  /*2720*/  LOP3.LUT R23, RZ, R23, RZ, 0x33, !PT ;  /* 0x00000017ff177212 */ /* 0x000fca00078e33ff */
[----:B------:R-:W-:-:S05]  /*2730*/  PLOP3.LUT P1, PT, PT, PT, UP0, 0x80, 0x0 ;  /* 0x000000000000781c */ /* 0x000fca0003f2f008 */
[----:B------:R-:W-:-:S08]  /*2740*/  @UP0 ULDC UR5, c[0x0][0x754] ;  /* 0x0001d50000050ab9 */ /* 0x000fd00000000800 */
[----:B------:R-:W-:Y:S01]  /*2750*/  @P1 IMAD.HI.U32 R16, R23, UR5, RZ ;  /* 0x0000000517101c27 */ /* 0x000fe2000f8e00ff */
[----:B------:R-:W-:-:S04]  /*2760*/  @UP0 ULDC UR5, c[0x0][0x758] ;  /* 0x0001d60000050ab9 */ /* 0x000fc80000000800 */
[----:B------:R-:W-:-:S04]  /*2770*/  @P1 SHF.R.U32.HI R23, RZ, UR5, R16 ;  /* 0x00000005ff171c19 */ /* 0x000fc80008011610 */
[----:B------:R-:W-:Y:S01]  /*2780*/  LOP3.LUT R23, RZ, R23, RZ, 0x33, !PT ;  /* 0x00000017ff177212 */ /* 0x000fe200078e33ff */
[----:B------:R-:W-:Y:S06]  /*2790*/  BRA `(.L_x_1178) ;  /* 0x0000000000187947 */ /* 0x000fec0003800000 */
.L_x_1177:
[----:B------:R-:W-:-:S06]  /*27a0*/  UISETP.NE.AND UP0, UPT, UR44, 0x1, UPT ;  /* 0x000000012c00788c */ /* 0x000fcc000bf05270 */
[----:B------:R-:W-:-:S05]  /*27b0*/  PLOP3.LUT P1, PT, PT, PT, UP0, 0x80, 0x0 ;  /* 0x000000000000781c */ /* 0x000fca0003f2f008 */
[----:B------:R-:W-:-:S08]  /*27c0*/  @UP0 ULDC UR5, c[0x0][0x754] ;  /* 0x0001d50000050ab9 */ /* 0x000fd00000000800 */
[----:B------:R-:W-:Y:S01]  /*27d0*/  @P1 IMAD.HI.U32 R16, R23, UR5, RZ ;  /* 0x0000000517101c27 */ /* 0x000fe2000f8e00ff */
[----:B------:R-:W-:-:S04]  /*27e0*/  @UP0 ULDC UR5, c[0x0][0x758] ;  /* 0x0001d60000050ab9 */ /* 0x000fc80000000800 */
[----:B------:R-:W-:-:S07]  /*27f0*/  @P1 SHF.R.U32.HI R23, RZ, UR5, R16 ;  /* 0x00000005ff171c19 */ /* 0x000fce0008011610 */
.L_x_1178:
[----:B------:R-:W-:Y:S05]  /*2800*/  BSYNC B0 ;  /* 0x0000000000007941 */ /* 0x000fea0003800000 */
.L_x_1176:
[----:B------:R-:W-:Y:S01]  /*2810*/  IMAD R23, R23, UR44, R12 ;  /* 0x0000002c17177c24 */ /* 0x000fe2000f8e020c */
[----:B------:R-:W-:-:S04]  /*2820*/  IADD3 R16, R19, UR4, R6 ;  /* 0x0000000413107c10 */ /* 0x000fc8000fffe006 */
[----:B------:R-:W-:Y:S02]  /*2830*/  VIADDMNMX R17, R23, UR44, R17, PT ;  /* 0x0000002c17117c46 */ /* 0x000fe4000b800111 */
[----:B------:R-:W-:-:S07]  /*2840*/  VIMNMX R16, R16, R23, !PT ;  /* 0x0000001710107248 */ /* 0x000fce0007fe0100 */
.L_x_1175:
[C---:B------:R-:W-:Y:S02]  /*2850*/  ISETP.GE.AND P1, PT, R14.reuse, 0x1, PT ;  /* 0x000000010e00780c */ /* 0x040fe40003f26270 */
[----:B------:R-:W-:Y:S02]  /*2860*/  ISETP.GE.AND P2, PT, R14, 0x2, PT ;  /* 0x000000020e00780c */ /* 0x000fe40003f46270 */
[C---:B------:R-:W-:Y:S02]  /*2870*/  ISETP.GT.AND P5, PT, R16.reuse, RZ, !P1 ;  /* 0x000000ff1000720c */ /* 0x040fe40004fa4270 */
[----:B------:R-:W-:Y:S02]  /*2880*/  ISETP.GT.AND P6, PT, R16, 0x1, !P2 ;  /* 0x000000011000780c */ /* 0x000fe400057c4270 */
[----:B------:R-:W-:Y:S02]  /*2890*/  ISETP.LT.OR P5, PT, R17, 0x1, P5 ;  /* 0x000000011100780c */ /* 0x000fe40002fa1670 */
[----:B------:R-:W-:-:S02]  /*28a0*/  ISETP.GE.AND P3, PT, R14, 0x9, PT ;  /* 0x000000090e00780c */ /* 0x000fc40003f66270 */
[----:B------:R-:W-:Y:S02]  /*28b0*/  ISETP.LT.OR P6, PT, R17, 0x2, P6 ;  /* 0x000000021100780c */ /* 0x000fe400037c1670 */
[----:B------:R-:W-:Y:S02]  /*28c0*/  FSEL R23, R136, -INF , !P5 ;  /* 0xff80000088177808 */ /* 0x000fe40006800000 */
[----:B------:R-:W-:Y:S02]  /*28d0*/  ISETP.GE.AND P4, PT, R14, 0xa, PT ;  /* 0x0000000a0e00780c */ /* 0x000fe40003f86270 */
[C---:B------:R-:W-:Y:S02]  /*28e0*/  ISETP.GT.AND P5, PT, R16.reuse, 0x8, !P3 ;  /* 0x000000081000780c */ /* 0x040fe40005fa4270 */
[----:B------:R-:W-:Y:S02]  /*28f0*/  FSEL R137, R137, -INF , !P6 ;  /* 0xff80000089897808 */ /* 0x000fe40007000000 */
[----:B------:R-:W-:-:S02]  /*2900*/  ISETP.GT.AND P6, PT, R16, 0x9, !P4 ;  /* 0x000000091000780c */ /* 0x000fc400067c4270 */
[C---:B------:R-:W-:Y:S02]  /*2910*/  ISETP.LT.OR P5, PT, R17.reuse, 0x9, P5 ;  /* 0x000000091100780c */ /* 0x040fe40002fa1670 */
[----:B------:R-:W-:Y:S02]  /*2920*/  ISETP.LT.OR P6, PT, R17, 0xa, P6 ;  /* 0x0000000a1100780c */ /* 0x000fe400037c1670 */
[----:B------:R-:W-:Y:S02]  /*2930*/  FSEL R155, R140, -INF , !P5 ;  /* 0xff8000008c9b7808 */ /* 0x000fe40006800000 */
[----:B------:R-:W-:Y:S02]  /*2940*/  ISETP.GE.AND P5, PT, R14, 0x11, PT ;  /* 0x000000110e00780c */ /* 0x000fe40003fa6270 */
[----:B------:R-:W-:Y:S02]  /*2950*/  FSEL R141, R141, -INF , !P6 ;  /* 0xff8000008d8d7808 */ /* 0x000fe40007000000 */
[----:B------:R-:W-:-:S02]  /*2960*/  ISETP.GT.AND P6, PT, R16, 0x10, !P5 ;  /* 0x000000101000780c */ /* 0x000fc40006fc4270 */
[----:B------:R-:W-:Y:S02]  /*2970*/  LOP3.LUT R2, R2, 0xfffffffb, RZ, 0xc0, !PT ;  /* 0xfffffffb02027812 */ /* 0x000fe400078ec0ff */
[----:B------:R-:W-:-:S04]  /*2980*/  ISETP.LT.OR P6, PT, R17, 0x11, P6 ;  /* 0x000000111100780c */ /* 0x000fc800037c1670 */
[----:B------:R-:W-:Y:S02]  /*2990*/  FSEL R157, R144, -INF , !P6 ;  /* 0xff800000909d7808 */ /* 0x000fe40007000000 */
[----:B------:R-:W-:-:S13]  /*29a0*/  ISETP.GE.AND P6, PT, R14, 0x12, PT ;  /* 0x000000120e00780c */ /* 0x000fda0003fc6270 */
[----:B------:R-:W-:Y:S02]  /*29b0*/  @P6 LOP3.LUT R2, R2, 0x4, RZ, 0xfc, !PT ;  /* 0x0000000402026812 */ /* 0x000fe400078efcff */
[----:B------:R-:W-:Y:S02]  /*29c0*/  ISETP.GT.AND P6, PT, R16, 0x11, !P6 ;  /* 0x000000111000780c */ /* 0x000fe400077c4270 */
        /* <DEDUP_REMOVED lines=11> */
[----:B------:R-:W-:-:S04]  /*2a80*/  ISETP.GT.AND P6, PT, R16, 0x19, !P6 ;  /* 0x000000191000780c */ /* 0x000fc800077c4270 */
[----:B------:R-:W-:Y:S01]  /*2a90*/  ISETP.LT.OR P6, PT, R17, 0x1a, P6 ;  /* 0x0000001a1100780c */ /* 0x000fe200037c1670 */
[----:B------:R-:W-:-:S03]  /*2aa0*/  VIADD R17, R19, 0x8 ;  /* 0x0000000813117836 */ /* 0x000fc60000000000 */
[----:B------:R-:W-:Y:S01]  /*2ab0*/  FSEL R149, R149, -INF , !P6 ;  /* 0xff80000095957808 */ /* 0x000fe20007000000 */
[----:B------:R-:W-:Y:S01]  /*2ac0*/  IMAD.IADD R18, R18, 0x1, R17 ;  /* 0x0000000112127824 */ /* 0x000fe200078e0211 */
[----:B------:R-:W-:Y:S02]  /*2ad0*/  PLOP3.LUT P6, PT, PT, PT, UP1, 0x40, 0x0 ;  /* 0x000000000000781c */ /* 0x000fe40003fce818 */
[----:B------:R-:W-:-:S11]  /*2ae0*/  VIADDMNMX R20, R17, R20, R13, PT ;  /* 0x0000001411147246 */ /* 0x000fd6000380010d */
        /* <DEDUP_REMOVED lines=11> */
[----:B------:R-:W-:Y:S01]  /*2ba0*/  PLOP3.LUT P6, PT, PT, PT, UP0, 0x80, 0x0 ;  /* 0x000000000000781c */ /* 0x000fe20003fcf008 */
[----:B------:R-:W-:-:S12]  /*2bb0*/  @UP0 ULDC UR4, c[0x0][0x758] ;  /* 0x0001d60000040ab9 */ /* 0x000fd80000000800 */
[----:B------:R-:W-:-:S04]  /*2bc0*/  @P6 SHF.R.U32.HI R17, RZ, UR4, R16 ;  /* 0x00000004ff116c19 */ /* 0x000fc80008011610 */
[----:B------:R-:W-:Y:S01]  /*2bd0*/  LOP3.LUT R17, RZ, R17, RZ, 0x33, !PT ;  /* 0x00000011ff117212 */ /* 0x000fe200078e33ff */
[----:B------:R-:W-:Y:S06]  /*2be0*/  BRA `(.L_x_1182) ;  /* 0x00000000001c7947 */ /* 0x000fec0003800000 */
.L_x_1181:
[----:B------:R-:W-:-:S06]  /*2bf0*/  UISETP.NE.AND UP0, UPT, UR44, 0x1, UPT ;  /* 0x000000012c00788c */ /* 0x000fcc000bf05270 */
[----:B------:R-:W-:-:S05]  /*2c00*/  PLOP3.LUT P6, PT, PT, PT, UP0, 0x80, 0x0 ;  /* 0x000000000000781c */ /* 0x000fca0003fcf008 */
[----:B------:R-:W-:-:S08]  /*2c10*/  @UP0 ULDC UR4, c[0x0][0x754] ;  /* 0x0001d50000040ab9 */ /* 0x000fd00000000800 */
[----:B------:R-:W-:Y:S01]  /*2c20*/  @P6 IMAD.HI.U32 R16, R17, UR4, RZ ;  /* 0x0000000411106c27 */ /* 0x000fe2000f8e00ff */
[----:B------:R-:W-:Y:S01]  /*2c30*/  PLOP3.LUT P6, PT, PT, PT, UP0, 0x80, 0x0 ;  /* 0x000000000000781c */ /* 0x000fe20003fcf008 */
[----:B------:R-:W-:-:S12]  /*2c40*/  @UP0 ULDC UR4, c[0x0][0x758] ;  /* 0x0001d60000040ab9 */ /* 0x000fd80000000800 */
[----:B------:R-:W-:-:S07]  /*2c50*/  @P6 SHF.R.U32.HI R17, RZ, UR4, R16 ;  /* 0x00000004ff116c19 */ /* 0x000fce0008011610 */
.L_x_1182:
[----:B------:R-:W-:Y:S05]  /*2c60*/  BSYNC B0 ;  /* 0x0000000000007941 */ /* 0x000fea0003800000 */
.L_x_1180:
[----:B------:R-:W-:-:S05]  /*2c70*/  IMAD R17, R17, UR44, R12 ;  /* 0x0000002c11117c24 */ /* 0x000fca000f8e020c */
[----:B------:R-:W-:Y:S02]  /*2c80*/  VIMNMX R18, R18, R17, !PT ;  /* 0x0000001112127248 */ /* 0x000fe40007fe0100 */
[----:B------:R-:W-:-:S07]  /*2c90*/  VIADDMNMX R20, R17, UR44, R20, PT ;  /* 0x0000002c11147c46 */ /* 0x000fce000b800114 */
.L_x_1179:
[C---:B------:R-:W-:Y:S01]  /*2ca0*/  ISETP.GT.AND P2, PT, R18.reuse, 0x1, !P2 ;  /* 0x000000011200780c */ /* 0x040fe20005744270 */
[--C-:B----4-:R-:W-:Y:S01]  /*2cb0*/  FFMA.FTZ R144, R145, UR45, -R22.reuse ;  /* 0x0000002d91907c23 */ /* 0x110fe20008010816 */
[--C-:B------:R-:W-:Y:S01]  /*2cc0*/  FFMA.FTZ R140, R141, UR45, -R22.reuse ;  /* 0x0000002d8d8c7c23 */ /* 0x100fe20008010816 */
[----:B------:R-:W-:Y:S01]  /*2cd0*/  ISETP.GT.AND P3, PT, R18, 0x8, !P3 ;  /* 0x000000081200780c */ /* 0x000fe20005f64270 */
[--C-:B------:R-:W-:Y:S01]  /*2ce0*/  FFMA.FTZ R136, R137, UR45, -R22.reuse ;  /* 0x0000002d89887c23 */ /* 0x100fe20008010816 */
[----:B------:R-:W-:Y:S01]  /*2cf0*/  ISETP.LT.OR P2, PT, R20, 0x2, P2 ;  /* 0x000000021400780c */ /* 0x000fe20001741670 */
[--C-:B------:R-:W-:Y:S01]  /*2d00*/  FFMA.FTZ R17, R23, UR45, -R22.reuse ;  /* 0x0000002d17117c23 */ /* 0x100fe20008010816 */
[----:B------:R-:W-:Y:S01]  /*2d10*/  ISETP.GE.AND P6, PT, R14, 0x12, PT ;  /* 0x000000120e00780c */ /* 0x000fe20003fc6270 */
[--C-:B------:R-:W-:Y:S01]  /*2d20*/  FFMA.FTZ R19, R155, UR45, -R22.reuse ;  /* 0x0000002d9b137c23 */ /* 0x100fe20008010816 */
[----:B------:R-:W-:Y:S01]  /*2d30*/  FSEL R16, R139, -INF , !P2 ;  /* 0xff8000008b107808 */ /* 0x000fe20005000000 */
[--C-:B------:R-:W-:Y:S01]  /*2d40*/  FFMA.FTZ R139, R148, UR45, -R22.reuse ;  /* 0x0000002d948b7c23 */ /* 0x100fe20008010816 */
[----:B------:R-:W-:Y:S01]  /*2d50*/  LEA R148, R7, UR37, 0x2 ;  /* 0x0000002507947c11 */ /* 0x000fe2000f8e10ff */
[--C-:B------:R-:W-:Y:S01]  /*2d60*/  FFMA.FTZ R23, R157, UR45, -R22.reuse ;  /* 0x0000002d9d177c23 */ /* 0x100fe20008010816 */
[----:B------:R-:W-:Y:S01]  /*2d70*/  ISETP.LT.OR P3, PT, R20, 0x9, P3 ;  /* 0x000000091400780c */ /* 0x000fe20001f61670 */
[--C-:B-----5:R-:W-:Y:S01]  /*2d80*/  FFMA.FTZ R137, R16, UR45, -R21.reuse ;  /* 0x0000002d10897c23 */ /* 0x120fe20008010815 */
[C---:B------:R-:W-:Y:S01]  /*2d90*/  ISETP.GT.AND P5, PT, R18.reuse, 0x10, !P5 ;  /* 0x000000101200780c */ /* 0x040fe20006fa4270 */
[----:B------:R-:W1:Y:S01]  /*2da0*/  LDS R145, [R148+0x30200] ;  /* 0x0302000094917984 */ /* 0x000e620000000800 */
[C---:B------:R-:W-:Y:S01]  /*2db0*/  ISETP.GT.AND P4, PT, R18.reuse, 0x9, !P4 ;  /* 0x000000091200780c */ /* 0x040fe20006784270 */
[----:B------:R-:W-:Y:S01]  /*2dc0*/  FFMA.FTZ R22, R149, UR45, -R22 ;  /* 0x0000002d95167c23 */ /* 0x000fe20008010816 */
[----:B------:R-:W-:Y:S01]  /*2dd0*/  ISETP.GT.AND P2, PT, R18, 0x11, !P6 ;  /* 0x000000111200780c */ /* 0x000fe20007744270 */
[----:B------:R-:W2:Y:S01]  /*2de0*/  LDS R141, [R148+0x30220] ;  /* 0x03022000948d7984 */ /* 0x000ea20000000800 */
[----:B------:R-:W-:Y:S01]  /*2df0*/  ISETP.GE.AND P6, PT, R14, 0x1a, PT ;  /* 0x0000001a0e00780c */ /* 0x000fe20003fc6270 */
[----:B------:R-:W3:Y:S01]  /*2e00*/  MUFU.EX2 R17, R17 ;  /* 0x0000001100117308 */ /* 0x000ee20000000800 */
[----:B------:R-:W-:Y:S01]  /*2e10*/  FSEL R142, R142, -INF , !P3 ;  /* 0xff8000008e8e7808 */ /* 0x000fe20005800000 */
[----:B------:R-:W-:Y:S01]  /*2e20*/  USHF.R.U32.HI UR6, URZ, 0x4, UR42 ;  /* 0x000000043f067899 */ /* 0x000fe2000801162a */
[----:B------:R-:W-:Y:S01]  /*2e30*/  ISETP.GE.AND P3, PT, R14, 0x19, PT ;  /* 0x000000190e00780c */ /* 0x000fe20003f66270 */
[----:B------:R-:W-:Y:S01]  /*2e40*/  UMOV UR11, 0x80000020 ;  /* 0x80000020000b7882 */ /* 0x000fe20000000000 */
[----:B------:R-:W-:Y:S01]  /*2e50*/  ISETP.LT.OR P5, PT, R20, 0x11, P5 ;  /* 0x000000111400780c */ /* 0x000fe20002fa1670 */
[--C-:B------:R-:W-:Y:S01]  /*2e60*/  FFMA.FTZ R142, R142, UR45, -R21.reuse ;  /* 0x0000002d8e8e7c23 */ /* 0x100fe20008010815 */
[----:B------:R-:W-:Y:S01]  /*2e70*/  ISETP.GT.AND P1, PT, R18, RZ, !P1 ;  /* 0x000000ff1200720c */ /* 0x000fe20004f24270 */
[----:B------:R-:W-:Y:S01]  /*2e80*/  MUFU.EX2 R136, R136 ;  /* 0x0000008800887308 */ /* 0x000fe20000000800 */
[----:B------:R-:W-:Y:S01]  /*2e90*/  ISETP.LT.OR P4, PT, R20, 0xa, P4 ;  /* 0x0000000a1400780c */ /* 0x000fe20002781670 */
[----:B------:R-:W-:Y:S01]  /*2ea0*/  ULOP3.LUT UR6, UR6, 0x3fff, URZ, 0xc0, !UPT ;  /* 0x00003fff06067892 */ /* 0x000fe2000f8ec03f */
[C---:B------:R-:W-:Y:S01]  /*2eb0*/  ISETP.GT.AND P6, PT, R18.reuse, 0x19, !P6 ;  /* 0x000000191200780c */ /* 0x040fe200077c4270 */
[----:B------:R-:W-:Y:S01]  /*2ec0*/  UMOV UR9, 0x40000040 ;  /* 0x4000004000097882 */ /* 0x000fe20000000000 */
[----:B------:R-:W-:Y:S01]  /*2ed0*/  ISETP.GT.AND P3, PT, R18, 0x18, !P3 ;  /* 0x000000181200780c */ /* 0x000fe20005f64270 */
[----:B------:R-:W-:Y:S01]  /*2ee0*/  ULOP3.LUT UR12, UR6, 0x1000000, URZ, 0xfc, !UPT ;  /* 0x01000000060c7892 */ /* 0x000fe2000f8efc3f */
[----:B------:R-:W-:Y:S01]  /*2ef0*/  FSEL R146, R146, -INF , !P5 ;  /* 0xff80000092927808 */ /* 0x000fe20006800000 */
[----:B------:R-:W4:Y:S01]  /*2f00*/  MUFU.EX2 R19, R19 ;  /* 0x0000001300137308 */ /* 0x000f220000000800 */
[----:B------:R-:W-:Y:S01]  /*2f10*/  FSEL R16, R143, -INF , !P4 ;  /* 0xff8000008f107808 */ /* 0x000fe20006000000 */
[----:B------:R-:W-:Y:S01]  /*2f20*/  UMOV UR13, 0x80000020 ;  /* 0x80000020000d7882 */ /* 0x000fe20000000000 */
[C---:B------:R-:W-:Y:S01]  /*2f30*/  ISETP.LT.OR P1, PT, R20.reuse, 0x1, P1 ;  /* 0x000000011400780c */ /* 0x040fe20000f21670 */
[----:B------:R-:W-:Y:S01]  /*2f40*/  UMOV UR15, 0x40000040 ;  /* 0x40000040000f7882 */ /* 0x000fe20000000000 */
[----:B------:R-:W-:Y:S01]  /*2f50*/  ISETP.LT.OR P6, PT, R20, 0x1a, P6 ;  /* 0x0000001a1400780c */ /* 0x000fe200037c1670 */
[--C-:B------:R-:W-:Y:S01]  /*2f60*/  FFMA.FTZ R143, R16, UR45, -R21.reuse ;  /* 0x0000002d108f7c23 */ /* 0x100fe20008010815 */
[C---:B------:R-:W-:Y:S01]  /*2f70*/  ISETP.LT.OR P2, PT, R20.reuse, 0x12, P2 ;  /* 0x000000121400780c */ /* 0x040fe20001741670 */
[----:B------:R-:W5:Y:S01]  /*2f80*/  MUFU.EX2 R140, R140 ;  /* 0x0000008c008c7308 */ /* 0x000f620000000800 */
[----:B------:R-:W-:Y:S01]  /*2f90*/  ISETP.LT.OR P3, PT, R20, 0x19, P3 ;  /* 0x000000191400780c */ /* 0x000fe20001f61670 */
[----:B------:R-:W-:Y:S01]  /*2fa0*/  FFMA.FTZ R20, R146, UR45, -R21 ;  /* 0x0000002d92147c23 */ /* 0x000fe20008010815 */
[----:B------:R-:W-:Y:S01]  /*2fb0*/  FSEL R18, R138, -INF , !P1 ;  /* 0xff8000008a127808 */ /* 0x000fe20004800000 */
[----:B------:R-:W-:Y:S01]  /*2fc0*/  UMOV UR10, UR12 ;  /* 0x0000000c000a7c82 */ /* 0x000fe20008000000 */
[----:B------:R-:W-:-:S02]  /*2fd0*/  FSEL R146, R151, -INF , !P6 ;  /* 0xff80000097927808 */ /* 0x000fc40007000000 */
[----:B------:R-:W-:Y:S01]  /*2fe0*/  FSEL R16, R147, -INF , !P2 ;  /* 0xff80000093107808 */ /* 0x000fe20005000000 */
[--C-:B------:R-:W-:Y:S01]  /*2ff0*/  FFMA.FTZ R147, R18, UR45, -R21.reuse ;  /* 0x0000002d12937c23 */ /* 0x100fe20008010815 */
[----:B------:R-:W-:Y:S01]  /*3000*/  FSEL R150, R150, -INF , !P3 ;  /* 0xff80000096967808 */ /* 0x000fe20005800000 */
[----:B------:R-:W-:Y:S01]  /*3010*/  FFMA.FTZ R146, R146, UR45, -R21 ;  /* 0x0000002d92927c23 */ /* 0x000fe20008010815 */
[----:B-1----:R-:W-:Y:S01]  /*3020*/  FADD.FTZ R120, R120, -R145 ;  /* 0x8000009178787221 */ /* 0x002fe20000010000 */
[----:B------:R-:W-:Y:S01]  /*3030*/  FFMA.FTZ R149, R16, UR45, -R21 ;  /* 0x0000002d10957c23 */ /* 0x000fe20008010815 */
[----:B------:R-:W-:Y:S01]  /*3040*/  FADD.FTZ R121, R121, -R145 ;  /* 0x8000009179797221 */ /* 0x000fe20000010000 */
[----:B------:R-:W-:Y:S01]  /*3050*/  FFMA.FTZ R16, R150, UR45, -R21 ;  /* 0x0000002d96107c23 */ /* 0x000fe20008010815 */
[--C-:B------:R-:W-:Y:S01]  /*3060*/  FADD.FTZ R124, R124, -R145.reuse ;  /* 0x800000917c7c7221 */ /* 0x100fe20000010000 */
[--C-:B------:R-:W-:Y:S01]  /*3070*/  FADD.FTZ R125, R125, -R145.reuse ;  /* 0x800000917d7d7221 */ /* 0x100fe20000010000 */
[--C-:B------:R-:W-:Y:S01]  /*3080*/  FADD.FTZ R128, R128, -R145.reuse ;  /* 0x8000009180807221 */ /* 0x100fe20000010000 */
[--C-:B------:R-:W-:Y:S01]  /*3090*/  FADD.FTZ R129, R129, -R145.reuse ;  /* 0x8000009181817221 */ /* 0x100fe20000010000 */
[--C-:B------:R-:W-:Y:S01]  /*30a0*/  FADD.FTZ R132, R132, -R145.reuse ;  /* 0x8000009184847221 */ /* 0x100fe20000010000 */
[----:B------:R-:W1:Y:S01]  /*30b0*/  MUFU.EX2 R23, R23 ;  /* 0x0000001700177308 */ /* 0x000e620000000800 */
[----:B------:R-:W-:Y:S01]  /*30c0*/  FADD.FTZ R145, R133, -R145 ;  /* 0x8000009185917221 */ /* 0x000fe20000010000 */
[--C-:B--2---:R-:W-:Y:S01]  /*30d0*/  FADD.FTZ R148, R123, -R141.reuse ;  /* 0x8000008d7b947221 */ /* 0x104fe20000010000 */
[--C-:B------:R-:W-:Y:S01]  /*30e0*/  FADD.FTZ R123, R126, -R141.reuse ;  /* 0x8000008d7e7b7221 */ /* 0x100fe20000010000 */
[--C-:B------:R-:W-:Y:S01]  /*30f0*/  FADD.FTZ R126, R127, -R141.reuse ;  /* 0x8000008d7f7e7221 */ /* 0x100fe20000010000 */
[--C-:B------:R-:W-:Y:S01]  /*3100*/  FADD.FTZ R127, R130, -R141.reuse ;  /* 0x8000008d827f7221 */ /* 0x100fe20000010000 */
[--C-:B------:R-:W-:Y:S01]  /*3110*/  FADD.FTZ R130, R131, -R141.reuse ;  /* 0x8000008d83827221 */ /* 0x100fe20000010000 */
[----:B---3--:R-:W-:Y:S01]  /*3120*/  FMUL.FTZ R120, R17, R120 ;  /* 0x0000007811787220 */ /* 0x008fe20000410000 */
[----:B------:R-:W2:Y:S01]  /*3130*/  MUFU.EX2 R144, R144 ;  /* 0x0000009000907308 */ /* 0x000ea20000000800 */
[----:B----4-:R-:W-:Y:S01]  /*3140*/  FMUL.FTZ R124, R19, R124 ;  /* 0x0000007c137c7220 */ /* 0x010fe20000410000 */
[----:B-----5:R-:W-:Y:S01]  /*3150*/  F2FP.BF16.F32.PACK_AB R18, R140, R19 ;  /* 0x000000138c12723e */ /* 0x020fe200000010ff */
[--C-:B------:R-:W-:Y:S01]  /*3160*/  FADD.FTZ R122, R122, -R141.reuse ;  /* 0x8000008d7a7a7221 */ /* 0x100fe20000010000 */
[----:B------:R-:W-:Y:S01]  /*3170*/  R2UR UR7, R9 ;  /* 0x00000000090772ca */ /* 0x000fe200000e0000 */
[--C-:B------:R-:W-:Y:S01]  /*3180*/  FADD.FTZ R134, R134, -R141.reuse ;  /* 0x8000008d86867221 */ /* 0x100fe20000010000 */
[----:B------:R-:W-:Y:S01]  /*3190*/  FADD.FTZ R135, R135, -R141 ;  /* 0x8000008d87877221 */ /* 0x000fe20000010000 */
[----:B------:R-:W-:Y:S01]  /*31a0*/  FMUL.FTZ R121, R136, R121 ;  /* 0x0000007988797220 */ /* 0x000fe20000410000 */
[----:B------:R-:W3:Y:S01]  /*31b0*/  MUFU.EX2 R22, R22 ;  /* 0x0000001600167308 */ /* 0x000ee20000000800 */
[----:B-1----:R-:W-:Y:S01]  /*31c0*/  FMUL.FTZ R128, R23, R128 ;  /* 0x0000008017807220 */ /* 0x002fe20000410000 */
[----:B------:R-:W-:-:S06]  /*31d0*/  FMUL.FTZ R125, R140, R125 ;  /* 0x0000007d8c7d7220 */ /* 0x000fcc0000410000 */
[----:B------:R-:W-:Y:S01]  /*31e0*/  MUFU.EX2 R137, R137 ;  /* 0x0000008900897308 */ /* 0x000fe20000000800 */
[----:B------:R-:W-:Y:S01]  /*31f0*/  ULEA UR4, UR7, UR37, 0xd ;  /* 0x0000002507047291 */ /* 0x000fe2000f8e683f */
[----:B--2---:R-:W-:Y:S01]  /*3200*/  FMUL.FTZ R129, R144, R129 ;  /* 0x0000008190817220 */ /* 0x004fe20000410000 */
[----:B------:R-:W-:Y:S02]  /*3210*/  UIMAD UR7, UR7, 0x3000, UR37 ;  /* 0x00003000070778a4 */ /* 0x000fe4000f8e0225 */
[----:B------:R-:W-:Y:S02]  /*3220*/  UIADD3 UR5, UR4, 0x2a000, URZ ;  /* 0x0002a00004057890 */ /* 0x000fe4000fffe03f */
[----:B------:R-:W-:Y:S01]  /*3230*/  USHF.R.U32.HI UR7, URZ, 0x4, UR7 ;  /* 0x000000043f077899 */ /* 0x000fe20008011607 */
[----:B------:R-:W1:Y:S01]  /*3240*/  MUFU.EX2 R142, R142 ;  /* 0x0000008e008e7308 */ /* 0x000e620000000800 */
[----:B---3--:R-:W-:Y:S01]  /*3250*/  FMUL.FTZ R145, R22, R145 ;  /* 0x0000009116917220 */ /* 0x008fe20000410000 */
[----:B------:R-:W-:-:S02]  /*3260*/  USHF.R.U32.HI UR5, URZ, 0x4, UR5 ;  /* 0x000000043f057899 */ /* 0x000fc40008011605 */
[----:B------:R-:W-:Y:S02]  /*3270*/  ULOP3.LUT UR14, UR7, 0x3fff, URZ, 0xc0, !UPT ;  /* 0x00003fff070e7892 */ /* 0x000fe4000f8ec03f */
[----:B------:R-:W-:Y:S02]  /*3280*/  ULOP3.LUT UR6, UR5, 0x3fff, URZ, 0xc0, !UPT ;  /* 0x00003fff05067892 */ /* 0x000fe4000f8ec03f */
[----:B------:R-:W2:Y:S01]  /*3290*/  MUFU.EX2 R143, R143 ;  /* 0x0000008f008f7308 */ /* 0x000ea20000000800 */
[----:B------:R-:W-:-:S04]  /*32a0*/  R2UR UR5, R152 ;  /* 0x00000000980572ca */ /* 0x000fc800000e0000 */
[----:B------:R-:W-:-:S03]  /*32b0*/  UMOV UR8, UR6 ;  /* 0x0000000600087c82 */ /* 0x000fc60008000000 */
[----:B------:R-:W3:Y:S01]  /*32c0*/  MUFU.EX2 R21, R149 ;  /* 0x0000009500157308 */ /* 0x000ee20000000800 */
[----:B-1----:R-:W-:-:S05]  /*32d0*/  FMUL.FTZ R123, R142, R123 ;  /* 0x0000007b8e7b7220 */ /* 0x002fca0000410000 */
[----:B------:R-:W-:Y:S02]  /*32e0*/  USHF.R.U32.HI UR5, URZ, 0x4, UR5 ;  /* 0x000000043f057899 */ /* 0x000fe40008011605 */
[----:B------:R-:W1:Y:S01]  /*32f0*/  MUFU.EX2 R147, R147 ;  /* 0x0000009300937308 */ /* 0x000e620000000800 */
[C---:B--2---:R-:W-:Y:S01]  /*3300*/  F2FP.BF16.F32.PACK_AB R19, R143.reuse, R142 ;  /* 0x0000008e8f13723e */ /* 0x044fe200000010ff */
[----:B------:R-:W-:Y:S01]  /*3310*/  FMUL.FTZ R126, R143, R126 ;  /* 0x0000007e8f7e7220 */ /* 0x000fe20000410000 */
[----:B------:R-:W-:-:S05]  /*3320*/  ULOP3.LUT UR5, UR5, 0x3fff, URZ, 0xc0, !UPT ;  /* 0x00003fff05057892 */ /* 0x000fca000f8ec03f */
[----:B------:R-:W2:Y:S01]  /*3330*/  MUFU.EX2 R139, R139 ;  /* 0x0000008b008b7308 */ /* 0x000ea20000000800 */
[----:B---3--:R-:W-:-:S07]  /*3340*/  FMUL.FTZ R130, R21, R130 ;  /* 0x0000008215827220 */ /* 0x008fce0000410000 */
[----:B------:R3:W4:Y:S01]  /*3350*/  MUFU.EX2 R138, R20 ;  /* 0x00000014008a7308 */ /* 0x0007220000000800 */
[----:B-1----:R-:W-:-:S07]  /*3360*/  FMUL.FTZ R122, R147, R122 ;  /* 0x0000007a937a7220 */ /* 0x002fce0000410000 */
[----:B------:R1:W5:Y:S01]  /*3370*/  MUFU.EX2 R133, R16 ;  /* 0x0000001000857308 */ /* 0x0003620000000800 */
[----:B---3--:R-:W-:Y:S01]  /*3380*/  F2FP.BF16.F32.PACK_AB R20, R144, R23 ;  /* 0x000000179014723e */ /* 0x008fe200000010ff */
[----:B--2---:R-:W-:Y:S01]  /*3390*/  FMUL.FTZ R132, R139, R132 ;  /* 0x000000848b847220 */ /* 0x004fe20000410000 */
[----:B------:R-:W-:-:S05]  /*33a0*/  F2FP.BF16.F32.PACK_AB R22, R22, R139 ;  /* 0x0000008b1616723e */ /* 0x000fca00000010ff */
[----:B------:R-:W2:Y:S01]  /*33b0*/  MUFU.EX2 R146, R146 ;  /* 0x0000009200927308 */ /* 0x000ea20000000800 */
[----:B-1----:R-:W-:Y:S01]  /*33c0*/  F2FP.BF16.F32.PACK_AB R16, R136, R17 ;  /* 0x000000118810723e */ /* 0x002fe200000010ff */
[----:B----4-:R-:W-:Y:S01]  /*33d0*/  FMUL.FTZ R131, R138, R127 ;  /* 0x0000007f8a837220 */ /* 0x010fe20000410000 */
[----:B------:R-:W-:Y:S01]  /*33e0*/  F2FP.BF16.F32.PACK_AB R17, R137, R147 ;  /* 0x000000938911723e */ /* 0x000fe200000010ff */
[----:B------:R-:W-:Y:S01]  /*33f0*/  BAR.SYNC.DEFER_BLOCKING 0x9, 0x180 ;  /* 0x0246000000007b1d */ /* 0x000fe20000010000 */
[----:B------:R-:W-:Y:S01]  /*3400*/  F2FP.BF16.F32.PACK_AB R21, R21, R138 ;  /* 0x0000008a1515723e */ /* 0x000fe200000010ff */
[----:B------:R-:W-:Y:S01]  /*3410*/  FMUL.FTZ R127, R137, R148 ;  /* 0x00000094897f7220 */ /* 0x000fe20000410000 */
[----:B-----5:R-:W-:Y:S01]  /*3420*/  FMUL.FTZ R134, R133, R134 ;  /* 0x0000008685867220 */ /* 0x020fe20000410000 */
[C---:B--2---:R-:W-:Y:S01]  /*3430*/  F2FP.BF16.F32.PACK_AB R23, R146.reuse, R133 ;  /* 0x000000859217723e */ /* 0x044fe200000010ff */
[----:B------:R-:W-:Y:S01]  /*3440*/  FMUL.FTZ R135, R146, R135 ;  /* 0x0000008792877220 */ /* 0x000fe20000410000 */
[----:B------:R1:W-:Y:S04]  /*3450*/  STSM.16.M88.4 [R10+0x30400], R16 ;  /* 0x030400100a007844 */ /* 0x0003e80000000200 */
[----:B------:R2:W-:Y:S01]  /*3460*/  STSM.16.M88.4 [R11], R20 ;  /* 0x000000140b007844 */ /* 0x0005e20000000200 */
[----:B------:R-:W-:Y:S01]  /*3470*/  @!PT LDS RZ, [RZ] ;  /* 0x00000000fffff984 */ /* 0x000fe20000000800 */
[----:B------:R-:W-:Y:S01]  /*3480*/  @!PT LDS RZ, [RZ] ;  /* 0x00000000fffff984 */ /* 0x000fe20000000800 */
[----:B------:R-:W-:Y:S01]  /*3490*/  @!PT LDS RZ, [RZ] ;  /* 0x00000000fffff984 */ /* 0x000fe20000000800 */
[----:B------:R-:W-:Y:S01]  /*34a0*/  @!PT LDS RZ, [RZ] ;  /* 0x00000000fffff984 */ /* 0x000fe20000000800 */
[----:B------:R3:W-:Y:S06]  /*34b0*/  MEMBAR.ALL.CTA ;  /* 0x0000000000007992 */ /* 0x0007ec0000008000 */
[----:B---3--:R-:W3:Y:S01]  /*34c0*/  FENCE.VIEW.ASYNC.S ;  /* 0x00000000000073c6 */ /* 0x008ee20000000000 */
[----:B-1----:R-:W-:-:S02]  /*34d0*/  F2FP.BF16.F32.PACK_AB R16, R121, R120 ;  /* 0x000000787910723e */ /* 0x002fc400000010ff */
[----:B------:R-:W-:Y:S02]  /*34e0*/  F2FP.BF16.F32.PACK_AB R18, R125, R124 ;  /* 0x0000007c7d12723e */ /* 0x000fe400000010ff */
[----:B------:R-:W-:Y:S02]  /*34f0*/  F2FP.BF16.F32.PACK_AB R17, R127, R122 ;  /* 0x0000007a7f11723e */ /* 0x000fe400000010ff */
[----:B------:R-:W-:Y:S02]  /*3500*/  F2FP.BF16.F32.PACK_AB R19, R126, R123 ;  /* 0x0000007b7e13723e */ /* 0x000fe400000010ff */
[----:B--2---:R-:W-:Y:S02]  /*3510*/  F2FP.BF16.F32.PACK_AB R20, R129, R128 ;  /* 0x000000808114723e */ /* 0x004fe400000010ff */
[----:B------:R-:W-:Y:S02]  /*3520*/  F2FP.BF16.F32.PACK_AB R22, R145, R132 ;  /* 0x000000849116723e */ /* 0x000fe400000010ff */
[----:B------:R-:W-:-:S02]  /*3530*/  F2FP.BF16.F32.PACK_AB R21, R130, R131 ;  /* 0x000000838215723e */ /* 0x000fc400000010ff */
[----:B------:R-:W-:Y:S01]  /*3540*/  F2FP.BF16.F32.PACK_AB R23, R135, R134 ;  /* 0x000000868717723e */ /* 0x000fe200000010ff */
        /* <DEDUP_REMOVED lines=23> */
[----:B------:R-:W-:Y:S01]  /*36c0*/  ULOP3.LUT UR12, UR5, 0x10000, URZ, 0xfc, !UPT ;  /* 0x00010000050c7892 */ /* 0x000fe2000f8efc3f */
        /* <DEDUP_REMOVED lines=13> */
[----:B--2---:R-:W2:Y:S02]  /*37a0*/  FENCE.VIEW.ASYNC.S ;  /* 0x00000000000073c6 */ /* 0x004ea40000000000 */
[----:B--2---:R-:W-:Y:S06]  /*37b0*/  BAR.SYNC.DEFER_BLOCKING 0x9, 0x180 ;  /* 0x0246000000007b1d */ /* 0x004fec0000010000 */
[----:B------:R-:W-:-:S06]  /*37c0*/  WARPGROUP.ARRIVE ;  /* 0x00000000000079c5 */ /* 0x000fcc0000000000 */
        /* <DEDUP_REMOVED lines=33> */
[----:B-1----:R-:W-:Y:S05]  /*39e0*/  @!P0 BRA `(.L_x_1183) ;  /* 0x0000000000048947 */ /* 0x002fea0003800000 */
[----:B------:R-:W-:Y:S01]  /*39f0*/  BPT.TRAP 0x1 ;  /* 0x000000040000795c */ /* 0x000fe20000300000 */
.L_x_1183:
[----:B------:R-:W-:Y:S01]  /*3a00*/  R2UR UR8, R3 ;  /* 0x00000000030872ca */ /* 0x000fe200000e0000 */
[----:B------:R-:W-:Y:S01]  /*3a10*/  UIADD3 UR6, UR4, 0x1e000, URZ ;  /* 0x0001e00004067890 */ /* 0x000fe2000fffe03f */
[----:B------:R-:W1:Y:S01]  /*3a20*/  S2R R16, SR_TID.X ;  /* 0x0000000000107919 */ /* 0x000e620000002100 */
[----:B------:R-:W-:Y:S02]  /*3a30*/  UIADD3 UR4, UR37, 0x36438, URZ ;  /* 0x0003643825047890 */ /* 0x000fe4000fffe03f */
[----:B------:R-:W-:Y:S02]  /*3a40*/  USHF.R.U32.HI UR6, URZ, 0x4, UR6 ;  /* 0x000000043f067899 */ /* 0x000fe40008011606 */
[----:B------:R-:W-:Y:S02]  /*3a50*/  UPRMT UR4, URZ, 0x654, UR4 ;  /* 0x000006543f047896 */ /* 0x000fe40008000004 */
[----:B------:R-:W-:Y:S02]  /*3a60*/  ULOP3.LUT UR6, UR6, 0x3fff, URZ, 0xc0, !UPT ;  /* 0x00003fff06067892 */ /* 0x000fe4000f8ec03f */
[----:B------:R-:W-:-:S02]  /*3a70*/  ULOP3.LUT UR9, UR5, 0x1000000, URZ, 0xfc, !UPT ;  /* 0x0100000005097892 */ /* 0x000fc4000f8efc3f */
[----:B------:R-:W-:Y:S01]  /*3a80*/  UIMAD UR8, UR8, 0x600, UR6 ;  /* 0x00000600080878a4 */ /* 0x000fe2000f8e0206 */
[----:B------:R-:W-:Y:S02]  /*3a90*/  UMOV UR7, 0x80000020 ;  /* 0x8000002000077882 */ /* 0x000fe40000000000 */
[----:B------:R-:W-:Y:S01]  /*3aa0*/  SYNCS.ARRIVE.TRANS64.RED.A1T0 RZ, [UR4], RZ ;  /* 0x000000ffffff79a7 */ /* 0x000fe20008100404 */
[----:B------:R-:W-:Y:S01]  /*3ab0*/  WARPGROUP.ARRIVE ;  /* 0x00000000000079c5 */ /* 0x000fe20000000000 */
[----:B------:R-:W-:Y:S01]  /*3ac0*/  UMOV UR6, UR9 ;  /* 0x0000000900067c82 */ /* 0x000fe20008000000 */
[----:B------:R-:W-:Y:S01]  /*3ad0*/  UMOV UR5, 0x40000040 ;  /* 0x4000004000057882 */ /* 0x000fe20000000000 */
[----:B------:R-:W-:-:S03]  /*3ae0*/  UMOV UR4, UR8 ;  /* 0x0000000800047c82 */ /* 0x000fc60008000000 */
[----:B------:R-:W-:Y:S01]  /*3af0*/  HGMMA.64x96x16.F32.BF16 R24, gdesc[UR4].tnspA.tnspB, R24, gsb0 ;  /* 0x61600000041879f0 */ /* 0x000fe20008001818 */
[----:B------:R-:W-:Y:S02]  /*3b00*/  UIADD3 UR6, UR9, 0x40, URZ ;  /* 0x0000004009067890 */ /* 0x000fe4000fffe03f */
[----:B------:R-:W-:Y:S01]  /*3b10*/  UIADD3 UR4, UR8, 0x80, URZ ;  /* 0x0000008008047890 */ /* 0x000fe2000fffe03f */
[----:B------:R-:W-:Y:S01]  /*3b20*/  UMOV UR7, 0x80000020 ;  /* 0x8000002000077882 */ /* 0x000fe20000000000 */
[----:B------:R-:W-:Y:S01]  /*3b30*/  UMOV UR5, 0x40000040 ;  /* 0x4000004000057882 */ /* 0x000fe20000000000 */
[----:B-1----:R-:W-:-:S05]  /*3b40*/  SHF.R.U32.HI R16, RZ, 0x7, R16 ;  /* 0x00000007ff107819 */ /* 0x002fca0000011610 */
[C---:B------:R-:W-:Y:S02]  /*3b50*/  VIADD R17, R16.reuse, 0x9 ;  /* 0x0000000910117836 */ /* 0x040fe40000000000 */
[----:B------:R-:W-:Y:S01]  /*3b60*/  VIADD R16, R16, 0xc ;  /* 0x0000000c10107836 */ /* 0x000fe20000000000 */
        /* <DEDUP_REMOVED lines=36> */
.L_x_1184:
[----:B------:R-:W-:Y:S01]  /*3db0*/  UIADD3 UR39, UR39, 0x1, URZ ;  /* 0x0000000127277890 */ /* 0x000fe2000fffe03f */
[----:B------:R-:W-:Y:S01]  /*3dc0*/  VIADD R3, R3, 0x1 ;  /* 0x0000000103037836 */ /* 0x000fe20000000000 */
[----:B------:R-:W-:Y:S01]  /*3dd0*/  LOP3.LUT R5, R5, 0x1, RZ, 0x3c, !PT ;  /* 0x0000000105057812 */ /* 0x000fe200078e3cff */
[----:B------:R-:W-:Y:S01]  /*3de0*/  VIADD R4, R4, 0x36420 ;  /* 0x0003642004047836 */ /* 0x000fe20000000000 */
[----:B------:R-:W-:Y:S02]  /*3df0*/  UISETP.GE.AND UP0, UPT, UR39, UR36, UPT ;  /* 0x000000242700728c */ /* 0x000fe4000bf06270 */
[----:B------:R-:W-:Y:S02]  /*3e00*/  ISETP.NE.AND P0, PT, R3, 0x2, PT ;  /* 0x000000020300780c */ /* 0x000fe40003f05270 */
[----:B------:R-:W-:Y:S02]  /*3e10*/  PRMT R4, RZ, 0x654, R4 ;  /* 0x00000654ff047816 */ /* 0x000fe40000000004 */
[----:B------:R-:W-:-:S02]  /*3e20*/  PLOP3.LUT P1, PT, PT, PT, UP0, 0x80, 0x0 ;  /* 0x000000000000781c */ /* 0x000fc40003f2f008 */
[----:B-1----:R-:W-:Y:S01]  /*3e30*/  SEL R17, RZ, 0x1, P0 ;  /* 0x00000001ff117807 */ /* 0x002fe20000000000 */
[----:B------:R1:W-:Y:S01]  /*3e40*/  SYNCS.ARRIVE.TRANS64.RED.A1T0 RZ, [R4+URZ], RZ ;  /* 0x000000ff04ff79a7 */ /* 0x0003e2000810043f */
[----:B------:R-:W-:Y:S02]  /*3e50*/  SEL R3, R3, RZ, P0 ;  /* 0x000000ff03037207 */ /* 0x000fe40000000000 */
[----:B------:R-:W-:-:S07]  /*3e60*/  LOP3.LUT R8, R8, R17, RZ, 0x3c, !PT ;  /* 0x0000001108087212 */ /* 0x000fce00078e3cff */
[----:B-1----:R-:W-:Y:S05]  /*3e70*/  @!P1 BRA `(.L_x_1185) ;  /* 0xffffffd800989947 */ /* 0x002fea000383ffff */
        /* <DEDUP_REMOVED lines=50> */
.L_x_1159:
[----:B------:R-:W-:Y:S05]  /*41a0*/  @P0 BRA `(.L_x_1186) ;  /* 0x0000000c00700947 */ /* 0x000fea0003800000 */
[----:B------:R-:W1:Y:S01]  /*41b0*/  S2UR UR4, SR_CgaCtaId ;  /* 0x00000000000479c3 */ /* 0x000e620000008800 */
[----:B------:R-:W-:Y:S01]  /*41c0*/  UMOV UR37, 0x400 ;  /* 0x0000040000257882 */ /* 0x000fe20000000000 */
[----:B------:R-:W-:Y:S01]  /*41d0*/  LOP3.LUT R2, R2, 0xfffffffd, RZ, 0xc0, !PT ;  /* 0xfffffffd02027812 */ /* 0x000fe200078ec0ff */
[----:B-1----:R-:W-:-:S06]  /*41e0*/  ULEA UR37, UR4, UR37, 0x18 ;  /* 0x0000002504257291 */ /* 0x002fcc000f8ec03f */
[----:B------:R-:W-:-:S05]  /*41f0*/  IMAD.U32 R16, RZ, RZ, UR37 ;  /* 0x00000025ff107e24 */ /* 0x000fca000f8e00ff */
[----:B------:R-:W-:-:S13]  /*4200*/  LOP3.LUT P0, RZ, R16, 0x3ff, RZ, 0xc0, !PT ;  /* 0x000003ff10ff7812 */ /* 0x000fda000780c0ff */
[----:B------:R-:W-:Y:S01]  /*4210*/  @P0 LOP3.LUT R2, R2, 0x2, RZ, 0xfc, !PT ;  /* 0x0000000202020812 */ /* 0x000fe200078efcff */
[----:B------:R-:W-:Y:S06]  /*4220*/  @!P0 BRA `(.L_x_1187) ;  /* 0x0000000000408947 */ /* 0x000fec0003800000 */
[----:B------:R-:W-:Y:S01]  /*4230*/  MOV R14, 0x0 ;  /* 0x00000000000e7802 */ /* 0x000fe20000000f00 */
[----:B------:R-:W-:Y:S01]  /*4240*/  ULDC.64 UR4, c[0x4][0x80] ;  /* 0x0100200000047ab9 */ /* 0x000fe20000000a00 */
[----:B------:R-:W-:Y:S01]  /*4250*/  ULDC.64 UR6, c[0x4][0x88] ;  /* 0x0100220000067ab9 */ /* 0x000fe20000000a00 */
[----:B------:R-:W-:Y:S02]  /*4260*/  IMAD.U32 R4, RZ, RZ, UR4 ;  /* 0x00000004ff047e24 */ /* 0x000fe4000f8e00ff */
[----:B------:R-:W-:Y:S01]  /*4270*/  IMAD.U32 R5, RZ, RZ, UR5 ;  /* 0x00000005ff057e24 */ /* 0x000fe2000f8e00ff */
[----:B------:R-:W1:Y:S01]  /*4280*/  LDC.64 R14, c[0x4][R14] ;  /* 0x010000000e0e7b82 */ /* 0x000e620000000a00 */
[----:B------:R-:W-:Y:S01]  /*4290*/  ULDC.64 UR4, c[0x4][0x18] ;  /* 0x0100060000047ab9 */ /* 0x000fe20000000a00 */
[----:B------:R-:W-:Y:S02]  /*42a0*/  IMAD.U32 R6, RZ, RZ, UR6 ;  /* 0x00000006ff067e24 */ /* 0x000fe4000f8e00ff */
[----:B------:R-:W-:-:S02]  /*42b0*/  IMAD.U32 R7, RZ, RZ, UR7 ;  /* 0x00000007ff077e24 */ /* 0x000fc4000f8e00ff */
[----:B------:R-:W-:Y:S02]  /*42c0*/  IMAD.U32 R10, RZ, RZ, UR4 ;  /* 0x00000004ff0a7e24 */ /* 0x000fe4000f8e00ff */
[----:B------:R-:W-:Y:S02]  /*42d0*/  IMAD.U32 R11, RZ, RZ, UR5 ;  /* 0x00000005ff0b7e24 */ /* 0x000fe4000f8e00ff */
[----:B------:R-:W-:Y:S02]  /*42e0*/  IMAD.MOV.U32 R8, RZ, RZ, 0x70 ;  /* 0x00000070ff087424 */ /* 0x000fe400078e00ff */
[----:B------:R-:W-:Y:S02]  /*42f0*/  IMAD.MOV.U32 R12, RZ, RZ, 0x1 ;  /* 0x00000001ff0c7424 */ /* 0x000fe400078e00ff */
[----:B------:R-:W-:-:S07]  /*4300*/  IMAD.MOV.U32 R13, RZ, RZ, RZ ;  /* 0x000000ffff0d7224 */ /* 0x000fce00078e00ff */
[----:B------:R-:W-:-:S07]  /*4310*/  LEPC R20, `(.L_x_1187) ;  /* 0x000000001014794e */ /* 0x000fce0000000000 */
[----:B-1----:R-:W-:Y:S05]  /*4320*/  CALL.ABS.NOINC R14 ;  /* 0x000000000e007343 */ /* 0x002fea0003c00000 */
.L_x_1187:
[----:B------:R-:W-:-:S06]  /*4330*/  UIADD3 UR4, UR37, 0x9000, URZ ;  /* 0x0000900025047890 */ /* 0x000fcc000fffe03f */
[----:B------:R-:W-:-:S05]  /*4340*/  IMAD.U32 R17, RZ, RZ, UR4 ;  /* 0x00000004ff117e24 */ /* 0x000fca000f8e00ff */
[----:B------:R-:W-:-:S13]  /*4350*/  LOP3.LUT P0, RZ, R17, 0x3ff, RZ, 0xc0, !PT ;  /* 0x000003ff11ff7812 */ /* 0x000fda000780c0ff */
[----:B------:R-:W-:Y:S05]  /*4360*/  @!P0 BRA `(.L_x_1188) ;  /* 0x0000000000408947 */ /* 0x000fea0003800000 */
        /* <DEDUP_REMOVED lines=16> */
.L_x_1188:
        /* <DEDUP_REMOVED lines=18> */
.L_x_1189:
        /* <DEDUP_REMOVED lines=18> */
.L_x_1190:
[----:B------:R-:W1:Y:S01]  /*46b0*/  S2R R0, SR_TID.X ;  /* 0x0000000000007919 */ /* 0x000e620000002100 */
[----:B------:R-:W-:Y:S05]  /*46c0*/  WARPSYNC.ALL ;  /* 0x0000000000007948 */ /* 0x000fea0003800000 */
[----:B------:R-:W-:Y:S01]  /*46d0*/  BAR.SYNC.DEFER_BLOCKING 0x1, 0x180 ;  /* 0x0046000000007b1d */ /* 0x000fe20000010000 */
[----:B------:R-:W-:Y:S02]  /*46e0*/  F2FP.BF16.F32.PACK_AB R72, R73, R72 ;  /* 0x000000484948723e */ /* 0x000fe400000010ff */
        /* <DEDUP_REMOVED lines=12> */
[----:B-1----:R-:W-:Y:S01]  /*47b0*/  VIADD R5, R0, 0xffffff80 ;  /* 0xffffff8000057836 */ /* 0x002fe20000000000 */
[----:B------:R-:W-:Y:S02]  /*47c0*/  F2FP.BF16.F32.PACK_AB R97, R99, R98 ;  /* 0x000000626361723e */ /* 0x000fe400000010ff */
[----:B------:R-:W-:Y:S01]  /*47d0*/  F2FP.BF16.F32.PACK_AB R104, R105, R104 ;  /* 0x000000686968723e */ /* 0x000fe200000010ff */
[----:B------:R-:W-:Y:S01]  /*47e0*/  IMAD.SHL.U32 R0, R5, 0x40, RZ ;  /* 0x0000004005007824 */ /* 0x000fe200078e00ff */
[----:B------:R-:W-:-:S02]  /*47f0*/  SHF.R.S32.HI R6, RZ, 0x1f, R5 ;  /* 0x0000001fff067819 */ /* 0x000fc40000011405 */
[----:B------:R-:W-:Y:S02]  /*4800*/  F2FP.BF16.F32.PACK_AB R98, R101, R100 ;  /* 0x000000646562723e */ /* 0x000fe400000010ff */
[CC--:B------:R-:W-:Y:S02]  /*4810*/  LEA.HI R2, R6.reuse, R5.reuse, RZ, 0x5 ;  /* 0x0000000506027211 */ /* 0x0c0fe400078f28ff */
[----:B------:R-:W-:Y:S02]  /*4820*/  LEA.HI R4, R6, R5, RZ, 0x4 ;  /* 0x0000000506047211 */ /* 0x000fe400078f20ff */
[----:B------:R-:W-:Y:S02]  /*4830*/  SHF.R.S32.HI R7, RZ, 0x5, R2 ;  /* 0x00000005ff077819 */ /* 0x000fe40000011402 */
[----:B------:R-:W-:Y:S02]  /*4840*/  SHF.R.S32.HI R9, RZ, 0x4, R4 ;  /* 0x00000004ff097819 */ /* 0x000fe40000011404 */
[----:B------:R-:W-:Y:S01]  /*4850*/  LOP3.LUT R2, R0, 0x1c0, RZ, 0xc0, !PT ;  /* 0x000001c000027812 */ /* 0x000fe200078ec0ff */
[----:B------:R-:W-:Y:S01]  /*4860*/  IMAD.SHL.U32 R3, R7, 0x10, RZ ;  /* 0x0000001007037824 */ /* 0x000fe200078e00ff */
[----:B------:R-:W-:-:S02]  /*4870*/  LEA.HI R4, R4, R9, RZ, 0x1 ;  /* 0x0000000904047211 */ /* 0x000fc400078f08ff */
[-C--:B------:R-:W-:Y:S02]  /*4880*/  LEA.HI R0, R6, R5.reuse, RZ, 0x3 ;  /* 0x0000000506007211 */ /* 0x080fe400078f18ff */
[----:B------:R-:W-:Y:S02]  /*4890*/  LOP3.LUT R3, R2, 0x30, R3, 0xf8, !PT ;  /* 0x0000003002037812 */ /* 0x000fe400078ef803 */
[----:B------:R-:W-:Y:S02]  /*48a0*/  LOP3.LUT R4, R4, 0x7ffffe, RZ, 0xc0, !PT ;  /* 0x007ffffe04047812 */ /* 0x000fe400078ec0ff */
[----:B------:R-:W-:Y:S02]  /*48b0*/  LEA.HI R5, R6, R5, RZ, 0x7 ;  /* 0x0000000506057211 */ /* 0x000fe400078f38ff */
[----:B------:R-:W-:Y:S01]  /*48c0*/  LOP3.LUT R0, R3, 0x8, R0, 0xf8, !PT ;  /* 0x0000000803007812 */ /* 0x000fe200078ef800 */
[----:B------:R-:W-:Y:S01]  /*48d0*/  IMAD.IADD R4, R9, 0x1, -R4 ;  /* 0x0000000109047824 */ /* 0x000fe200078e0a04 */
[----:B------:R-:W-:-:S02]  /*48e0*/  SHF.R.S32.HI R5, RZ, 0x7, R5 ;  /* 0x00000007ff057819 */ /* 0x000fc40000011405 */
[----:B------:R-:W-:Y:S02]  /*48f0*/  SHF.R.U32.HI R3, RZ, 0x3, R2 ;  /* 0x00000003ff037819 */ /* 0x000fe40000011602 */
[----:B------:R-:W-:Y:S01]  /*4900*/  F2FP.BF16.F32.PACK_AB R99, R103, R102 ;  /* 0x000000666763723e */ /* 0x000fe200000010ff */
[----:B------:R-:W-:Y:S01]  /*4910*/  IMAD R5, R5, 0xc, R4 ;  /* 0x0000000c05057824 */ /* 0x000fe200078e0204 */
[----:B------:R-:W-:Y:S01]  /*4920*/  LOP3.LUT R0, R0, R3, RZ, 0x3c, !PT ;  /* 0x0000000300007212 */ /* 0x000fe200078e3cff */
[----:B------:R-:W1:Y:S01]  /*4930*/  SHFL.IDX PT, R2, R7, RZ, 0x1f ;  /* 0x00001fff07027589 */ /* 0x000e6200000e0000 */
[----:B------:R-:W-:Y:S02]  /*4940*/  F2FP.BF16.F32.PACK_AB R105, R107, R106 ;  /* 0x0000006a6b69723e */ /* 0x000fe400000010ff */
[----:B------:R-:W-:Y:S01]  /*4950*/  F2FP.BF16.F32.PACK_AB R112, R113, R112 ;  /* 0x000000707170723e */ /* 0x000fe200000010ff */
[----:B------:R-:W-:Y:S01]  /*4960*/  IMAD.U32 R0, R5, 0x200, R0 ;  /* 0x0000020005007824 */ /* 0x000fe200078e0000 */
[----:B------:R-:W-:-:S02]  /*4970*/  F2FP.BF16.F32.PACK_AB R106, R109, R108 ;  /* 0x0000006c6d6a723e */ /* 0x000fc400000010ff */
[----:B------:R-:W-:Y:S02]  /*4980*/  F2FP.BF16.F32.PACK_AB R107, R111, R110 ;  /* 0x0000006e6f6b723e */ /* 0x000fe400000010ff */
        /* <DEDUP_REMOVED lines=23> */
[----:B------:R-:W-:Y:S01]  /*4b00*/  F2FP.BF16.F32.PACK_AB R43, R47, R46 ;  /* 0x0000002e2f2b723e */ /* 0x000fe200000010ff */
[----:B------:R2:W-:Y:S01]  /*4b10*/  STSM.16.MT88.4 [R0+0x800], R32 ;  /* 0x0008002000007844 */ /* 0x0005e20000004200 */
        /* <DEDUP_REMOVED lines=14> */
[----:B-1----:R-:W-:-:S03]  /*4c00*/  ISETP.NE.AND P0, PT, R2, 0xb, PT ;  /* 0x0000000b0200780c */ /* 0x002fc60003f05270 */
[----:B------:R2:W-:Y:S01]  /*4c10*/  STSM.16.MT88.4 [R0+0x2800], R64 ;  /* 0x0028004000007844 */ /* 0x0005e20000004200 */
[----:B------:R-:W-:Y:S01]  /*4c20*/  @!PT LDS RZ, [RZ] ;  /* 0x00000000fffff984 */ /* 0x000fe20000000800 */
[----:B------:R-:W-:Y:S01]  /*4c30*/  @!PT LDS RZ, [RZ] ;  /* 0x00000000fffff984 */ /* 0x000fe20000000800 */
[----:B------:R-:W-:Y:S01]  /*4c40*/  @!PT LDS RZ, [RZ] ;  /* 0x00000000fffff984 */ /* 0x000fe20000000800 */
[----:B------:R1:W-:Y:S06]  /*4c50*/  MEMBAR.ALL.CTA ;  /* 0x0000000000007992 */ /* 0x0003ec0000008000 */
[----:B-1----:R-:W1:Y:S02]  /*4c60*/  FENCE.VIEW.ASYNC.S ;  /* 0x00000000000073c6 */ /* 0x002e640000000000 */
[----:B-1----:R-:W-:Y:S06]  /*4c70*/  BAR.ARV 0x1, 0x1a0 ;  /* 0x0046800000007b1d */ /* 0x002fec0000002000 */
[----:B------:R-:W-:Y:S05]  /*4c80*/  @P0 BRA `(.L_x_1191) ;  /* 0x0000000000b00947 */ /* 0x000fea0003800000 */
[----:B------:R-:W-:Y:S01]  /*4c90*/  BAR.SYNC.DEFER_BLOCKING 0x1, 0x1a0 ;  /* 0x0046800000007b1d */ /* 0x000fe20000010000 */
[----:B------:R-:W-:-:S05]  /*4ca0*/  ELECT P0, URZ, PT ;  /* 0x00000000003f782f */ /* 0x000fca0003800000 */
[----:B------:R-:W-:Y:S08]  /*4cb0*/  BSSY B0, `(.L_x_1191) ;  /* 0x0000029000007945 */ /* 0x000ff00003800000 */
[----:B------:R-:W-:Y:S05]  /*4cc0*/  @!P0 BRA `(.L_x_1192) ;  /* 0x00000000009c8947 */ /* 0x000fea0003800000 */
[----:B------:R-:W1:Y:S01]  /*4cd0*/  S2UR UR10, SR_CTAID.X ;  /* 0x00000000000a79c3 */ /* 0x000e620000002500 */
[----:B------:R-:W-:Y:S01]  /*4ce0*/  ULDC.64 UR6, c[0x0][0x198] ;  /* 0x0000660000067ab9 */ /* 0x000fe20000000a00 */
[----:B------:R-:W-:Y:S02]  /*4cf0*/  UIADD3 UR8, UR37, 0x9000, URZ ;  /* 0x0000900025087890 */ /* 0x000fe4000fffe03f */
[----:B------:R-:W-:Y:S02]  /*4d00*/  UIADD3 UR4, UP0, UR6, 0x770, URZ ;  /* 0x0000077006047890 */ /* 0x000fe4000ff1e03f */
[----:B------:R-:W-:Y:S02]  /*4d10*/  UIADD3 UR40, UR37, 0xc000, URZ ;  /* 0x0000c00025287890 */ /* 0x000fe4000fffe03f */
[----:B------:R-:W3:Y:S01]  /*4d20*/  S2UR UR11, SR_CTAID.Y ;  /* 0x00000000000b79c3 */ /* 0x000ee20000002600 */
[----:B------:R-:W-:Y:S02]  /*4d30*/  UIADD3.X UR5, URZ, UR7, URZ, UP0, !UPT ;  /* 0x000000073f057290 */ /* 0x000fe400087fe43f */
[----:B------:R-:W-:-:S02]  /*4d40*/  UIADD3 UR6, UP0, UR6, 0x670, URZ ;  /* 0x0000067006067890 */ /* 0x000fc4000ff1e03f */
[----:B------:R-:W-:Y:S02]  /*4d50*/  UIADD3 UR32, UR37, 0xf000, URZ ;  /* 0x0000f00025207890 */ /* 0x000fe4000fffe03f */
[----:B------:R-:W-:Y:S01]  /*4d60*/  UIADD3.X UR7, URZ, UR7, URZ, UP0, !UPT ;  /* 0x000000073f077290 */ /* 0x000fe200087fe43f */
[----:B------:R-:W4:Y:S01]  /*4d70*/  S2UR UR12, SR_CTAID.Z ;  /* 0x00000000000c79c3 */ /* 0x000f220000002700 */
[----:B------:R-:W-:Y:S02]  /*4d80*/  UIADD3 UR24, UR37, 0x3000, URZ ;  /* 0x0000300025187890 */ /* 0x000fe4000fffe03f */
[----:B------:R-:W-:Y:S01]  /*4d90*/  UIADD3 UR16, UR37, 0x6000, URZ ;  /* 0x0000600025107890 */ /* 0x000fe2000fffe03f */
[----:B------:R-:W-:Y:S01]  /*4da0*/  UMOV UR9, URZ ;  /* 0x0000003f00097c82 */ /* 0x000fe20008000000 */
[----:B------:R-:W-:Y:S01]  /*4db0*/  UMOV UR41, 0x40 ;  /* 0x0000004000297882 */ /* 0x000fe20000000000 */
[----:B------:R-:W-:Y:S01]  /*4dc0*/  UMOV UR33, 0x80 ;  /* 0x0000008000217882 */ /* 0x000fe20000000000 */
[----:B-1----:R-:W-:Y:S01]  /*4dd0*/  UIMAD UR10, UR10, 0x60, URZ ;  /* 0x000000600a0a78a4 */ /* 0x002fe2000f8e023f */
[----:B------:R-:W-:Y:S01]  /*4de0*/  UMOV UR25, 0x40 ;  /* 0x0000004000197882 */ /* 0x000fe20000000000 */
[----:B------:R-:W-:-:S05]  /*4df0*/  UMOV UR17, 0x80 ;  /* 0x0000008000117882 */ /* 0x000fca0000000000 */
[----:B------:R-:W-:Y:S01]  /*4e00*/  UMOV UR42, UR10 ;  /* 0x0000000a002a7c82 */ /* 0x000fe20008000000 */
[----:B---3--:R-:W-:Y:S01]  /*4e10*/  UMOV UR43, UR11 ;  /* 0x0000000b002b7c82 */ /* 0x008fe20008000000 */
[----:B------:R-:W-:Y:S01]  /*4e20*/  UMOV UR35, UR11 ;  /* 0x0000000b00237c82 */ /* 0x000fe20008000000 */
[----:B------:R-:W-:Y:S01]  /*4e30*/  UMOV UR34, UR10 ;  /* 0x0000000a00227c82 */ /* 0x000fe20008000000 */
[----:B------:R-:W-:Y:S01]  /*4e40*/  UMOV UR27, UR11 ;  /* 0x0000000b001b7c82 */ /* 0x000fe20008000000 */
[----:B------:R-:W-:Y:S01]  /*4e50*/  UMOV UR26, UR10 ;  /* 0x0000000a001a7c82 */ /* 0x000fe20008000000 */
[----:B------:R-:W-:Y:S01]  /*4e60*/  UMOV UR19, UR11 ;  /* 0x0000000b00137c82 */ /* 0x000fe20008000000 */
[----:B------:R-:W-:Y:S01]  /*4e70*/  UMOV UR18, UR10 ;  /* 0x0000000a00127c82 */ /* 0x000fe20008000000 */
[----:B----4-:R-:W-:Y:S01]  /*4e80*/  UMOV UR44, UR12 ;  /* 0x0000000c002c7c82 */ /* 0x010fe20008000000 */
[----:B------:R1:W-:Y:S01]  /*4e90*/  UTMASTG.4D [UR8], [UR4] ;  /* 0x00000008040073b5 */ /* 0x0003e20008018000 */
[----:B------:R-:W-:Y:S01]  /*4ea0*/  UMOV UR36, UR12 ;  /* 0x0000000c00247c82 */ /* 0x000fe20008000000 */
[----:B------:R-:W-:Y:S01]  /*4eb0*/  UMOV UR28, UR12 ;  /* 0x0000000c001c7c82 */ /* 0x000fe20008000000 */
[----:B------:R-:W-:Y:S01]  /*4ec0*/  UMOV UR20, UR12 ;  /* 0x0000000c00147c82 */ /* 0x000fe20008000000 */
[----:B------:R3:W-:Y:S01]  /*4ed0*/  UTMASTG.4D [UR40], [UR4] ;  /* 0x00000028040073b5 */ /* 0x0007e20008018000 */
[----:B------:R3:W-:Y:S01]  /*4ee0*/  UTMASTG.4D [UR32], [UR4] ;  /* 0x00000020040073b5 */ /* 0x0007e20008018000 */
[----:B-1----:R-:W-:-:S02]  /*4ef0*/  UMOV UR8, UR37 ;  /* 0x0000002500087c82 */ /* 0x002fc40008000000 */
[----:B------:R3:W-:Y:S01]  /*4f00*/  UTMASTG.4D [UR8], [UR6] ;  /* 0x00000008060073b5 */ /* 0x0007e20008018000 */
[----:B------:R3:W-:Y:S01]  /*4f10*/  UTMASTG.4D [UR24], [UR6] ;  /* 0x00000018060073b5 */ /* 0x0007e20008018000 */
[----:B------:R3:W-:Y:S02]  /*4f20*/  UTMASTG.4D [UR16], [UR6] ;  /* 0x00000010060073b5 */ /* 0x0007e40008018000 */
[----:B---3--:R0:W-:Y:S02]  /*4f30*/  UTMACMDFLUSH ;  /* 0x00000000000079b7 */ /* 0x0081e40000000000 */
.L_x_1192:
[----:B------:R-:W-:Y:S05]  /*4f40*/  BSYNC B0 ;  /* 0x0000000000007941 */ /* 0x000fea0003800000 */
.L_x_1191:
[----:B------:R-:W-:-:S04]  /*4f50*/  DEPBAR.LE SB0, 0x0 ;  /* 0x000080000000791a */ /* 0x000fc80000000000 */
[----:B------:R-:W-:Y:S05]  /*4f60*/  EXIT ;  /* 0x000000000000794d */ /* 0x000fea0003800000 */
.L_x_1186:
[----:B------:R-:W1:Y:S01]  /*4f70*/  S2R R0, SR_TID.X ;  /* 0x0000000000007919 */ /* 0x000e620000002100 */
[----:B------:R-:W2:Y:S01]  /*4f80*/  S2UR UR11, SR_CTAID.Y ;  /* 0x00000000000b79c3 */ /* 0x000ea20000002600 */
[----:B------:R-:W-:Y:S01]  /*4f90*/  ULDC.64 UR4, c[0x0][0x208] ;  /* 0x0000820000047ab9 */ /* 0x000fe20000000a00 */
[----:B------:R-:W-:Y:S01]  /*4fa0*/  BSSY B0, `(.L_x_1193) ;  /* 0x0000032000007945 */ /* 0x000fe20003800000 */
[----:B------:R-:W3:Y:S05]  /*4fb0*/  S2R R11, SR_CTAID.X ;  /* 0x00000000000b7919 */ /* 0x000eea0000002500 */
[----:B------:R-:W4:Y:S08]  /*4fc0*/  LDC.64 R2, c[0x0][0x820] ;  /* 0x00020800ff027b82 */ /* 0x000f300000000a00 */
[----:B------:R-:W3:Y:S08]  /*4fd0*/  LDC.64 R18, c[0x0][0x808] ;  /* 0x00020200ff127b82 */ /* 0x000ef00000000a00 */
[----:B------:R-:W5:Y:S01]  /*4fe0*/  S2UR UR10, SR_CTAID.Z ;  /* 0x00000000000a79c3 */ /* 0x000f620000002700 */
[----:B--2---:R-:W-:Y:S01]  /*4ff0*/  USHF.R.S32.HI UR7, URZ, 0x1f, UR11 ;  /* 0x0000001f3f077899 */ /* 0x004fe2000801140b */
[----:B-1----:R-:W-:-:S06]  /*5000*/  VIADD R7, R0, 0xffffff80 ;  /* 0xffffff8000077836 */ /* 0x002fcc0000000000 */
[----:B------:R-:W1:Y:S01]  /*5010*/  LDC.64 R12, c[0x0][0x828] ;  /* 0x00020a00ff0c7b82 */ /* 0x000e620000000a00 */
[----:B----4-:R-:W-:Y:S02]  /*5020*/  IMAD R0, R2, UR7, RZ ;  /* 0x0000000702007c24 */ /* 0x010fe4000f8e02ff */
[----:B------:R-:W-:-:S05]  /*5030*/  IMAD.HI R4, R7, 0x2aaaaaab, RZ ;  /* 0x2aaaaaab07047827 */ /* 0x000fca00078e02ff */
[----:B------:R-:W-:Y:S01]  /*5040*/  SHF.R.U32.HI R5, RZ, 0x1f, R4 ;  /* 0x0000001fff057819 */ /* 0x000fe20000011604 */
[----:B---3--:R-:W-:Y:S01]  /*5050*/  IMAD R15, R11, -0x60, R18 ;  /* 0xffffffa00b0f7824 */ /* 0x008fe200078e0212 */
[----:B------:R-:W2:Y:S02]  /*5060*/  LDC.64 R20, c[0x0][0x850] ;  /* 0x00021400ff147b82 */ /* 0x000ea40000000a00 */
[----:B------:R-:W-:Y:S01]  /*5070*/  LEA.HI.SX32 R4, R4, R5, 0x1e ;  /* 0x0000000504047211 */ /* 0x000fe200078ff2ff */
[----:B------:R-:W-:-:S03]  /*5080*/  IMAD R5, R3, UR11, R0 ;  /* 0x0000000b03057c24 */ /* 0x000fc6000f8e0200 */
[CC--:B------:R-:W-:Y:S01]  /*5090*/  ISETP.GE.AND P3, PT, R4.reuse, R15.reuse, PT ;  /* 0x0000000f0400720c */ /* 0x0c0fe20003f66270 */
[C---:B------:R-:W-:Y:S01]  /*50a0*/  IMAD R6, R4.reuse, -0x18, R7 ;  /* 0xffffffe804067824 */ /* 0x040fe200078e0207 */
[----:B------:R-:W3:Y:S01]  /*50b0*/  LDC.64 R22, c[0x0][0x858] ;  /* 0x00021600ff167b82 */ /* 0x000ee20000000a00 */
[----:B------:R-:W-:Y:S01]  /*50c0*/  VIADD R0, R4, 0x10 ;  /* 0x0000001004007836 */ /* 0x000fe20000000000 */
[----:B-----5:R-:W-:Y:S01]  /*50d0*/  USHF.R.S32.HI UR6, URZ, 0x1f, UR10 ;  /* 0x0000001f3f067899 */ /* 0x020fe2000801140a */
[----:B------:R-:W-:Y:S02]  /*50e0*/  IMAD.SHL.U32 R6, R6, 0x8, RZ ;  /* 0x0000000806067824 */ /* 0x000fe400078e00ff */
[----:B------:R-:W-:Y:S01]  /*50f0*/  VIADD R8, R4, 0x30 ;  /* 0x0000003004087836 */ /* 0x000fe20000000000 */
[----:B------:R-:W-:Y:S01]  /*5100*/  ISETP.GE.AND P4, PT, R0, R15, PT ;  /* 0x0000000f0000720c */ /* 0x000fe20003f86270 */
[C---:B------:R-:W-:Y:S01]  /*5110*/  VIADD R0, R4.reuse, 0x20 ;  /* 0x0000002004007836 */ /* 0x040fe20000000000 */
[----:B------:R-:W-:Y:S01]  /*5120*/  SHF.R.S32.HI R7, RZ, 0x1f, R6 ;  /* 0x0000001fff077819 */ /* 0x000fe20000011406 */
[----:B------:R-:W-:Y:S01]  /*5130*/  VIADD R10, R4, 0x40 ;  /* 0x00000040040a7836 */ /* 0x000fe20000000000 */
[----:B------:R-:W-:-:S02]  /*5140*/  ISETP.GE.OR P6, PT, R6, R19, P3 ;  /* 0x000000130600720c */ /* 0x000fc40001fc6670 */
[-C--:B------:R-:W-:Y:S01]  /*5150*/  ISETP.GE.AND P5, PT, R0, R15.reuse, PT ;  /* 0x0000000f0000720c */ /* 0x080fe20003fa6270 */
[----:B------:R-:W-:Y:S01]  /*5160*/  IMAD.WIDE.U32 R2, R2, UR11, R6 ;  /* 0x0000000b02027c25 */ /* 0x000fe2000f8e0006 */
[-C--:B------:R-:W-:Y:S02]  /*5170*/  ISETP.GE.AND P0, PT, R8, R15.reuse, PT ;  /* 0x0000000f0800720c */ /* 0x080fe40003f06270 */
[----:B------:R-:W-:Y:S01]  /*5180*/  ISETP.GE.AND P1, PT, R10, R15, PT ;  /* 0x0000000f0a00720c */ /* 0x000fe20003f26270 */
[----:B------:R-:W-:Y:S01]  /*5190*/  IMAD.IADD R3, R3, 0x1, R5 ;  /* 0x0000000103037824 */ /* 0x000fe200078e0205 */
[----:B------:R-:W-:Y:S01]  /*51a0*/  SHF.R.S32.HI R5, RZ, 0x1f, R4 ;  /* 0x0000001fff057819 */ /* 0x000fe20000011404 */
[----:B-1----:R-:W-:Y:S01]  /*51b0*/  IMAD R0, R12, UR6, RZ ;  /* 0x000000060c007c24 */ /* 0x002fe2000f8e02ff */
[----:B------:R-:W-:Y:S01]  /*51c0*/  ISETP.GE.OR P2, PT, R6, R19, P4 ;  /* 0x000000130600720c */ /* 0x000fe20002746670 */
[----:B------:R-:W-:-:S04]  /*51d0*/  IMAD.WIDE.U32 R8, R12, UR10, R2 ;  /* 0x0000000a0c087c25 */ /* 0x000fc8000f8e0002 */
[----:B------:R-:W-:Y:S02]  /*51e0*/  IMAD R13, R13, UR10, R0 ;  /* 0x0000000a0d0d7c24 */ /* 0x000fe4000f8e0200 */
        /* <DEDUP_REMOVED lines=13> */
.L_x_1194:
[----:B------:R-:W-:Y:S05]  /*52c0*/  BSYNC B0 ;  /* 0x0000000000007941 */ /* 0x000fea0003800000 */
.L_x_1193:
[----:B------:R-:W-:Y:S01]  /*52d0*/  BSSY B0, `(.L_x_1195) ;  /* 0x0000010000007945 */ /* 0x000fe20003800000 */
[----:B------:R-:W-:-:S03]  /*52e0*/  ISETP.GE.OR P6, PT, R6, R19, P5 ;  /* 0x000000130600720c */ /* 0x000fc60002fc6670 */
[----:B------:R-:W-:Y:S10]  /*52f0*/  @P2 BRA `(.L_x_1196) ;  /* 0x0000000000342947 */ /* 0x000ff40003800000 */
        /* <DEDUP_REMOVED lines=13> */
.L_x_1196:
[----:B------:R-:W-:Y:S05]  /*53d0*/  BSYNC B0 ;  /* 0x0000000000007941 */ /* 0x000fea0003800000 */
.L_x_1195:
[----:B------:R-:W-:Y:S01]  /*53e0*/  BSSY B0, `(.L_x_1197) ;  /* 0x0000010000007945 */ /* 0x000fe20003800000 */
[----:B------:R-:W-:-:S03]  /*53f0*/  ISETP.GE.OR P2, PT, R6, R19, P0 ;  /* 0x000000130600720c */ /* 0x000fc60000746670 */
[----:B------:R-:W-:Y:S10]  /*5400*/  @P6 BRA `(.L_x_1198) ;  /* 0x0000000000346947 */ /* 0x000ff40003800000 */
[----:B-1--4-:R-:W-:Y:S01]  /*5410*/  IADD3 R17, P6, R2, 0x20, RZ ;  /* 0x0000002002117810 */ /* 0x012fe20007fde0ff */
        /* <DEDUP_REMOVED lines=12> */
.L_x_1198:
[----:B------:R-:W-:Y:S05]  /*54e0*/  BSYNC B0 ;  /* 0x0000000000007941 */ /* 0x000fea0003800000 */
.L_x_1197:
[----:B------:R-:W-:Y:S01]  /*54f0*/  BSSY B0, `(.L_x_1199) ;  /* 0x0000011000007945 */ /* 0x000fe20003800000 */
[----:B------:R-:W-:Y:S01]  /*5500*/  ISETP.GE.OR P6, PT, R6, R19, P1 ;  /* 0x000000130600720c */ /* 0x000fe20000fc6670 */
[----:B------:R-:W-:Y:S02]  /*5510*/  VIADD R0, R4, 0x50 ;  /* 0x0000005004007836 */ /* 0x000fe40000000000 */
[----:B------:R-:W-:Y:S10]  /*5520*/  @P2 BRA `(.L_x_1200) ;  /* 0x0000000000342947 */ /* 0x000ff40003800000 */
        /* <DEDUP_REMOVED lines=12> */
[----:B------:R1:W-:Y:S02]  /*55f0*/  STG.E.128 desc[UR4][R10.64], RZ ;  /* 0x000000ff0a007986 */ /* 0x0003e4000c101d04 */
.L_x_1200:
[----:B------:R-:W-:Y:S05]  /*5600*/  BSYNC B0 ;  /* 0x0000000000007941 */ /* 0x000fea0003800000 */
.L_x_1199:
[----:B------:R-:W-:Y:S01]  /*5610*/  BSSY B0, `(.L_x_1201) ;  /* 0x0000011000007945 */ /* 0x000fe20003800000 */
[----:B------:R-:W-:Y:S01]  /*5620*/  ISETP.GE.AND P2, PT, R0, R15, PT ;  /* 0x0000000f0000720c */ /* 0x000fe20003f46270 */
[----:B-12---:R-:W-:Y:S02]  /*5630*/  IMAD R10, R20, UR7, RZ ;  /* 0x00000007140a7c24 */ /* 0x006fe4000f8e02ff */
        /* <DEDUP_REMOVED lines=14> */
.L_x_1202:
[----:B------:R-:W-:Y:S05]  /*5720*/  BSYNC B0 ;  /* 0x0000000000007941 */ /* 0x000fea0003800000 */
.L_x_1201:
[----:B------:R-:W-:Y:S01]  /*5730*/  ISETP.GE.OR P6, PT, R6, R19, P2 ;  /* 0x000000130600720c */ /* 0x000fe200017c6670 */
[----:B------:R-:W-:Y:S01]  /*5740*/  IMAD R11, R21, UR11, R10 ;  /* 0x0000000b150b7c24 */ /* 0x000fe2000f8e020a */
[----:B------:R-:W-:Y:S01]  /*5750*/  ULDC UR8, c[0x0][0x83c] ;  /* 0x00020f0000087ab9 */ /* 0x000fe20000000800 */
[----:B------:R-:W-:Y:S01]  /*5760*/  IMAD.WIDE.U32 R4, R20, UR11, R6 ;  /* 0x0000000b14047c25 */ /* 0x000fe2000f8e0006 */
[----:B------:R-:W-:Y:S01]  /*5770*/  BSSY B0, `(.L_x_1203) ;  /* 0x0000019000007945 */ /* 0x000fe20003800000 */
[C---:B------:R-:W-:Y:S02]  /*5780*/  ISETP.GE.OR P3, PT, R6.reuse, UR8, P3 ;  /* 0x0000000806007c0c */ /* 0x040fe40009f66670 */
[----:B------:R-:W-:Y:S01]  /*5790*/  IMAD.IADD R5, R5, 0x1, R11 ;  /* 0x0000000105057824 */ /* 0x000fe200078e020b */
[----:B------:R-:W-:Y:S01]  /*57a0*/  ISETP.GE.OR P4, PT, R6, UR8, P4 ;  /* 0x0000000806007c0c */ /* 0x000fe2000a786670 */
[----:B---3--:R-:W-:Y:S01]  /*57b0*/  IMAD R0, R22, UR6, RZ ;  /* 0x0000000616007c24 */ /* 0x008fe2000f8e02ff */
[----:B------:R-:W-:-:S02]  /*57c0*/  ISETP.GE.OR P5, PT, R6, UR8, P5 ;  /* 0x0000000806007c0c */ /* 0x000fc4000afa6670 */
[C---:B------:R-:W-:Y:S01]  /*57d0*/  ISETP.GE.OR P0, PT, R6.reuse, UR8, P0 ;  /* 0x0000000806007c0c */ /* 0x040fe20008706670 */
[----:B------:R-:W-:Y:S01]  /*57e0*/  IMAD R11, R23, UR10, R0 ;  /* 0x0000000a170b7c24 */ /* 0x000fe2000f8e0200 */
[C---:B------:R-:W-:Y:S02]  /*57f0*/  ISETP.GE.OR P1, PT, R6.reuse, UR8, P1 ;  /* 0x0000000806007c0c */ /* 0x040fe40008f26670 */
[----:B------:R-:W-:Y:S01]  /*5800*/  ISETP.GE.OR P2, PT, R6, UR8, P2 ;  /* 0x0000000806007c0c */ /* 0x000fe20009746670 */
[----:B------:R-:W-:Y:S01]  /*5810*/  IMAD.WIDE.U32 R6, R22, UR10, R4 ;  /* 0x0000000a16067c25 */ /* 0x000fe2000f8e0004 */
[----:B------:R-:W-:Y:S11]  /*5820*/  @P6 BRA `(.L_x_1204) ;  /* 0x0000000000346947 */ /* 0x000ff60003800000 */
        /* <DEDUP_REMOVED lines=13> */
.L_x_1204:
[----:B------:R-:W-:Y:S05]  /*5900*/  BSYNC B0 ;  /* 0x0000000000007941 */ /* 0x000fea0003800000 */
.L_x_1203:
[----:B------:R-:W-:Y:S01]  /*5910*/  BSSY B0, `(.L_x_1205) ;  /* 0x000000d000007945 */ /* 0x000fe20003800000 */
[----:B--2---:R-:W-:-:S03]  /*5920*/  IMAD.IADD R9, R7, 0x1, R11 ;  /* 0x0000000107097824 */ /* 0x004fc600078e020b */
[----:B------:R-:W-:Y:S05]  /*5930*/  @P3 BRA `(.L_x_1206) ;  /* 0x0000000000283947 */ /* 0x000fea0003800000 */
        /* <DEDUP_REMOVED lines=10> */
.L_x_1206:
[----:B------:R-:W-:Y:S05]  /*59e0*/  BSYNC B0 ;  /* 0x0000000000007941 */ /* 0x000fea0003800000 */
.L_x_1205:
[----:B------:R-:W-:Y:S04]  /*59f0*/  BSSY B0, `(.L_x_1207) ;  /* 0x000000f000007945 */ /* 0x000fe80003800000 */
[----:B------:R-:W-:Y:S05]  /*5a00*/  @P4 BRA `(.L_x_1208) ;  /* 0x0000000000344947 */ /* 0x000fea0003800000 */
[----:B--2---:R-:W-:Y:S01]  /*5a10*/  IADD3 R11, P3, R2, 0x10, RZ ;  /* 0x00000010020b7810 */ /* 0x004fe20007f7e0ff */
        /* <DEDUP_REMOVED lines=12> */
.L_x_1208:
[----:B------:R-:W-:Y:S05]  /*5ae0*/  BSYNC B0 ;  /* 0x0000000000007941 */ /* 0x000fea0003800000 */
.L_x_1207:
[----:B------:R-:W-:Y:S04]  /*5af0*/  BSSY B0, `(.L_x_1209) ;  /* 0x000000f000007945 */ /* 0x000fe80003800000 */
[----:B------:R-:W-:Y:S05]  /*5b00*/  @P5 BRA `(.L_x_1210) ;  /* 0x0000000000345947 */ /* 0x000fea0003800000 */
[----:B--23--:R-:W-:Y:S01]  /*5b10*/  IADD3 R11, P3, R2, 0x20, RZ ;  /* 0x00000020020b7810 */ /* 0x00cfe20007f7e0ff */
        /* <DEDUP_REMOVED lines=12> */
.L_x_1210:
[----:B------:R-:W-:Y:S05]  /*5be0*/  BSYNC B0 ;  /* 0x0000000000007941 */ /* 0x000fea0003800000 */
.L_x_1209:
        /* <DEDUP_REMOVED lines=15> */
.L_x_1212:
[----:B------:R-:W-:Y:S05]  /*5ce0*/  BSYNC B0 ;  /* 0x0000000000007941 */ /* 0x000fea0003800000 */
.L_x_1211:
        /* <DEDUP_REMOVED lines=15> */
.L_x_1214:
[----:B------:R-:W-:Y:S05]  /*5de0*/  BSYNC B0 ;  /* 0x0000000000007941 */ /* 0x000fea0003800000 */
.L_x_1213:
[----:B------:R-:W-:Y:S04]  /*5df0*/  BSSY B0, `(.L_x_1215) ;  /* 0x000000f000007945 */ /* 0x000fe80003800000 */
        /* <DEDUP_REMOVED lines=14> */
.L_x_1216:
[----:B------:R-:W-:Y:S05]  /*5ee0*/  BSYNC B0 ;  /* 0x0000000000007941 */ /* 0x000fea0003800000 */
.L_x_1215:
[----:B------:R-:W-:Y:S05]  /*5ef0*/  EXIT ;  /* 0x000000000000794d */ /* 0x000fea0003800000 */
.L_x_1156:
[----:B------:R-:W-:-:S08]  /*5f00*/  NOP ;  /* 0x0000000000007918 */ /* 0x000fd00000000000 */
[----:B------:R-:W1:-:S00]  /*5f10*/  USETMAXREG.DEALLOC.CTAPOOL 0x20 ;  /* 0x00000020000079c8 */ /* 0x000e4000080e0500 */
[----:B-1----:R-:W-:Y:S01]  /*5f20*/  LOP3.LUT R0, R0, 0x3, RZ, 0xc0, !PT ;  /* 0x0000000300007812 */ /* 0x002fe200078ec0ff */
[----:B------:R-:W-:Y:S01]  /*5f30*/  BSSY B0, `(.L_x_1217) ;  /* 0x0000365000007945 */ /* 0x000fe20003800000 */
[----:B------:R-:W-:-:S04]  /*5f40*/  IMAD.MOV.U32 R18, RZ, RZ, RZ ;  /* 0x000000ffff127224 */ /* 0x000fc800078e00ff */
        /* <DEDUP_REMOVED lines=8> */
[----:B------:R-:W1:Y:S01]  /*5fd0*/  S2UR UR9, SR_CTAID.X ;  /* 0x00000000000979c3 */ /* 0x000e620000002500 */
[----:B------:R-:W-:Y:S01]  /*5fe0*/  ULDC UR4, c[0x0][0x280] ;  /* 0x0000a00000047ab9 */ /* 0x000fe20000000800 */
[----:B------:R-:W-:Y:S01]  /*5ff0*/  ULDC UR6, c[0x0][0x290] ;  /* 0x0000a40000067ab9 */ /* 0x000fe20000000800 */
[----:B------:R-:W-:-:S05]  /*6000*/  ULDC UR7, c[0x0][0x74c] ;  /* 0x0001d30000077ab9 */ /* 0x000fca0000000800 */
[----:B------:R-:W2:Y:S01]  /*6010*/  S2UR UR13, SR_CTAID.Y ;  /* 0x00000000000d79c3 */ /* 0x000ea20000002600 */
[----:B-1----:R-:W-:Y:S02]  /*6020*/  UIMAD UR5, UR9, 0x60, UR4 ;  /* 0x00000060090578a4 */ /* 0x002fe4000f8e0204 */
[----:B------:R-:W-:Y:S02]  /*6030*/  ISETP.LE.AND P0, PT, RZ, UR9, PT ;  /* 0x00000009ff007c0c */ /* 0x000fe4000bf03270 */
[----:B------:R-:W-:-:S04]  /*6040*/  UIADD3 UR5, -UR7, UR5, -UR6 ;  /* 0x0000000507057290 */ /* 0x000fc8000fffe906 */
[----:B------:R-:W-:-:S04]  /*6050*/  USHF.R.S32.HI UR6, URZ, 0x1f, UR5 ;  /* 0x0000001f3f067899 */ /* 0x000fc80008011405 */
[----:B------:R-:W-:-:S04]  /*6060*/  ULEA.HI UR6, UR6, UR5, URZ, 0x6 ;  /* 0x0000000506067291 */ /* 0x000fc8000f8f303f */
[----:B------:R-:W-:Y:S02]  /*6070*/  USHF.R.S32.HI UR5, URZ, 0x6, UR6 ;  /* 0x000000063f057899 */ /* 0x000fe40008011406 */
[----:B------:R-:W-:Y:S02]  /*6080*/  UIADD3 UR6, UR4, 0x3f, URZ ;  /* 0x0000003f04067890 */ /* 0x000fe4000fffe03f */
[----:B------:R-:W-:Y:S02]  /*6090*/  UISETP.LT.AND UP0, UPT, URZ, UR5, UPT ;  /* 0x000000053f00728c */ /* 0x000fe4000bf01270 */
[----:B------:R-:W-:Y:S02]  /*60a0*/  USHF.R.S32.HI UR7, URZ, 0x1f, UR6 ;  /* 0x0000001f3f077899 */ /* 0x000fe40008011406 */
[----:B------:R-:W-:Y:S02]  /*60b0*/  USEL UR5, URZ, UR5, !UP0 ;  /* 0x000000053f057287 */ /* 0x000fe4000c000000 */
[----:B------:R-:W-:-:S04]  /*60c0*/  ULEA.HI UR7, UR7, UR6, URZ, 0x6 ;  /* 0x0000000607077291 */ /* 0x000fc8000f8f303f */
[----:B------:R-:W-:Y:S01]  /*60d0*/  USHF.R.S32.HI UR8, URZ, 0x6, UR7 ;  /* 0x000000063f087899 */ /* 0x000fe20008011407 */
[----:B--2---:R-:W-:Y:S11]  /*60e0*/  @!P0 BRA `(.L_x_1220) ;  /* 0x0000000000288947 */ /* 0x004ff60003800000 */
        /* <DEDUP_REMOVED lines=10> */
.L_x_1220:
[----:B------:R-:W-:Y:S02]  /*6190*/  UISETP.GT.AND UP0, UPT, UR8, UR5, UPT ;  /* 0x000000050800728c */ /* 0x000fe4000bf04270 */
[----:B------:R-:W-:Y:S02]  /*61a0*/  USHF.R.S32.HI UR14, URZ, 0x1f, UR12 ;  /* 0x0000001f3f0e7899 */ /* 0x000fe4000801140c */
[----:B------:R-:W-:Y:S02]  /*61b0*/  USHF.R.S32.HI UR9, URZ, 0x1f, UR13 ;  /* 0x0000001f3f097899 */ /* 0x000fe4000801140d */
[----:B------:R-:W-:-:S13]  /*61c0*/  PLOP3.LUT P0, PT, PT, PT, UP0, 0x80, 0x0 ;  /* 0x000000000000781c */ /* 0x000fda0003f0f008 */
[----:B------:R-:W-:Y:S05]  /*61d0*/  @!P0 BRA `(.L_x_1219) ;  /* 0x0000003000e88947 */ /* 0x000fea0003800000 */
[----:B------:R-:W-:Y:S01]  /*61e0*/  UIADD3 UR4, -UR5, UR8, URZ ;  /* 0x0000000805047290 */ /* 0x000fe2000fffe13f */
[----:B------:R-:W-:Y:S01]  /*61f0*/  ULDC.64 UR10, c[0x0][0x2d8] ;  /* 0x0000b600000a7ab9 */ /* 0x000fe20000000a00 */
[----:B------:R-:W-:Y:S02]  /*6200*/  ELECT P0, URZ, PT ;  /* 0x00000000003f782f */ /* 0x000fe40003800000 */
[----:B------:R-:W-:Y:S02]  /*6210*/  ULOP3.LUT UR4, UR4, 0x1, URZ, 0xc0, !UPT ;  /* 0x0000000104047892 */ /* 0x000fe4000f8ec03f */
[----:B------:R-:W-:Y:S02]  /*6220*/  UIMAD UR9, UR9, UR10, URZ ;  /* 0x0000000a090972a4 */ /* 0x000fe4000f8e023f */
[----:B------:R-:W-:Y:S02]  /*6230*/  UISETP.NE.U32.AND UP0, UPT, UR4, 0x1, UPT ;  /* 0x000000010400788c */ /* 0x000fe4000bf05070 */
[----:B------:R-:W-:-:S02]  /*6240*/  UIMAD.WIDE.U32 UR6, UR13, UR10, URZ ;  /* 0x0000000a0d0672a5 */ /* 0x000fc4000f8e003f */
[----:B------:R-:W-:Y:S02]  /*6250*/  UIMAD UR9, UR13, UR11, UR9 ;  /* 0x0000000b0d0972a4 */ /* 0x000fe4000f8e0209 */
[----:B------:R-:W-:Y:S01]  /*6260*/  PLOP3.LUT P1, PT, PT, PT, UP0, 0x80, 0x0 ;  /* 0x000000000000781c */ /* 0x000fe20003f2f008 */
[----:B------:R-:W-:Y:S01]  /*6270*/  ULDC.64 UR10, c[0x0][0x2e0] ;  /* 0x0000b800000a7ab9 */ /* 0x000fe20000000a00 */
[----:B------:R-:W-:Y:S02]  /*6280*/  UIADD3 UR7, UR7, UR9, URZ ;  /* 0x0000000907077290 */ /* 0x000fe4000fffe03f */
[----:B------:R-:W-:Y:S02]  /*6290*/  UIMAD UR9, UR14, UR10, URZ ;  /* 0x0000000a0e0972a4 */ /* 0x000fe4000f8e023f */
[----:B------:R-:W-:Y:S02]  /*62a0*/  UIMAD.WIDE.U32 UR6, UR12, UR10, UR6 ;  /* 0x0000000a0c0672a5 */ /* 0x000fe4000f8e0006 */
[----:B------:R-:W-:-:S04]  /*62b0*/  UIMAD UR9, UR12, UR11, UR9 ;  /* 0x0000000b0c0972a4 */ /* 0x000fc8000f8e0209 */
[----:B------:R-:W-:Y:S01]  /*62c0*/  UIADD3 UR9, UR7, UR9, URZ ;  /* 0x0000000907097290 */ /* 0x000fe2000fffe03f */
[----:B------:R-:W-:Y:S11]  /*62d0*/  @P1 BRA `(.L_x_1221) ;  /* 0x00000004001c1947 */ /* 0x000ff60003800000 */
[----:B------:R-:W-:Y:S01]  /*62e0*/  UIMAD UR14, UR5, 0x3000, URZ ;  /* 0x00003000050e78a4 */ /* 0x000fe2000f8e023f */
        /* <DEDUP_REMOVED lines=9> */
[----:B------:R-:W-:Y:S01]  /*6380*/  UMOV UR16, 0x0 ;  /* 0x0000000000107882 */ /* 0x000fe20000000000 */
[----:B------:R-:W-:Y:S02]  /*6390*/  UMOV UR17, 0x14f00000 ;  /* 0x14f0000000117882 */ /* 0x000fe40000000000 */
[----:B------:R-:W-:-:S02]  /*63a0*/  ULEA.HI.X UR11, UR13, UR11, UR15, 0x2, UP0 ;  /* 0x0000000b0d0b7291 */ /* 0x000fc400080f140f */
[----:B-1----:R-:W-:-:S03]  /*63b0*/  ULEA UR4, UR12, UR4, 0x18 ;  /* 0x000000040c047291 */ /* 0x002fc6000f8ec03f */
[----:B------:R-:W-:Y:S01]  /*63c0*/  UMOV UR12, 0x400 ;  /* 0x00000400000c7882 */ /* 0x000fe20000000000 */
[----:B------:R-:W-:-:S09]  /*63d0*/  UIADD3 UR4, UR4, 0x12000, URZ ;  /* 0x0001200004047890 */ /* 0x000fd2000fffe03f */
[----:B------:R1:W-:Y:S02]  /*63e0*/  UBLKRED.G.S.ADD.F32.RN [UR10], [UR4], UR12, desc[UR16] ;  /* 0x0000100a040073bb */ /* 0x0003e400080a140c */
[----:B-1----:R0:W-:Y:S02]  /*63f0*/  UTMACMDFLUSH ;  /* 0x00000000000079b7 */ /* 0x0021e40000000000 */
.L_x_1223:
[----:B------:R-:W-:Y:S05]  /*6400*/  BSYNC B1 ;  /* 0x0000000000017941 */ /* 0x000fea0003800000 */
.L_x_1222:
        /* <DEDUP_REMOVED lines=9> */
[----:B------:R-:W-:Y:S02]  /*64a0*/  UMOV UR17, 0x14f00000 ;  /* 0x14f0000000117882 */ /* 0x000fe40000000000 */
[----:B------:R-:W-:Y:S02]  /*64b0*/  ULEA.HI.X.SX32 UR4, UR4, UR9, 0x1, UP0 ;  /* 0x0000000904047291 */ /* 0x000fe400080f0e3f */
[----:B------:R-:W-:-:S04]  /*64c0*/  ULEA UR10, UP0, UR15, UR10, 0x2 ;  /* 0x0000000a0f0a7291 */ /* 0x000fc8000f80103f */
[----:B------:R-:W-:-:S03]  /*64d0*/  ULEA.HI.X UR11, UR15, UR11, UR4, 0x2, UP0 ;  /* 0x0000000b0f0b7291 */ /* 0x000fc600080f1404 */
[----:B------:R-:W-:Y:S01]  /*64e0*/  UMOV UR4, 0x400 ;  /* 0x0000040000047882 */ /* 0x000fe20000000000 */
[----:B-1----:R-:W-:-:S04]  /*64f0*/  ULEA UR12, UR13, UR12, 0x18 ;  /* 0x0000000c0d0c7291 */ /* 0x002fc8000f8ec03f */
[----:B------:R-:W-:-:S09]  /*6500*/  UIADD3 UR12, UR12, 0x16000, URZ ;  /* 0x000160000c0c7890 */ /* 0x000fd2000fffe03f */
[----:B------:R1:W-:Y:S02]  /*6510*/  UBLKRED.G.S.ADD.F32.RN [UR10], [UR12], UR4, desc[UR16] ;  /* 0x0000100a0c0073bb */ /* 0x0003e400080a1404 */
[----:B-1----:R0:W-:Y:S02]  /*6520*/  UTMACMDFLUSH ;  /* 0x00000000000079b7 */ /* 0x0021e40000000000 */
.L_x_1225:
[----:B------:R-:W-:Y:S05]  /*6530*/  BSYNC B1 ;  /* 0x0000000000017941 */ /* 0x000fea0003800000 */
.L_x_1224:
        /* <DEDUP_REMOVED lines=16> */
[----:B------:R1:W-:Y:S01]  /*6640*/  UBLKRED.G.S.ADD.F32.RN [UR10], [UR12], UR4, desc[UR16] ;  /* 0x0000100a0c0073bb */ /* 0x0003e200080a1404 */
[----:B------:R0:W-:Y:S01]  /*6650*/  UTMACMDFLUSH ;  /* 0x00000000000079b7 */ /* 0x0001e20000000000 */
[----:B-1----:R-:W-:-:S04]  /*6660*/  DEPBAR.LE SB0, 0x2 ;  /* 0x000080800000791a */ /* 0x002fc80000000000 */
.L_x_1227:
[----:B------:R-:W-:Y:S05]  /*6670*/  BSYNC B1 ;  /* 0x0000000000017941 */ /* 0x000fea0003800000 */
.L_x_1226:
[----:B------:R-:W-:Y:S06]  /*6680*/  BAR.ARV 0xa, 0xa0 ;  /* 0x0282800000007b1d */ /* 0x000fec0000002000 */
[----:B------:R-:W-:Y:S04]  /*6690*/  BSSY B1, `(.L_x_1228) ;  /* 0x0000003000017945 */ /* 0x000fe80003800000 */
[----:B------:R-:W-:Y:S05]  /*66a0*/  @!P0 BRA `(.L_x_1229) ;  /* 0x0000000000048947 */ /* 0x000fea0003800000 */
[----:B------:R-:W-:-:S04]  /*66b0*/  DEPBAR.LE SB0, 0x1 ;  /* 0x000080400000791a */ /* 0x000fc80000000000 */
.L_x_1229:
[----:B------:R-:W-:Y:S05]  /*66c0*/  BSYNC B1 ;  /* 0x0000000000017941 */ /* 0x000fea0003800000 */
.L_x_1228:
[----:B------:R-:W-:Y:S06]  /*66d0*/  BAR.ARV 0xb, 0xa0 ;  /* 0x02c2800000007b1d */ /* 0x000fec0000002000 */
[----:B------:R-:W-:Y:S04]  /*66e0*/  BSSY B1, `(.L_x_1230) ;  /* 0x0000003000017945 */ /* 0x000fe80003800000 */
[----:B------:R-:W-:Y:S05]  /*66f0*/  @!P0 BRA `(.L_x_1231) ;  /* 0x0000000000048947 */ /* 0x000fea0003800000 */
[----:B------:R-:W-:-:S04]  /*6700*/  DEPBAR.LE SB0, 0x0 ;  /* 0x000080000000791a */ /* 0x000fc80000000000 */
.L_x_1231:
[----:B------:R-:W-:Y:S05]  /*6710*/  BSYNC B1 ;  /* 0x0000000000017941 */ /* 0x000fea0003800000 */
.L_x_1230:
[----:B------:R-:W-:Y:S06]  /*6720*/  BAR.ARV 0xc, 0xa0 ;  /* 0x0302800000007b1d */ /* 0x000fec0000002000 */
[----:B------:R-:W-:Y:S01]  /*6730*/  UIADD3 UR12, UR5, 0x1, URZ ;  /* 0x00000001050c7890 */ /* 0x000fe2000fffe03f */
[----:B------:R-:W-:Y:S11]  /*6740*/  BRA `(.L_x_1232) ;  /* 0x0000000000047947 */ /* 0x000ff60003800000 */
.L_x_1221:
[----:B------:R-:W-:-:S05]  /*6750*/  UMOV UR12, UR5 ;  /* 0x00000005000c7c82 */ /* 0x000fca0008000000 */
.L_x_1232:
[----:B------:R-:W-:-:S04]  /*6760*/  UIADD3 UR4, UR5, 0x1, URZ ;  /* 0x0000000105047890 */ /* 0x000fc8000fffe03f */
[----:B------:R-:W-:-:S06]  /*6770*/  UISETP.NE.AND UP0, UPT, UR8, UR4, UPT ;  /* 0x000000040800728c */ /* 0x000fcc000bf05270 */
[----:B------:R-:W-:-:S13]  /*6780*/  PLOP3.LUT P1, PT, PT, PT, UP0, 0x80, 0x0 ;  /* 0x000000000000781c */ /* 0x000fda0003f2f008 */
[----:B------:R-:W-:Y:S05]  /*6790*/  @!P1 BRA `(.L_x_1219) ;  /* 0x0000002c00789947 */ /* 0x000fea0003800000 */
[----:B------:R-:W-:Y:S01]  /*67a0*/  ULDC.64 UR22, c[0x0][0x2c0] ;  /* 0x0000b00000167ab9 */ /* 0x000fe20000000a00 */
[----:B------:R-:W-:Y:S02]  /*67b0*/  UIMAD UR13, UR12, 0x3000, URZ ;  /* 0x000030000c0d78a4 */ /* 0x000fe4000f8e023f */
[----:B------:R-:W-:Y:S01]  /*67c0*/  ULEA UR22, UP0, UR6, UR22, 0x2 ;  /* 0x0000001606167291 */ /* 0x000fe2000f80103f */
[----:B------:R-:W-:Y:S01]  /*67d0*/  UMOV UR4, URZ ;  /* 0x0000003f00047c82 */ /* 0x000fe20008000000 */
[----:B------:R-:W-:Y:S02]  /*67e0*/  ULDC.64 UR28, c[0x0][0x2c0] ;  /* 0x0000b000001c7ab9 */ /* 0x000fe40000000a00 */
        /* <DEDUP_REMOVED lines=11> */
[----:B------:R-:W-:-:S11]  /*68a0*/  UMOV UR24, UR13 ;  /* 0x0000000d00187c82 */ /* 0x000fd60008000000 */
.L_x_1253:
[----:B------:R-:W-:Y:S01]  /*68b0*/  UIADD3 UR10, UR13, UR4, URZ ;  /* 0x000000040d0a7290 */ /* 0x000fe2000fffe03f */
[----:B------:R-:W-:Y:S03]  /*68c0*/  BAR.SYNC.DEFER_BLOCKING 0xd, 0xa0 ;  /* 0x0342800000007b1d */ /* 0x000fe60000010000 */
        /* <DEDUP_REMOVED lines=9> */
[----:B------:R-:W-:Y:S01]  /*6960*/  UMOV UR25, 0x400 ;  /* 0x0000040000197882 */ /* 0x000fe20000000000 */
[----:B------:R-:W-:Y:S02]  /*6970*/  UMOV UR40, 0x0 ;  /* 0x0000000000287882 */ /* 0x000fe40000000000 */
[----:B------:R-:W-:Y:S01]  /*6980*/  ULEA.HI.X.SX32 UR39, UR24, UR9, 0x1, UP0 ;  /* 0x0000000918277291 */ /* 0x000fe200080f0e3f */
[----:B------:R-:W-:Y:S01]  /*6990*/  UMOV UR41, 0x14f00000 ;  /* 0x14f0000000297882 */ /* 0x000fe20000000000 */
[----:B-1----:R-:W-:Y:S02]  /*69a0*/  ULEA UR25, UR26, UR25, 0x18 ;  /* 0x000000191a197291 */ /* 0x002fe4000f8ec03f */
[----:B------:R-:W-:Y:S02]  /*69b0*/  ULEA UR26, UP0, UR27, UR28, 0x2 ;  /* 0x0000001c1b1a7291 */ /* 0x000fe4000f80103f */
[----:B------:R-:W-:-:S02]  /*69c0*/  UIADD3 UR25, UR25, 0x12000, URZ ;  /* 0x0001200019197890 */ /* 0x000fc4000fffe03f */
[----:B------:R-:W-:-:S03]  /*69d0*/  ULEA.HI.X UR27, UR27, UR29, UR39, 0x2, UP0 ;  /* 0x0000001d1b1b7291 */ /* 0x000fc600080f1427 */
[----:B------:R-:W-:-:S06]  /*69e0*/  UMOV UR39, 0x400 ;  /* 0x0000040000277882 */ /* 0x000fcc0000000000 */
[----:B------:R1:W-:Y:S02]  /*69f0*/  UBLKRED.G.S.ADD.F32.RN [UR26], [UR25], UR39, desc[UR40] ;  /* 0x0000281a190073bb */ /* 0x0003e400080a1427 */
[----:B-1----:R0:W-:Y:S02]  /*6a00*/  UTMACMDFLUSH ;  /* 0x00000000000079b7 */ /* 0x0021e40000000000 */
.L_x_1234:
[----:B------:R-:W-:Y:S05]  /*6a10*/  BSYNC B1 ;  /* 0x0000000000017941 */ /* 0x000fea0003800000 */
.L_x_1233:
        /* <DEDUP_REMOVED lines=12> */
.L_x_1236:
[----:B------:R-:W-:Y:S05]  /*6ae0*/  BSYNC B1 ;  /* 0x0000000000017941 */ /* 0x000fea0003800000 */
.L_x_1235:
        /* <DEDUP_REMOVED lines=13> */
.L_x_1238:
[----:B------:R-:W-:Y:S05]  /*6bc0*/  BSYNC B1 ;  /* 0x0000000000017941 */ /* 0x000fea0003800000 */
.L_x_1237:
[----:B------:R-:W-:Y:S06]  /*6bd0*/  BAR.ARV 0xa, 0xa0 ;  /* 0x0282800000007b1d */ /* 0x000fec0000002000 */
[----:B------:R-:W-:Y:S04]  /*6be0*/  BSSY B1, `(.L_x_1239) ;  /* 0x0000003000017945 */ /* 0x000fe80003800000 */
[----:B------:R-:W-:Y:S05]  /*6bf0*/  @!P0 BRA `(.L_x_1240) ;  /* 0x0000000000048947 */ /* 0x000fea0003800000 */
[----:B------:R-:W-:-:S04]  /*6c00*/  DEPBAR.LE SB0, 0x1 ;  /* 0x000080400000791a */ /* 0x000fc80000000000 */
.L_x_1240:
[----:B------:R-:W-:Y:S05]  /*6c10*/  BSYNC B1 ;  /* 0x0000000000017941 */ /* 0x000fea0003800000 */
.L_x_1239:
[----:B------:R-:W-:Y:S06]  /*6c20*/  BAR.ARV 0xb, 0xa0 ;  /* 0x02c2800000007b1d */ /* 0x000fec0000002000 */
[----:B------:R-:W-:Y:S04]  /*6c30*/  BSSY B1, `(.L_x_1241) ;  /* 0x0000003000017945 */ /* 0x000fe80003800000 */
[----:B------:R-:W-:Y:S05]  /*6c40*/  @!P0 BRA `(.L_x_1242) ;  /* 0x0000000000048947 */ /* 0x000fea0003800000 */
[----:B------:R-:W-:-:S04]  /*6c50*/  DEPBAR.LE SB0, 0x0 ;  /* 0x000080000000791a */ /* 0x000fc80000000000 */
.L_x_1242:
[----:B------:R-:W-:Y:S05]  /*6c60*/  BSYNC B1 ;  /* 0x0000000000017941 */ /* 0x000fea0003800000 */
.L_x_1241:
        /* <DEDUP_REMOVED lines=13> */
.L_x_1244:
[----:B------:R-:W-:Y:S05]  /*6d40*/  BSYNC B1 ;  /* 0x0000000000017941 */ /* 0x000fea0003800000 */
.L_x_1243:
        /* <DEDUP_REMOVED lines=12> */
.L_x_1246:
[----:B------:R-:W-:Y:S05]  /*6e10*/  BSYNC B1 ;  /* 0x0000000000017941 */ /* 0x000fea0003800000 */
.L_x_1245:
        /* <DEDUP_REMOVED lines=13> */
.L_x_1248:
[----:B------:R-:W-:Y:S05]  /*6ef0*/  BSYNC B1 ;  /* 0x0000000000017941 */ /* 0x000fea0003800000 */
.L_x_1247:
[----:B------:R-:W-:Y:S06]  /*6f00*/  BAR.ARV 0xa, 0xa0 ;  /* 0x0282800000007b1d */ /* 0x000fec0000002000 */
[----:B------:R-:W-:Y:S04]  /*6f10*/  BSSY B1, `(.L_x_1249) ;  /* 0x0000003000017945 */ /* 0x000fe80003800000 */
[----:B------:R-:W-:Y:S05]  /*6f20*/  @!P0 BRA `(.L_x_1250) ;  /* 0x0000000000048947 */ /* 0x000fea0003800000 */
[----:B------:R-:W-:-:S04]  /*6f30*/  DEPBAR.LE SB0, 0x1 ;  /* 0x000080400000791a */ /* 0x000fc80000000000 */
.L_x_1250:
[----:B------:R-:W-:Y:S05]  /*6f40*/  BSYNC B1 ;  /* 0x0000000000017941 */ /* 0x000fea0003800000 */
.L_x_1249:
[----:B------:R-:W-:Y:S01]  /*6f50*/  UIADD3 UR12, UR12, 0x2, URZ ;  /* 0x000000020c0c7890 */ /* 0x000fe2000fffe03f */
[----:B------:R-:W-:Y:S06]  /*6f60*/  BAR.ARV 0xb, 0xa0 ;  /* 0x02c2800000007b1d */ /* 0x000fec0000002000 */
[----:B------:R-:W-:Y:S01]  /*6f70*/  UISETP.GE.AND UP0, UPT, UR12, UR8, UPT ;  /* 0x000000080c00728c */ /* 0x000fe2000bf06270 */
[----:B------:R-:W-:Y:S04]  /*6f80*/  BSSY B1, `(.L_x_1251) ;  /* 0x0000003000017945 */ /* 0x000fe80003800000 */
[----:B------:R-:W-:Y:S06]  /*6f90*/  @!P0 BRA `(.L_x_1252) ;  /* 0x0000000000048947 */ /* 0x000fec0003800000 */
[----:B------:R-:W-:-:S04]  /*6fa0*/  DEPBAR.LE SB0, 0x0 ;  /* 0x000080000000791a */ /* 0x000fc80000000000 */
.L_x_1252:
[----:B------:R-:W-:Y:S05]  /*6fb0*/  BSYNC B1 ;  /* 0x0000000000017941 */ /* 0x000fea0003800000 */
.L_x_1251:
[----:B------:R-:W-:Y:S06]  /*6fc0*/  BAR.ARV 0xc, 0xa0 ;  /* 0x0302800000007b1d */ /* 0x000fec0000002000 */
[----:B------:R-:W-:Y:S01]  /*6fd0*/  PLOP3.LUT P1, PT, PT, PT, UP0, 0x80, 0x0 ;  /* 0x000000000000781c */ /* 0x000fe20003f2f008 */
[----:B------:R-:W-:Y:S02]  /*6fe0*/  UIADD3 UR24, UR24, 0x6000, URZ ;  /* 0x0000600018187890 */ /* 0x000fe4000fffe03f */
[----:B------:R-:W-:-:S10]  /*6ff0*/  UIADD3 UR4, UR4, 0x6000, URZ ;  /* 0x0000600004047890 */ /* 0x000fd4000fffe03f */
[----:B------:R-:W-:Y:S05]  /*7000*/  @!P1 BRA `(.L_x_1253) ;  /* 0xfffffff800289947 */ /* 0x000fea000383ffff */
[----:B------:R-:W-:Y:S05]  /*7010*/  BRA `(.L_x_1219) ;  /* 0x0000002400587947 */ /* 0x000fea0003800000 */
.L_x_1218:
[----:B------:R-:W1:Y:S01]  /*7020*/  S2UR UR29, SR_CTAID.Z ;  /* 0x00000000001d79c3 */ /* 0x000e620000002700 */
[----:B------:R-:W-:Y:S02]  /*7030*/  IMAD.MOV.U32 R7, RZ, RZ, 0x1 ;  /* 0x00000001ff077424 */ /* 0x000fe400078e00ff */
[----:B------:R-:W-:Y:S01]  /*7040*/  IMAD.MOV.U32 R5, RZ, RZ, 0x1 ;  /* 0x00000001ff057424 */ /* 0x000fe200078e00ff */
[----:B-1----:R-:W-:-:S13]  /*7050*/  ISETP.LE.AND P0, PT, RZ, UR29, PT ;  /* 0x0000001dff007c0c */ /* 0x002fda000bf03270 */
[----:B------:R-:W-:Y:S05]  /*7060*/  @!P0 BRA `(.L_x_1254) ;  /* 0x0000002000c08947 */ /* 0x000fea0003800000 */
[----:B------:R-:W1:Y:S01]  /*7070*/  S2UR UR9, SR_CTAID.X ;  /* 0x00000000000979c3 */ /* 0x000e620000002500 */
[----:B------:R-:W-:Y:S01]  /*7080*/  ULDC UR8, c[0x0][0x280] ;  /* 0x0000a00000087ab9 */ /* 0x000fe20000000800 */
[----:B------:R-:W-:Y:S01]  /*7090*/  ULDC UR4, c[0x0][0x290] ;  /* 0x0000a40000047ab9 */ /* 0x000fe20000000800 */
[----:B------:R-:W-:-:S05]  /*70a0*/  ULDC UR5, c[0x0][0x74c] ;  /* 0x0001d30000057ab9 */ /* 0x000fca0000000800 */
[----:B------:R-:W2:Y:S01]  /*70b0*/  S2UR UR28, SR_CTAID.Y ;  /* 0x00000000001c79c3 */ /* 0x000ea20000002600 */
[----:B-1----:R-:W-:Y:S02]  /*70c0*/  UIMAD UR35, UR9, 0x60, URZ ;  /* 0x00000060092378a4 */ /* 0x002fe4000f8e023f */
[----:B------:R-:W-:Y:S02]  /*70d0*/  ISETP.LE.AND P0, PT, RZ, UR9, PT ;  /* 0x00000009ff007c0c */ /* 0x000fe4000bf03270 */
[----:B------:R-:W-:-:S04]  /*70e0*/  UIADD3 UR4, -UR4, UR35, UR8 ;  /* 0x0000002304047290 */ /* 0x000fc8000fffe108 */
[----:B------:R-:W-:-:S04]  /*70f0*/  UIADD3 UR4, UR4, -UR5, URZ ;  /* 0x8000000504047290 */ /* 0x000fc8000fffe03f */
[----:B------:R-:W-:-:S04]  /*7100*/  USHF.R.S32.HI UR5, URZ, 0x1f, UR4 ;  /* 0x0000001f3f057899 */ /* 0x000fc80008011404 */
[----:B------:R-:W-:Y:S02]  /*7110*/  ULEA.HI UR5, UR5, UR4, URZ, 0x6 ;  /* 0x0000000405057291 */ /* 0x000fe4000f8f303f */
[----:B------:R-:W-:Y:S02]  /*7120*/  UIADD3 UR4, UR8, 0x3f, URZ ;  /* 0x0000003f08047890 */ /* 0x000fe4000fffe03f */
[----:B------:R-:W-:Y:S02]  /*7130*/  USHF.R.S32.HI UR5, URZ, 0x6, UR5 ;  /* 0x000000063f057899 */ /* 0x000fe40008011405 */
[----:B------:R-:W-:Y:S02]  /*7140*/  USHF.R.S32.HI UR6, URZ, 0x1f, UR4 ;  /* 0x0000001f3f067899 */ /* 0x000fe40008011404 */
[----:B------:R-:W-:Y:S02]  /*7150*/  UISETP.LT.AND UP0, UPT, URZ, UR5, UPT ;  /* 0x000000053f00728c */ /* 0x000fe4000bf01270 */
[----:B------:R-:W-:-:S02]  /*7160*/  ULEA.HI UR6, UR6, UR4, URZ, 0x6 ;  /* 0x0000000406067291 */ /* 0x000fc4000f8f303f */
[----:B------:R-:W-:Y:S02]  /*7170*/  USEL UR7, URZ, UR5, !UP0 ;  /* 0x000000053f077287 */ /* 0x000fe4000c000000 */
[----:B------:R-:W-:Y:S01]  /*7180*/  USHF.R.S32.HI UR6, URZ, 0x6, UR6 ;  /* 0x000000063f067899 */ /* 0x000fe20008011406 */
[----:B--2---:R-:W-:Y:S11]  /*7190*/  @!P0 BRA `(.L_x_1255) ;  /* 0x0000000000288947 */ /* 0x004ff60003800000 */
[----:B------:R-:W-:Y:S01]  /*71a0*/  UIMAD UR8, UR9, 0x60, UR8 ;  /* 0x00000060090878a4 */ /* 0x000fe2000f8e0208 */
[----:B------:R-:W-:Y:S01]  /*71b0*/  ULDC UR4, c[0x0][0x290] ;  /* 0x0000a40000047ab9 */ /* 0x000fe20000000800 */
[----:B------:R-:W-:Y:S02]  /*71c0*/  ULDC UR5, c[0x0][0x748] ;  /* 0x0001d20000057ab9 */ /* 0x000fe40000000800 */
[----:B------:R-:W-:-:S04]  /*71d0*/  UIADD3 UR4, -UR4, 0x9f, UR8 ;  /* 0x0000009f04047890 */ /* 0x000fc8000fffe108 */
[----:B------:R-:W-:-:S04]  /*71e0*/  UIADD3 UR4, UR4, UR5, URZ ;  /* 0x0000000504047290 */ /* 0x000fc8000fffe03f */
[----:B------:R-:W-:-:S04]  /*71f0*/  USHF.R.S32.HI UR5, URZ, 0x1f, UR4 ;  /* 0x0000001f3f057899 */ /* 0x000fc80008011404 */
[----:B------:R-:W-:-:S04]  /*7200*/  ULEA.HI UR5, UR5, UR4, URZ, 0x6 ;  /* 0x0000000405057291 */ /* 0x000fc8000f8f303f */
[----:B------:R-:W-:-:S04]  /*7210*/  USHF.R.S32.HI UR5, URZ, 0x6, UR5 ;  /* 0x000000063f057899 */ /* 0x000fc80008011405 */
[----:B------:R-:W-:-:S04]  /*7220*/  UISETP.LT.AND UP0, UPT, UR5, UR6, UPT ;  /* 0x000000060500728c */ /* 0x000fc8000bf01270 */
[----:B------:R-:W-:-:S12]  /*7230*/  USEL UR6, UR5, UR6, UP0 ;  /* 0x0000000605067287 */ /* 0x000fd80008000000 */
.L_x_1255:
[----:B------:R-:W-:Y:S01]  /*7240*/  UISETP.GT.AND UP0, UPT, UR6, UR7, UPT ;  /* 0x000000070600728c */ /* 0x000fe2000bf04270 */
[----:B------:R-:W-:-:S05]  /*7250*/  IMAD.MOV.U32 R5, RZ, RZ, 0x1 ;  /* 0x00000001ff057424 */ /* 0x000fca00078e00ff */
[----:B------:R-:W-:-:S13]  /*7260*/  PLOP3.LUT P0, PT, PT, PT, UP0, 0x80, 0x0 ;  /* 0x000000000000781c */ /* 0x000fda0003f0f008 */
[----:B------:R-:W-:Y:S05]  /*7270*/  @!P0 BRA `(.L_x_1254) ;  /* 0x00000020003c8947 */ /* 0x000fea0003800000 */
[----:B------:R-:W-:Y:S01]  /*7280*/  USHF.R.S32.HI UR10, URZ, 0x1f, UR28 ;  /* 0x0000001f3f0a7899 */ /* 0x000fe2000801141c */
[----:B------:R-:W-:Y:S01]  /*7290*/  IMAD.U32 R4, RZ, RZ, UR7 ;  /* 0x00000007ff047e24 */ /* 0x000fe2000f8e00ff */
[----:B------:R-:W-:Y:S01]  /*72a0*/  ULDC.64 UR8, c[0x0][0x718] ;  /* 0x0001c60000087ab9 */ /* 0x000fe20000000a00 */
[----:B------:R-:W-:Y:S01]  /*72b0*/  ULDC.64 UR12, c[0x0][0x730] ;  /* 0x0001cc00000c7ab9 */ /* 0x000fe20000000a00 */
[----:B------:R-:W-:Y:S01]  /*72c0*/  UIMAD.WIDE.U32 UR4, UR28, UR8, URZ ;  /* 0x000000081c0472a5 */ /* 0x000fe2000f8e003f */
[----:B------:R-:W-:Y:S01]  /*72d0*/  BSSY B1, `(.L_x_1254) ;  /* 0x0000209000017945 */ /* 0x000fe20003800000 */
[----:B------:R-:W-:Y:S01]  /*72e0*/  UIMAD UR8, UR10, UR8, URZ ;  /* 0x000000080a0872a4 */ /* 0x000fe2000f8e023f */
[----:B------:R-:W-:Y:S01]  /*72f0*/  IMAD.MOV.U32 R18, RZ, RZ, RZ ;  /* 0x000000ffff127224 */ /* 0x000fe200078e00ff */
[----:B------:R-:W-:Y:S01]  /*7300*/  UIMAD UR10, UR10, UR12, URZ ;  /* 0x0000000c0a0a72a4 */ /* 0x000fe2000f8e023f */
[----:B------:R-:W-:Y:S01]  /*7310*/  IMAD.MOV.U32 R5, RZ, RZ, 0x1 ;  /* 0x00000001ff057424 */ /* 0x000fe200078e00ff */
[----:B------:R-:W-:-:S02]  /*7320*/  UIMAD UR22, UR28, UR9, UR8 ;  /* 0x000000091c1672a4 */ /* 0x000fc4000f8e0208 */
[----:B------:R-:W-:Y:S02]  /*7330*/  UIMAD UR11, UR28, UR13, UR10 ;  /* 0x0000000d1c0b72a4 */ /* 0x000fe4000f8e020a */
[----:B------:R-:W-:Y:S01]  /*7340*/  UIMAD.WIDE.U32 UR8, UR28, UR12, URZ ;  /* 0x0000000c1c0872a5 */ /* 0x000fe2000f8e003f */
[----:B------:R-:W-:Y:S01]  /*7350*/  ULDC UR10, c[0x0][0x2e8] ;  /* 0x0000ba00000a7ab9 */ /* 0x000fe20000000800 */
[----:B------:R-:W-:Y:S02]  /*7360*/  USHF.R.S32.HI UR12, URZ, 0x1f, UR29 ;  /* 0x0000001f3f0c7899 */ /* 0x000fe4000801141d */
[----:B------:R-:W-:Y:S01]  /*7370*/  UISETP.NE.AND UP0, UPT, UR10, 0x1, UPT ;  /* 0x000000010a00788c */ /* 0x000fe2000bf05270 */
[----:B------:R-:W-:Y:S01]  /*7380*/  ULDC.64 UR14, c[0x0][0x720] ;  /* 0x0001c800000e7ab9 */ /* 0x000fe20000000a00 */
[----:B------:R-:W-:Y:S01]  /*7390*/  ELECT P0, URZ, PT ;  /* 0x00000000003f782f */ /* 0x000fe20003800000 */
[----:B------:R-:W-:Y:S02]  /*73a0*/  UIMAD UR10, UR12, UR14, URZ ;  /* 0x0000000e0c0a72a4 */ /* 0x000fe4000f8e023f */
[----:B------:R-:W-:-:S02]  /*73b0*/  UIADD3 UR23, UR5, UR22, URZ ;  /* 0x0000001605177290 */ /* 0x000fc4000fffe03f */
[----:B------:R-:W-:Y:S02]  /*73c0*/  UIMAD UR5, UR29, UR15, UR10 ;  /* 0x0000000f1d0572a4 */ /* 0x000fe4000f8e020a */
[----:B------:R-:W-:Y:S01]  /*73d0*/  UIADD3 UR9, UR9, UR11, URZ ;  /* 0x0000000b09097290 */ /* 0x000fe2000fffe03f */
[----:B------:R-:W-:Y:S01]  /*73e0*/  ULDC.64 UR16, c[0x0][0x738] ;  /* 0x0001ce0000107ab9 */ /* 0x000fe20000000a00 */
[----:B------:R-:W-:Y:S01]  /*73f0*/  UMOV UR22, UR4 ;  /* 0x0000000400167c82 */ /* 0x000fe20008000000 */
[----:B------:R-:W-:Y:S01]  /*7400*/  @UP0 ULDC UR10, c[0x0][0x2ec] ;  /* 0x0000bb00000a0ab9 */ /* 0x000fe20000000800 */
[----:B------:R-:W-:Y:S02]  /*7410*/  UIMAD UR12, UR12, UR16, URZ ;  /* 0x000000100c0c72a4 */ /* 0x000fe4000f8e023f */
[----:B------:R-:W-:Y:S02]  /*7420*/  UIMAD.WIDE.U32 UR22, UR29, UR14, UR22 ;  /* 0x0000000e1d1672a5 */ /* 0x000fe4000f8e0016 */
[----:B------:R-:W-:-:S02]  /*7430*/  UIMAD.WIDE.U32 UR10, UR28, UR10, URZ ;  /* 0x0000000a1c0a72a5 */ /* 0x000fc4000f8e003f */
[----:B------:R-:W-:Y:S01]  /*7440*/  UIMAD.WIDE.U32 UR14, UR29, UR16, UR8 ;  /* 0x000000101d0e72a5 */ /* 0x000fe2000f8e0008 */
[----:B------:R-:W-:Y:S02]  /*7450*/  UMOV UR36, UR28 ;  /* 0x0000001c00247c82 */ /* 0x000fe40008000000 */
[----:B------:R-:W-:Y:S01]  /*7460*/  @UP0 ULDC UR8, c[0x0][0x2f0] ;  /* 0x0000bc0000080ab9 */ /* 0x000fe20000000800 */
[----:B------:R-:W-:Y:S02]  /*7470*/  UIMAD UR4, UR29, UR17, UR12 ;  /* 0x000000111d0472a4 */ /* 0x000fe4000f8e020c */
[----:B------:R-:W-:Y:S01]  /*7480*/  @UP0 USHF.R.U32.HI UR36, URZ, UR8, UR11 ;  /* 0x000000083f240299 */ /* 0x000fe2000801160b */
[----:B------:R-:W-:Y:S11]  /*7490*/  @!P0 BRA `(.L_x_1256) ;  /* 0x0000001c00b08947 */ /* 0x000ff60003800000 */
[----:B------:R-:W1:Y:S01]  /*74a0*/  S2R R3, SR_CgaCtaId ;  /* 0x0000000000037919 */ /* 0x000e620000008800 */
[----:B------:R-:W-:Y:S01]  /*74b0*/  IMAD.MOV.U32 R6, RZ, RZ, 0x1 ;  /* 0x00000001ff067424 */ /* 0x000fe200078e00ff */
[----:B------:R-:W-:Y:S01]  /*74c0*/  MOV R0, 0x400 ;  /* 0x0000040000007802 */ /* 0x000fe20000000f00 */
[----:B------:R-:W-:Y:S01]  /*74d0*/  IMAD.U32 R8, RZ, RZ, UR23 ;  /* 0x00000017ff087e24 */ /* 0x000fe2000f8e00ff */
[----:B------:R-:W2:Y:S01]  /*74e0*/  S2R R2, SR_TID.X ;  /* 0x0000000000027919 */ /* 0x000ea20000002100 */
[----:B------:R-:W-:Y:S01]  /*74f0*/  IMAD.U32 R9, RZ, RZ, UR15 ;  /* 0x0000000fff097e24 */ /* 0x000fe2000f8e00ff */
[----:B------:R-:W-:Y:S01]  /*7500*/  SHF.L.U32 R6, R6, 0x1f, RZ ;  /* 0x0000001f06067819 */ /* 0x000fe200000006ff */
[----:B------:R-:W-:Y:S01]  /*7510*/  IMAD.MOV.U32 R7, RZ, RZ, 0x1 ;  /* 0x00000001ff077424 */ /* 0x000fe200078e00ff */
[----:B-1----:R-:W-:-:S04]  /*7520*/  LEA R0, R3, R0, 0x18 ;  /* 0x0000000003007211 */ /* 0x002fc800078ec0ff */
[----:B------:R-:W1:Y:S01]  /*7530*/  SYNCS.PHASECHK.TRANS64.TRYWAIT P1, [R0+URZ+0x36420], R6 ;  /* 0x03642006000075a7 */ /* 0x000e62000802017f */
[----:B--2---:R-:W-:Y:S01]  /*7540*/  LOP3.LUT P0, RZ, R2, 0x7f, RZ, 0xc0, !PT ;  /* 0x0000007f02ff7812 */ /* 0x004fe2000780c0ff */
[----:B-1----:R-:W-:-:S12]  /*7550*/  @!P1 BRA `(.L_x_1257) ;  /* 0x0000002000689947 */ /* 0x002fd80003800000 */
.L_x_1284:
[----:B------:R-:W-:Y:S02]  /*7560*/  VIADD R8, R8, UR5 ;  /* 0x0000000508087c36 */ /* 0x000fe40008000000 */
[----:B------:R-:W-:Y:S01]  /*7570*/  VIADD R9, R9, UR4 ;  /* 0x0000000409097c36 */ /* 0x000fe20008000000 */
[----:B------:R-:W-:Y:S06]  /*7580*/  @P0 BRA `(.L_x_1258) ;  /* 0x0000000000180947 */ /* 0x000fec0003800000 */
[----:B------:R-:W2:Y:S01]  /*7590*/  S2R R2, SR_TID.X ;  /* 0x0000000000027919 */ /* 0x000ea20000002100 */
[----:B------:R-:W-:-:S04]  /*75a0*/  IMAD.MOV.U32 R3, RZ, RZ, 0x6100 ;  /* 0x00006100ff037424 */ /* 0x000fc800078e00ff */
[----:B------:R3:W-:Y:S01]  /*75b0*/  SYNCS.ARRIVE.TRANS64 RZ, [R0+URZ+0x36410], R3 ;  /* 0x0364100300ff79a7 */ /* 0x0007e2000800003f */
[----:B--2---:R-:W-:-:S13]  /*75c0*/  LOP3.LUT P1, RZ, R2, 0x1f, RZ, 0xc0, !PT ;  /* 0x0000001f02ff7812 */ /* 0x004fda000782c0ff */
[----:B---3--:R-:W-:Y:S05]  /*75d0*/  @!P1 BRA `(.L_x_1258) ;  /* 0x0000000000049947 */ /* 0x008fea0003800000 */
[----:B------:R-:W-:Y:S01]  /*75e0*/  BPT.TRAP 0x1 ;  /* 0x000000040000795c */ /* 0x000fe20000300000 */
.L_x_1258:
[----:B------:R-:W2:Y:S01]  /*75f0*/  LDC.64 R12, c[0x0][0x198] ;  /* 0x00006600ff0c7b82 */ /* 0x000ea20000000a00 */
[----:B------:R-:W-:Y:S01]  /*7600*/  R2UR UR27, R4 ;  /* 0x00000000041b72ca */ /* 0x000fe200000e0000 */
[----:B------:R-:W-:Y:S01]  /*7610*/  ULDC.64 UR10, c[0x0][0x700] ;  /* 0x0001c000000a7ab9 */ /* 0x000fe20000000a00 */
[----:B------:R-:W-:Y:S01]  /*7620*/  R2UR UR7, R8 ;  /* 0x00000000080772ca */ /* 0x000fe200000e0000 */
[----:B------:R-:W-:Y:S01]  /*7630*/  UMOV UR48, 0x0 ;  /* 0x0000000000307882 */ /* 0x000fe20000000000 */
[----:B------:R-:W-:Y:S01]  /*7640*/  R2UR UR32, R0 ;  /* 0x00000000002072ca */ /* 0x000fe200000e0000 */
[----:B------:R-:W-:Y:S01]  /*7650*/  UMOV UR49, 0x14f00000 ;  /* 0x14f0000000317882 */ /* 0x000fe20000000000 */
[----:B------:R-:W-:Y:S01]  /*7660*/  UMOV UR26, URZ ;  /* 0x0000003f001a7c82 */ /* 0x000fe20008000000 */
[----:B------:R-:W-:Y:S01]  /*7670*/  UMOV UR18, 0x40 ;  /* 0x0000004000127882 */ /* 0x000fe20000000000 */
[----:B------:R-:W-:Y:S01]  /*7680*/  UMOV UR20, UR28 ;  /* 0x0000001c00147c82 */ /* 0x000fe20008000000 */
[----:B------:R-:W-:Y:S01]  /*7690*/  UMOV UR21, UR29 ;  /* 0x0000001d00157c82 */ /* 0x000fe20008000000 */
[----:B------:R-:W-:Y:S01]  /*76a0*/  UMOV UR12, UR28 ;  /* 0x0000001c000c7c82 */ /* 0x000fe20008000000 */
[----:B------:R-:W-:Y:S01]  /*76b0*/  UMOV UR13, UR29 ;  /* 0x0000001d000d7c82 */ /* 0x000fe20008000000 */
[----:B------:R-:W-:Y:S01]  /*76c0*/  UMOV UR30, 0x0 ;  /* 0x00000000001e7882 */ /* 0x000fe20000000000 */
[----:B------:R-:W-:Y:S01]  /*76d0*/  USHF.L.U32 UR27, UR27, 0x6, URZ ;  /* 0x000000061b1b7899 */ /* 0x000fe2000800063f */
[----:B------:R-:W-:Y:S01]  /*76e0*/  IMAD.MOV.U32 R18, RZ, RZ, 0x1 ;  /* 0x00000001ff127424 */ /* 0x000fe200078e00ff */
[----:B------:R-:W-:Y:S01]  /*76f0*/  UMOV UR31, 0x10000000 ;  /* 0x10000000001f7882 */ /* 0x000fe20000000000 */
[----:B------:R-:W-:Y:S01]  /*7700*/  UMOV UR37, UR29 ;  /* 0x0000001d00257c82 */ /* 0x000fe20008000000 */
[----:B------:R-:W-:-:S02]  /*7710*/  UIADD3 UR8, UP0, UR27, UR22, URZ ;  /* 0x000000161b087290 */ /* 0x000fc4000ff1e03f */
[----:B------:R-:W-:Y:S02]  /*7720*/  UIADD3 UR24, UR32, 0x1e000, URZ ;  /* 0x0001e00020187890 */ /* 0x000fe4000fffe03f */
[----:B------:R-:W-:Y:S01]  /*7730*/  ULEA.HI.X.SX32 UR7, UR27, UR7, 0x1, UP0 ;  /* 0x000000071b077291 */ /* 0x000fe200080f0e3f */
[----:B--2---:R-:W-:Y:S01]  /*7740*/  IMAD.MOV.U32 R10, RZ, RZ, R12 ;  /* 0x000000ffff0a7224 */ /* 0x004fe200078e000c */
[----:B------:R-:W-:Y:S01]  /*7750*/  UIADD3 UR25, UR32, 0x36410, URZ ;  /* 0x0003641020197890 */ /* 0x000fe2000fffe03f */
[----:B------:R-:W-:Y:S01]  /*7760*/  IMAD.MOV.U32 R11, RZ, RZ, R13 ;  /* 0x000000ffff0b7224 */ /* 0x000fe200078e000d */
[----:B------:R-:W-:Y:S01]  /*7770*/  UIADD3 UR16, UR32, 0x20000, URZ ;  /* 0x0002000020107890 */ /* 0x000fe2000fffe03f */
[----:B------:R-:W-:Y:S01]  /*7780*/  IMAD.U32 R12, RZ, RZ, UR10 ;  /* 0x0000000aff0c7e24 */ /* 0x000fe2000f8e00ff */
[C---:B------:R-:W-:Y:S01]  /*7790*/  IADD3 R3, P2, R10.reuse, 0x3f0, RZ ;  /* 0x000003f00a037810 */ /* 0x040fe20007f5e0ff */
[----:B------:R-:W-:Y:S01]  /*77a0*/  IMAD.U32 R13, RZ, RZ, UR11 ;  /* 0x0000000bff0d7e24 */ /* 0x000fe2000f8e00ff */
[----:B------:R-:W-:Y:S01]  /*77b0*/  IADD3 R2, P1, R10, 0x2f0, RZ ;  /* 0x000002f00a027810 */ /* 0x000fe20007f3e0ff */
[----:B------:R-:W-:Y:S01]  /*77c0*/  IMAD.U32 R14, RZ, RZ, UR8 ;  /* 0x00000008ff0e7e24 */ /* 0x000fe2000f8e00ff */
[----:B------:R-:W-:Y:S01]  /*77d0*/  R2UR UR46, R3 ;  /* 0x00000000032e72ca */ /* 0x000fe200000e0000 */
[----:B------:R-:W-:Y:S01]  /*77e0*/  IMAD.U32 R3, RZ, RZ, UR8 ;  /* 0x00000008ff037e24 */ /* 0x000fe2000f8e00ff */
[----:B------:R-:W-:Y:S01]  /*77f0*/  R2UR UR54, R2 ;  /* 0x00000000023672ca */ /* 0x000fe200000e0000 */
[----:B------:R-:W-:Y:S01]  /*7800*/  IMAD.X R15, RZ, RZ, R11, P1 ;  /* 0x000000ffff0f7224 */ /* 0x000fe200008e060b */
[----:B------:R-:W-:Y:S01]  /*7810*/  UIADD3 UR8, UR32, 0x22000, URZ ;  /* 0x0002200020087890 */ /* 0x000fe2000fffe03f */
[----:B------:R-:W-:Y:S01]  /*7820*/  IMAD.U32 R5, RZ, RZ, UR7 ;  /* 0x00000007ff057e24 */ /* 0x000fe2000f8e00ff */
[----:B------:R-:W-:Y:S01]  /*7830*/  LEA R2, P1, R3, R12, 0x2 ;  /* 0x0000000c03027211 */ /* 0x000fe200078210ff */
[----:B------:R-:W-:Y:S01]  /*7840*/  UIADD3 UR33, UR32, 0x36400, URZ ;  /* 0x0003640020217890 */ /* 0x000fe2000fffe03f */
[----:B------:R-:W-:Y:S01]  /*7850*/  R2UR UR55, R15 ;  /* 0x000000000f3772ca */ /* 0x000fe200000e0000 */
[----:B------:R-:W-:Y:S01]  /*7860*/  IMAD.U32 R15, RZ, RZ, UR6 ;  /* 0x00000006ff0f7e24 */ /* 0x000fe2000f8e00ff */
[----:B------:R-:W-:Y:S01]  /*7870*/  LEA.HI.X R5, R14, R13, R5, 0x2, P1 ;  /* 0x0000000d0e057211 */ /* 0x000fe200008f1405 */
[--C-:B------:R-:W-:Y:S01]  /*7880*/  IMAD.X R14, RZ, RZ, R11.reuse, P2 ;  /* 0x000000ffff0e7224 */ /* 0x100fe200010e060b */
[----:B------:R-:W-:Y:S01]  /*7890*/  R2UR UR56, R2 ;  /* 0x00000000023872ca */ /* 0x000fe200000e0000 */
[----:B------:R-:W-:Y:S01]  /*78a0*/  UMOV UR17, UR25 ;  /* 0x0000001900117c82 */ /* 0x000fe20008000000 */
[----:B------:R-:W-:Y:S01]  /*78b0*/  IADD3 R2, P1, R10, 0xf0, RZ ;  /* 0x000000f00a027810 */ /* 0x000fe20007f3e0ff */
[----:B------:R-:W-:Y:S01]  /*78c0*/  UMOV UR19, UR27 ;  /* 0x0000001b00137c82 */ /* 0x000fe20008000000 */
[----:B------:R-:W-:Y:S01]  /*78d0*/  R2UR UR57, R5 ;  /* 0x00000000053972ca */ /* 0x000fe200000e0000 */
[----:B------:R-:W-:Y:S01]  /*78e0*/  VIADD R15, R15, 0xffffffff ;  /* 0xffffffff0f0f7836 */ /* 0x000fe20000000000 */
[----:B------:R-:W-:Y:S01]  /*78f0*/  R2UR UR40, R2 ;  /* 0x00000000022872ca */ /* 0x000fe200000e0000 */
[----:B------:R-:W-:Y:S01]  /*7900*/  IMAD.X R3, RZ, RZ, R11, P1 ;  /* 0x000000ffff037224 */ /* 0x000fe200008e060b */
[----:B------:R-:W-:Y:S01]  /*7910*/  UMOV UR10, 0x80 ;  /* 0x00000080000a7882 */ /* 0x000fe20000000000 */
[----:B------:R-:W-:Y:S01]  /*7920*/  UMOV UR9, UR25 ;  /* 0x0000001900097c82 */ /* 0x000fe20008000000 */
[----:B------:R-:W-:Y:S01]  /*7930*/  UMOV UR11, UR27 ;  /* 0x0000001b000b7c82 */ /* 0x000fe20008000000 */
[----:B------:R-:W-:Y:S01]  /*7940*/  R2UR UR47, R14 ;  /* 0x000000000e2f72ca */ /* 0x000fe200000e0000 */
[----:B------:R-:W-:Y:S01]  /*7950*/  IMAD.MOV.U32 R5, RZ, RZ, 0x12000 ;  /* 0x00012000ff057424 */ /* 0x000fe200078e00ff */
[----:B------:R-:W-:Y:S01]  /*7960*/  R2UR UR41, R3 ;  /* 0x00000000032972ca */ /* 0x000fe200000e0000 */
[----:B------:R-:W-:Y:S01]  /*7970*/  UMOV UR7, 0x10 ;  /* 0x0000001000077882 */ /* 0x000fe20000000000 */
[----:B------:R-:W-:Y:S01]  /*7980*/  UMOV UR34, UR26 ;  /* 0x0000001a00227c82 */ /* 0x000fe20008000000 */
[----:B------:R-:W-:Y:S01]  /*7990*/  ISETP.GE.AND P1, PT, R4, R15, PT ;  /* 0x0000000f0400720c */ /* 0x000fe20003f26270 */
[----:B------:R-:W-:Y:S01]  /*79a0*/  UMOV UR50, 0x40 ;  /* 0x0000004000327882 */ /* 0x000fe20000000000 */
[----:B------:R-:W-:Y:S01]  /*79b0*/  UMOV UR51, UR35 ;  /* 0x0000002300337c82 */ /* 0x000fe20008000000 */
[----:B------:R-:W-:Y:S01]  /*79c0*/  UMOV UR52, UR36 ;  /* 0x0000002400347c82 */ /* 0x000fe20008000000 */
[----:B------:R-:W-:Y:S01]  /*79d0*/  UMOV UR53, UR29 ;  /* 0x0000001d00357c82 */ /* 0x000fe20008000000 */
[----:B------:R-:W-:Y:S01]  /*79e0*/  UMOV UR42, 0x80 ;  /* 0x00000080002a7882 */ /* 0x000fe20000000000 */
[----:B------:R-:W-:Y:S01]  /*79f0*/  UMOV UR43, UR35 ;  /* 0x00000023002b7c82 */ /* 0x000fe20008000000 */
[----:B------:R-:W-:Y:S01]  /*7a00*/  UMOV UR44, UR36 ;  /* 0x00000024002c7c82 */ /* 0x000fe20008000000 */
[----:B------:R-:W-:-:S02]  /*7a10*/  UMOV UR45, UR29 ;  /* 0x0000001d002d7c82 */ /* 0x000fc40008000000 */
[----:B------:R2:W-:Y:S01]  /*7a20*/  UTMALDG.4D [UR24], [UR40], desc[UR48] ;  /* 0x00003018280075b4 */ /* 0x0005e20008019000 */
[----:B------:R3:W-:Y:S01]  /*7a30*/  UTMALDG.4D [UR16], [UR40], desc[UR48] ;  /* 0x00003010280075b4 */ /* 0x0007e20008019000 */
[----:B------:R4:W-:Y:S01]  /*7a40*/  UTMALDG.4D [UR8], [UR40], desc[UR48] ;  /* 0x00003008280075b4 */ /* 0x0009e20008019000 */
[----:B--2---:R-:W-:Y:S02]  /*7a50*/  UIADD3 UR24, UR32, 0x30000, URZ ;  /* 0x0003000020187890 */ /* 0x004fe4000fffe03f */
[----:B---3--:R-:W-:-:S07]  /*7a60*/  UIADD3 UR16, UR32, 0x9000, URZ ;  /* 0x0000900020107890 */ /* 0x008fce000fffe03f */
[----:B------:R-:W-:Y:S01]  /*7a70*/  UBLKCP.S.G [UR24], [UR56], UR7 ;  /* 0x00000018380073ba */ /* 0x000fe20008000207 */
[----:B------:R2:W-:Y:S01]  /*7a80*/  SYNCS.ARRIVE.TRANS64 RZ, [R0+URZ+0x36400], R5 ;  /* 0x0364000500ff79a7 */ /* 0x0005e2000800003f */
[----:B------:R-:W-:Y:S01]  /*7a90*/  UMOV UR19, UR35 ;  /* 0x0000002300137c82 */ /* 0x000fe20008000000 */
[----:B------:R-:W-:Y:S01]  /*7aa0*/  UMOV UR20, UR36 ;  /* 0x0000002400147c82 */ /* 0x000fe20008000000 */
[----:B------:R-:W-:Y:S01]  /*7ab0*/  UMOV UR18, UR26 ;  /* 0x0000001a00127c82 */ /* 0x000fe20008000000 */
[----:B------:R-:W-:Y:S01]  /*7ac0*/  UMOV UR17, UR33 ;  /* 0x0000002100117c82 */ /* 0x000fe20008000000 */
[----:B----4-:R-:W-:Y:S02]  /*7ad0*/  UIADD3 UR48, UR32, 0x3000, URZ ;  /* 0x0000300020307890 */ /* 0x010fe4000fffe03f */
[----:B------:R3:W-:Y:S01]  /*7ae0*/  UTMALDG.4D [UR32], [UR54], desc[UR30] ;  /* 0x00001e20360075b4 */ /* 0x0007e20008019000 */
[----:B------:R-:W-:Y:S02]  /*7af0*/  UIADD3 UR40, UR32, 0x6000, URZ ;  /* 0x0000600020287890 */ /* 0x000fe4000fffe03f */
[----:B------:R-:W-:Y:S01]  /*7b00*/  UIADD3 UR8, UR32, 0xc000, URZ ;  /* 0x0000c00020087890 */ /* 0x000fe2000fffe03f */
[----:B--2---:R-:W-:Y:S01]  /*7b10*/  IMAD.MOV.U32 R5, RZ, RZ, 0x1 ;  /* 0x00000001ff057424 */ /* 0x004fe200078e00ff */
[----:B------:R-:W-:Y:S01]  /*7b20*/  UMOV UR49, UR33 ;  /* 0x0000002100317c82 */ /* 0x000fe20008000000 */
[----:B------:R-:W-:Y:S01]  /*7b30*/  UMOV UR41, UR33 ;  /* 0x0000002100297c82 */ /* 0x000fe20008000000 */
[----:B------:R-:W-:Y:S01]  /*7b40*/  UMOV UR10, 0x40 ;  /* 0x00000040000a7882 */ /* 0x000fe20000000000 */
[----:B------:R2:W-:Y:S01]  /*7b50*/  UTMALDG.4D [UR48], [UR54], desc[UR30] ;  /* 0x00001e30360075b4 */ /* 0x0005e20008019000 */
[----:B------:R-:W-:Y:S01]  /*7b60*/  UMOV UR11, UR35 ;  /* 0x00000023000b7c82 */ /* 0x000fe20008000000 */
[----:B------:R-:W-:Y:S01]  /*7b70*/  UMOV UR12, UR36 ;  /* 0x00000024000c7c82 */ /* 0x000fe20008000000 */
[----:B------:R-:W-:Y:S01]  /*7b80*/  UMOV UR9, UR33 ;  /* 0x0000002100097c82 */ /* 0x000fe20008000000 */
[----:B------:R2:W-:Y:S01]  /*7b90*/  UTMALDG.4D [UR40], [UR54], desc[UR30] ;  /* 0x00001e28360075b4 */ /* 0x0005e20008019000 */
[----:B------:R2:W-:Y:S01]  /*7ba0*/  UTMALDG.4D [UR16], [UR46], desc[UR30] ;  /* 0x00001e102e0075b4 */ /* 0x0005e20008019000 */
[----:B---3--:R-:W-:Y:S01]  /*7bb0*/  UIADD3 UR32, UR32, 0xf000, URZ ;  /* 0x0000f00020207890 */ /* 0x008fe2000fffe03f */
[----:B------:R-:W-:Y:S01]  /*7bc0*/  UMOV UR34, 0x80 ;  /* 0x0000008000227882 */ /* 0x000fe20000000000 */
[----:B------:R2:W-:Y:S07]  /*7bd0*/  UTMALDG.4D [UR8], [UR46], desc[UR30] ;  /* 0x00001e082e0075b4 */ /* 0x0005ee0008019000 */
[----:B------:R2:W-:Y:S02]  /*7be0*/  UTMALDG.4D [UR32], [UR46], desc[UR30] ;  /* 0x00001e202e0075b4 */ /* 0x0005e40008019000 */
[----:B--2---:R-:W-:Y:S05]  /*7bf0*/  @P1 BRA `(.L_x_1259) ;  /* 0x0000001400041947 */ /* 0x004fea0003800000 */
[----:B------:R-:W2:Y:S01]  /*7c00*/  S2R R16, SR_TID.X ;  /* 0x0000000000107919 */ /* 0x000ea20000002100 */
[C---:B------:R-:W-:Y:S01]  /*7c10*/  R2UR UR7, R4.reuse ;  /* 0x00000000040772ca */ /* 0x040fe200000e0000 */
[----:B------:R-:W-:Y:S01]  /*7c20*/  UIADD3 UR8, UR6, -0x2, URZ ;  /* 0xfffffffe06087890 */ /* 0x000fe2000fffe03f */
[----:B------:R-:W-:Y:S02]  /*7c30*/  IMAD.MOV.U32 R18, RZ, RZ, 0x1 ;  /* 0x00000001ff127424 */ /* 0x000fe400078e00ff */
[----:B------:R-:W-:Y:S02]  /*7c40*/  IMAD.MOV.U32 R21, RZ, RZ, R4 ;  /* 0x000000ffff157224 */ /* 0x000fe400078e0004 */
[----:B------:R-:W-:Y:S01]  /*7c50*/  IMAD.MOV.U32 R7, RZ, RZ, 0x1 ;  /* 0x00000001ff077424 */ /* 0x000fe200078e00ff */
[----:B------:R-:W-:-:S06]  /*7c60*/  ISETP.NE.AND P1, PT, R4, UR8, PT ;  /* 0x0000000804007c0c */ /* 0x000fcc000bf25270 */
[----:B------:R-:W-:-:S04]  /*7c70*/  ULOP3.LUT UR7, URZ, UR7, URZ, 0x33, !UPT ;  /* 0x000000073f077292 */ /* 0x000fc8000f8e333f */
[----:B------:R-:W-:-:S06]  /*7c80*/  UIADD3 UR7, UR7, UR6, URZ ;  /* 0x0000000607077290 */ /* 0x000fcc000fffe03f */
[----:B------:R-:W-:-:S05]  /*7c90*/  IMAD.U32 R19, RZ, RZ, UR7 ;  /* 0x00000007ff137e24 */ /* 0x000fca000f8e00ff */
[----:B------:R-:W-:Y:S02]  /*7ca0*/  LOP3.LUT R19, R19, 0x1, RZ, 0xc0, !PT ;  /* 0x0000000113137812 */ /* 0x000fe400078ec0ff */
[----:B--2---:R-:W-:Y:S01]  /*7cb0*/  LOP3.LUT R20, R16, 0x1f, RZ, 0xc0, !PT ;  /* 0x0000001f10147812 */ /* 0x004fe200078ec0ff */
[----:B------:R-:W-:Y:S06]  /*7cc0*/  @!P1 BRA `(.L_x_1260) ;  /* 0x0000000c00389947 */ /* 0x000fec0003800000 */
[----:B------:R-:W-:Y:S01]  /*7cd0*/  R2UR UR8, R19 ;  /* 0x00000000130872ca */ /* 0x000fe200000e0000 */
[----:B------:R-:W-:Y:S02]  /*7ce0*/  IMAD.MOV.U32 R21, RZ, RZ, R4 ;  /* 0x000000ffff157224 */ /* 0x000fe400078e0004 */
[----:B------:R-:W-:-:S10]  /*7cf0*/  IMAD.MOV.U32 R7, RZ, RZ, 0x1 ;  /* 0x00000001ff077424 */ /* 0x000fd400078e00ff */
[----:B------:R-:W-:-:S06]  /*7d00*/  UIADD3 UR7, UR7, -UR8, URZ ;  /* 0x8000000807077290 */ /* 0x000fcc000fffe03f */
[----:B------:R-:W-:-:S07]  /*7d10*/  IMAD.U32 R22, RZ, RZ, UR7 ;  /* 0x00000007ff167e24 */ /* 0x000fce000f8e00ff */
.L_x_1269:
[----:B-1----:R-:W-:-:S05]  /*7d20*/  IMAD.MOV.U32 R6, RZ, RZ, 0x1 ;  /* 0x00000001ff067424 */ /* 0x002fca00078e00ff */
[----:B------:R-:W-:-:S04]  /*7d30*/  SHF.L.U32 R6, R6, 0x1f, RZ ;  /* 0x0000001f06067819 */ /* 0x000fc800000006ff */
[----:B------:R-:W1:Y:S02]  /*7d40*/  SYNCS.PHASECHK.TRANS64.TRYWAIT P1, [R0+URZ+0x36438], R6 ;  /* 0x03643806000075a7 */ /* 0x000e64000802017f */
[----:B-123--:R-:W-:Y:S05]  /*7d50*/  @!P1 BRA `(.L_x_1261) ;  /* 0x00000018007c9947 */ /* 0x00efea0003800000 */
.L_x_1285:
[----:B------:R-:W-:Y:S05]  /*7d60*/  @P0 BRA `(.L_x_1262) ;  /* 0x0000000000140947 */ /* 0x000fea0003800000 */
[----:B------:R-:W-:Y:S01]  /*7d70*/  ISETP.NE.AND P1, PT, R20, RZ, PT ;  /* 0x000000ff1400720c */ /* 0x000fe20003f25270 */
[----:B------:R-:W-:-:S04]  /*7d80*/  IMAD.MOV.U32 R3, RZ, RZ, 0x6100 ;  /* 0x00006100ff037424 */ /* 0x000fc800078e00ff */
[----:B------:R2:W-:Y:S08]  /*7d90*/  SYNCS.ARRIVE.TRANS64 RZ, [R0+URZ+0x36430], R3 ;  /* 0x0364300300ff79a7 */ /* 0x0005f0000800003f */
[----:B------:R-:W-:Y:S05]  /*7da0*/  @!P1 BRA `(.L_x_1262) ;  /* 0x0000000000049947 */ /* 0x000fea0003800000 */
[----:B------:R-:W-:Y:S01]  /*7db0*/  BPT.TRAP 0x1 ;  /* 0x000000040000795c */ /* 0x000fe20000300000 */
.L_x_1262:
[----:B------:R-:W3:Y:S01]  /*7dc0*/  LDC.64 R16, c[0x0][0x728] ;  /* 0x0001ca00ff107b82 */ /* 0x000ee20000000a00 */
[----:B------:R-:W-:Y:S01]  /*7dd0*/  IMAD.SHL.U32 R28, R21, 0x40, RZ ;  /* 0x00000040151c7824 */ /* 0x000fe200078e00ff */
[----:B------:R-:W-:Y:S01]  /*7de0*/  UMOV UR32, 0x0 ;  /* 0x0000000000207882 */ /* 0x000fe20000000000 */
[C---:B------:R-:W-:Y:S01]  /*7df0*/  VIADD R23, R0.reuse, 0x36430 ;  /* 0x0003643000177836 */ /* 0x040fe20000000000 */
[----:B------:R-:W-:Y:S01]  /*7e00*/  UMOV UR33, 0x14f00000 ;  /* 0x14f0000000217882 */ /* 0x000fe20000000000 */
[----:B------:R-:W-:Y:S01]  /*7e10*/  VIADD R24, R0, 0x2a000 ;  /* 0x0002a00000187836 */ /* 0x000fe20000000000 */
[----:B------:R-:W-:Y:S01]  /*7e20*/  IADD3 R2, P1, R28, UR14, RZ ;  /* 0x0000000e1c027c10 */ /* 0x000fe2000ff3e0ff */
[C---:B------:R-:W-:Y:S01]  /*7e30*/  VIADD R25, R0.reuse, 0x2c000 ;  /* 0x0002c00000197836 */ /* 0x040fe20000000000 */
[----:B------:R-:W4:Y:S01]  /*7e40*/  LDC.64 R12, c[0x0][0x198] ;  /* 0x00006600ff0c7b82 */ /* 0x000f220000000a00 */
[----:B------:R-:W-:Y:S01]  /*7e50*/  VIADD R26, R0, 0x2e000 ;  /* 0x0002e000001a7836 */ /* 0x000fe20000000000 */
[----:B--2---:R-:W-:Y:S01]  /*7e60*/  LEA.HI.X.SX32 R3, R28, R9, 0x1, P1 ;  /* 0x000000091c037211 */ /* 0x004fe200008f0eff */
[----:B------:R-:W-:Y:S01]  /*7e70*/  VIADD R27, R0, 0x30200 ;  /* 0x00030200001b7836 */ /* 0x000fe20000000000 */
[----:B------:R-:W-:Y:S01]  /*7e80*/  R2UR UR27, R28 ;  /* 0x000000001c1b72ca */ /* 0x000fe200000e0000 */
[----:B------:R-:W-:Y:S01]  /*7e90*/  UMOV UR26, URZ ;  /* 0x0000003f001a7c82 */ /* 0x000fe20008000000 */
[----:B------:R-:W-:Y:S01]  /*7ea0*/  R2UR UR25, R23 ;  /* 0x00000000171972ca */ /* 0x000fe200000e0000 */
[----:B------:R-:W-:Y:S01]  /*7eb0*/  UMOV UR18, 0x40 ;  /* 0x0000004000127882 */ /* 0x000fe20000000000 */
        /* <DEDUP_REMOVED lines=8> */
[C---:B---3--:R-:W-:Y:S01]  /*7f40*/  LEA R4, P1, R2.reuse, R16, 0x2 ;  /* 0x0000001002047211 */ /* 0x048fe200078210ff */
[----:B------:R-:W-:Y:S01]  /*7f50*/  UMOV UR19, UR27 ;  /* 0x0000001b00137c82 */ /* 0x000fe20008000000 */
[----:B------:R-:W-:Y:S01]  /*7f60*/  UMOV UR13, UR29 ;  /* 0x0000001d000d7c82 */ /* 0x000fe20008000000 */
[----:B------:R-:W-:Y:S01]  /*7f70*/  UMOV UR17, UR25 ;  /* 0x0000001900117c82 */ /* 0x000fe20008000000 */
[----:B------:R-:W-:Y:S01]  /*7f80*/  LEA.HI.X R2, R2, R17, R3, 0x2, P1 ;  /* 0x0000001102027211 */ /* 0x000fe200008f1403 */
[----:B------:R-:W-:Y:S01]  /*7f90*/  UMOV UR9, UR25 ;  /* 0x0000001900097c82 */ /* 0x000fe20008000000 */
[----:B------:R-:W-:Y:S01]  /*7fa0*/  R2UR UR40, R4 ;  /* 0x00000000042872ca */ /* 0x000fe200000e0000 */
[----:B------:R-:W-:Y:S01]  /*7fb0*/  UMOV UR11, UR27 ;  /* 0x0000001b000b7c82 */ /* 0x000fe20008000000 */
[----:B----4-:R-:W-:Y:S01]  /*7fc0*/  IMAD.MOV.U32 R10, RZ, RZ, R12 ;  /* 0x000000ffff0a7224 */ /* 0x010fe200078e000c */
[----:B------:R-:W-:Y:S01]  /*7fd0*/  R2UR UR41, R2 ;  /* 0x00000000022972ca */ /* 0x000fe200000e0000 */
[----:B------:R-:W-:Y:S01]  /*7fe0*/  IMAD.MOV.U32 R11, RZ, RZ, R13 ;  /* 0x000000ffff0b7224 */ /* 0x000fe200078e000d */
[----:B------:R-:W-:Y:S01]  /*7ff0*/  SHF.L.U32 R3, R7, 0x1f, RZ ;  /* 0x0000001f07037819 */ /* 0x000fe200000006ff */
[----:B------:R-:W-:Y:S01]  /*8000*/  UMOV UR7, 0x10 ;  /* 0x0000001000077882 */ /* 0x000fe20000000000 */
[----:B------:R-:W-:Y:S01]  /*8010*/  IADD3 R4, P1, R10, 0x1f0, RZ ;  /* 0x000001f00a047810 */ /* 0x000fe20007f3e0ff */
[----:B------:R-:W-:-:S03]  /*8020*/  UMOV UR43, UR25 ;  /* 0x00000019002b7c82 */ /* 0x000fc60008000000 */
[----:B------:R-:W-:Y:S01]  /*8030*/  R2UR UR30, R4 ;  /* 0x00000000041e72ca */ /* 0x000fe200000e0000 */
[----:B------:R-:W-:-:S05]  /*8040*/  IMAD.X R5, RZ, RZ, R11, P1 ;  /* 0x000000ffff057224 */ /* 0x000fca00008e060b */
[----:B------:R-:W-:-:S13]  /*8050*/  R2UR UR31, R5 ;  /* 0x00000000051f72ca */ /* 0x000fda00000e0000 */
[----:B------:R2:W-:Y:S01]  /*8060*/  UTMALDG.4D [UR24], [UR30], desc[UR32] ;  /* 0x000020181e0075b4 */ /* 0x0005e20008019000 */
[----:B------:R2:W-:Y:S01]  /*8070*/  UTMALDG.4D [UR16], [UR30], desc[UR32] ;  /* 0x000020101e0075b4 */ /* 0x0005e20008019000 */
[----:B------:R2:W-:Y:S01]  /*8080*/  UTMALDG.4D [UR8], [UR30], desc[UR32] ;  /* 0x000020081e0075b4 */ /* 0x0005e20008019000 */
[----:B------:R2:W-:Y:S01]  /*8090*/  UBLKCP.S.G [UR42], [UR40], UR7 ;  /* 0x0000002a280073ba */ /* 0x0005e20008000207 */
[----:B------:R-:W3:Y:S02]  /*80a0*/  SYNCS.PHASECHK.TRANS64.TRYWAIT P1, [R0+URZ+0x36428], R3 ;  /* 0x03642803000075a7 */ /* 0x000ee4000802017f */
[----:B--23--:R-:W-:Y:S05]  /*80b0*/  @!P1 BRA `(.L_x_1263) ;  /* 0x0000001400b89947 */ /* 0x00cfea0003800000 */
.L_x_1286:
[----:B------:R-:W-:Y:S05]  /*80c0*/  @P0 BRA `(.L_x_1264) ;  /* 0x0000000000140947 */ /* 0x000fea0003800000 */
[----:B------:R-:W-:Y:S01]  /*80d0*/  ISETP.NE.AND P1, PT, R20, RZ, PT ;  /* 0x000000ff1400720c */ /* 0x000fe20003f25270 */
[----:B--2---:R-:W-:-:S04]  /*80e0*/  IMAD.MOV.U32 R3, RZ, RZ, 0x6100 ;  /* 0x00006100ff037424 */ /* 0x004fc800078e00ff */
[----:B------:R3:W-:Y:S08]  /*80f0*/  SYNCS.ARRIVE.TRANS64 RZ, [R0+URZ+0x36418], R3 ;  /* 0x0364180300ff79a7 */ /* 0x0007f0000800003f */
[----:B------:R-:W-:Y:S05]  /*8100*/  @!P1 BRA `(.L_x_1264) ;  /* 0x0000000000049947 */ /* 0x000fea0003800000 */
[----:B------:R-:W-:Y:S01]  /*8110*/  BPT.TRAP 0x1 ;  /* 0x000000040000795c */ /* 0x000fe20000300000 */
.L_x_1264:
[----:B------:R-:W-:Y:S01]  /*8120*/  VIADD R28, R28, 0x40 ;  /* 0x000000401c1c7836 */ /* 0x000fe20000000000 */
[----:B------:R-:W-:Y:S01]  /*8130*/  ULDC.64 UR8, c[0x0][0x700] ;  /* 0x0001c00000087ab9 */ /* 0x000fe20000000a00 */
[----:B------:R-:W-:Y:S01]  /*8140*/  R2UR UR40, R0 ;  /* 0x00000000002872ca */ /* 0x000fe200000e0000 */
[----:B------:R-:W-:Y:S01]  /*8150*/  IMAD.U32 R12, RZ, RZ, UR8 ;  /* 0x00000008ff0c7e24 */ /* 0x000fe2000f8e00ff */
[----:B------:R-:W-:Y:S01]  /*8160*/  UMOV UR32, 0x0 ;  /* 0x0000000000207882 */ /* 0x000fe20000000000 */
[----:B------:R-:W-:Y:S01]  /*8170*/  IADD3 R2, P1, R28, UR22, RZ ;  /* 0x000000161c027c10 */ /* 0x000fe2000ff3e0ff */
[----:B------:R-:W-:Y:S01]  /*8180*/  IMAD.U32 R13, RZ, RZ, UR9 ;  /* 0x00000009ff0d7e24 */ /* 0x000fe2000f8e00ff */
[----:B------:R-:W-:Y:S01]  /*8190*/  SHF.R.S32.HI R14, RZ, 0x1f, R28 ;  /* 0x0000001fff0e7819 */ /* 0x000fe2000001141c */
[----:B------:R-:W-:Y:S01]  /*81a0*/  UMOV UR33, 0x14f00000 ;  /* 0x14f0000000217882 */ /* 0x000fe20000000000 */
[----:B--23--:R-:W-:Y:S01]  /*81b0*/  LEA R3, P2, R2, R12, 0x2 ;  /* 0x0000000c02037211 */ /* 0x00cfe200078410ff */
[----:B------:R-:W-:Y:S01]  /*81c0*/  UMOV UR18, URZ ;  /* 0x0000003f00127c82 */ /* 0x000fe20008000000 */
[----:B------:R-:W-:Y:S01]  /*81d0*/  R2UR UR19, R28 ;  /* 0x000000001c1372ca */ /* 0x000fe200000e0000 */
[----:B------:R-:W-:Y:S01]  /*81e0*/  UMOV UR20, UR28 ;  /* 0x0000001c00147c82 */ /* 0x000fe20008000000 */
[----:B------:R-:W-:Y:S01]  /*81f0*/  R2UR UR42, R3 ;  /* 0x00000000032a72ca */ /* 0x000fe200000e0000 */
[----:B------:R-:W-:Y:S01]  /*8200*/  IMAD.X R3, R14, 0x1, R8, P1 ;  /* 0x000000010e037824 */ /* 0x000fe200008e0608 */
[----:B------:R-:W-:Y:S01]  /*8210*/  UIADD3 UR17, UR40, 0x36418, URZ ;  /* 0x0003641828117890 */ /* 0x000fe2000fffe03f */
[----:B------:R-:W-:Y:S01]  /*8220*/  SHF.L.U32 R29, RZ, 0x1f, RZ ;  /* 0x0000001fff1d7819 */ /* 0x000fe200000006ff */
[----:B------:R-:W-:-:S02]  /*8230*/  UIADD3 UR16, UR40, 0x24000, URZ ;  /* 0x0002400028107890 */ /* 0x000fc4000fffe03f */
[----:B------:R-:W-:Y:S01]  /*8240*/  LEA.HI.X R3, R2, R13, R3, 0x2, P2 ;  /* 0x0000000d02037211 */ /* 0x000fe200010f1403 */
[----:B------:R-:W-:Y:S01]  /*8250*/  UIADD3 UR8, UR40, 0x26000, URZ ;  /* 0x0002600028087890 */ /* 0x000fe2000fffe03f */
[----:B------:R-:W-:Y:S01]  /*8260*/  IADD3 R2, P1, R10, 0xf0, RZ ;  /* 0x000000f00a027810 */ /* 0x000fe20007f3e0ff */
[----:B------:R-:W-:Y:S01]  /*8270*/  UIADD3 UR24, UR40, 0x28000, URZ ;  /* 0x0002800028187890 */ /* 0x000fe2000fffe03f */
[----:B------:R-:W-:Y:S01]  /*8280*/  R2UR UR43, R3 ;  /* 0x00000000032b72ca */ /* 0x000fe200000e0000 */
[----:B------:R-:W-:Y:S01]  /*8290*/  UIADD3 UR40, UR40, 0x30100, URZ ;  /* 0x0003010028287890 */ /* 0x000fe2000fffe03f */
[----:B------:R-:W-:Y:S01]  /*82a0*/  R2UR UR30, R2 ;  /* 0x00000000021e72ca */ /* 0x000fe200000e0000 */
[----:B------:R-:W-:Y:S01]  /*82b0*/  IMAD.X R3, RZ, RZ, R11, P1 ;  /* 0x000000ffff037224 */ /* 0x000fe200008e060b */
[----:B------:R-:W-:Y:S01]  /*82c0*/  UMOV UR21, UR29 ;  /* 0x0000001d00157c82 */ /* 0x000fe20008000000 */
[----:B------:R-:W-:Y:S01]  /*82d0*/  UMOV UR10, 0x40 ;  /* 0x00000040000a7882 */ /* 0x000fe20000000000 */
[----:B------:R-:W-:Y:S01]  /*82e0*/  UMOV UR12, UR28 ;  /* 0x0000001c000c7c82 */ /* 0x000fe20008000000 */
[----:B------:R-:W-:Y:S01]  /*82f0*/  UMOV UR13, UR29 ;  /* 0x0000001d000d7c82 */ /* 0x000fe20008000000 */
[----:B------:R-:W-:Y:S01]  /*8300*/  R2UR UR31, R3 ;  /* 0x00000000031f72ca */ /* 0x000fe200000e0000 */
[----:B------:R-:W-:Y:S01]  /*8310*/  UMOV UR9, UR17 ;  /* 0x0000001100097c82 */ /* 0x000fe20008000000 */
[----:B------:R-:W-:Y:S01]  /*8320*/  UMOV UR11, UR19 ;  /* 0x00000013000b7c82 */ /* 0x000fe20008000000 */
[----:B------:R-:W-:Y:S01]  /*8330*/  UMOV UR26, 0x80 ;  /* 0x00000080001a7882 */ /* 0x000fe20000000000 */
[----:B------:R-:W-:Y:S01]  /*8340*/  UMOV UR25, UR17 ;  /* 0x0000001100197c82 */ /* 0x000fe20008000000 */
[----:B------:R-:W-:Y:S01]  /*8350*/  UMOV UR27, UR19 ;  /* 0x00000013001b7c82 */ /* 0x000fe20008000000 */
[----:B------:R-:W-:Y:S01]  /*8360*/  UMOV UR41, UR17 ;  /* 0x0000001100297c82 */ /* 0x000fe20008000000 */
[----:B------:R-:W-:-:S06]  /*8370*/  UMOV UR7, 0x10 ;  /* 0x0000001000077882 */ /* 0x000fcc0000000000 */
[----:B------:R2:W-:Y:S01]  /*8380*/  UTMALDG.4D [UR16], [UR30], desc[UR32] ;  /* 0x000020101e0075b4 */ /* 0x0005e20008019000 */
[----:B------:R2:W-:Y:S01]  /*8390*/  UTMALDG.4D [UR8], [UR30], desc[UR32] ;  /* 0x000020081e0075b4 */ /* 0x0005e20008019000 */
[----:B------:R2:W-:Y:S01]  /*83a0*/  UTMALDG.4D [UR24], [UR30], desc[UR32] ;  /* 0x000020181e0075b4 */ /* 0x0005e20008019000 */
[----:B------:R2:W-:Y:S01]  /*83b0*/  UBLKCP.S.G [UR40], [UR42], UR7 ;  /* 0x000000282a0073ba */ /* 0x0005e20008000207 */
[----:B------:R-:W3:Y:S02]  /*83c0*/  SYNCS.PHASECHK.TRANS64.TRYWAIT P1, [R0+URZ+0x36438], R29 ;  /* 0x0364381d000075a7 */ /* 0x000ee4000802017f */
[----:B--23--:R-:W-:Y:S05]  /*83d0*/  @!P1 BRA `(.L_x_1265) ;  /* 0x0000001400049947 */ /* 0x00cfea0003800000 */
.L_x_1287:
[----:B------:R-:W-:Y:S05]  /*83e0*/  @P0 BRA `(.L_x_1266) ;  /* 0x0000000000140947 */ /* 0x000fea0003800000 */
[----:B------:R-:W-:Y:S01]  /*83f0*/  ISETP.NE.AND P1, PT, R20, RZ, PT ;  /* 0x000000ff1400720c */ /* 0x000fe20003f25270 */
[----:B--2---:R-:W-:-:S04]  /*8400*/  IMAD.MOV.U32 R29, RZ, RZ, 0x6100 ;  /* 0x00006100ff1d7424 */ /* 0x004fc800078e00ff */
[----:B------:R3:W-:Y:S08]  /*8410*/  SYNCS.ARRIVE.TRANS64 RZ, [R0+URZ+0x36430], R29 ;  /* 0x0364301d00ff79a7 */ /* 0x0007f0000800003f */
[----:B------:R-:W-:Y:S05]  /*8420*/  @!P1 BRA `(.L_x_1266) ;  /* 0x0000000000049947 */ /* 0x000fea0003800000 */
[----:B------:R-:W-:Y:S01]  /*8430*/  BPT.TRAP 0x1 ;  /* 0x000000040000795c */ /* 0x000fe20000300000 */
.L_x_1266:
[C---:B------:R-:W-:Y:S01]  /*8440*/  R2UR UR27, R28.reuse ;  /* 0x000000001c1b72ca */ /* 0x040fe200000e0000 */
[----:B------:R-:W-:Y:S01]  /*8450*/  UMOV UR32, 0x0 ;  /* 0x0000000000207882 */ /* 0x000fe20000000000 */
[----:B------:R-:W-:Y:S01]  /*8460*/  IADD3 R28, P1, R28, UR14, RZ ;  /* 0x0000000e1c1c7c10 */ /* 0x000fe2000ff3e0ff */
        /* <DEDUP_REMOVED lines=32> */
[----:B------:R-:W5:Y:S02]  /*8670*/  SYNCS.PHASECHK.TRANS64.TRYWAIT P1, [R0+URZ+0x36420], R5 ;  /* 0x03642005000075a7 */ /* 0x000f64000802017f */
[----:B----45:R-:W-:Y:S05]  /*8680*/  @!P1 BRA `(.L_x_1267) ;  /* 0x00000010006c9947 */ /* 0x030fea0003800000 */
.L_x_1289:
[----:B------:R-:W-:Y:S05]  /*8690*/  @P0 BRA `(.L_x_1268) ;  /* 0x0000000000140947 */ /* 0x000fea0003800000 */
[----:B------:R-:W-:Y:S01]  /*86a0*/  ISETP.NE.AND P1, PT, R20, RZ, PT ;  /* 0x000000ff1400720c */ /* 0x000fe20003f25270 */
[----:B----4-:R-:W-:-:S04]  /*86b0*/  IMAD.MOV.U32 R5, RZ, RZ, 0x6100 ;  /* 0x00006100ff057424 */ /* 0x010fc800078e00ff */
[----:B------:R5:W-:Y:S08]  /*86c0*/  SYNCS.ARRIVE.TRANS64 RZ, [R0+URZ+0x36410], R5 ;  /* 0x0364100500ff79a7 */ /* 0x000bf0000800003f */
[----:B------:R-:W-:Y:S05]  /*86d0*/  @!P1 BRA `(.L_x_1268) ;  /* 0x0000000000049947 */ /* 0x000fea0003800000 */
[----:B------:R-:W-:Y:S01]  /*86e0*/  BPT.TRAP 0x1 ;  /* 0x000000040000795c */ /* 0x000fe20000300000 */
.L_x_1268:
        /* <DEDUP_REMOVED lines=14> */
[----:B------:R-:W-:Y:S01]  /*87d0*/  UMOV UR13, UR29 ;  /* 0x0000001d000d7c82 */ /* 0x000fe20008000000 */
[----:B------:R-:W-:-:S02]  /*87e0*/  UMOV UR26, 0x80 ;  /* 0x00000080001a7882 */ /* 0x000fc40000000000 */
[----:B------:R-:W-:Y:S02]  /*87f0*/  USHF.L.U32 UR19, UR7, 0x6, URZ ;  /* 0x0000000607137899 */ /* 0x000fe4000800063f */
[----:B------:R-:W-:Y:S01]  /*8800*/  UIADD3 UR17, UR40, 0x36410, URZ ;  /* 0x0003641028117890 */ /* 0x000fe2000fffe03f */
[----:B------:R-:W-:Y:S01]  /*8810*/  IMAD.U32 R21, RZ, RZ, UR7 ;  /* 0x00000007ff157e24 */ /* 0x000fe2000f8e00ff */
[----:B------:R-:W-:Y:S02]  /*8820*/  UIADD3 UR9, UP0, UR19, UR22, URZ ;  /* 0x0000001613097290 */ /* 0x000fe4000ff1e03f */
[----:B------:R-:W-:Y:S02]  /*8830*/  UIADD3 UR16, UR40, 0x1e000, URZ ;  /* 0x0001e00028107890 */ /* 0x000fe4000fffe03f */
[----:B------:R-:W-:Y:S02]  /*8840*/  ULEA.HI.X.SX32 UR8, UR19, UR8, 0x1, UP0 ;  /* 0x0000000813087291 */ /* 0x000fe400080f0e3f */
[----:B----45:R-:W-:Y:S01]  /*8850*/  IMAD.U32 R5, RZ, RZ, UR9 ;  /* 0x00000009ff057e24 */ /* 0x030fe2000f8e00ff */
[----:B------:R-:W-:Y:S01]  /*8860*/  UIADD3 UR24, UR40, 0x22000, URZ ;  /* 0x0002200028187890 */ /* 0x000fe2000fffe03f */
[----:B------:R-:W-:Y:S01]  /*8870*/  UMOV UR11, UR19 ;  /* 0x00000013000b7c82 */ /* 0x000fe20008000000 */
[----:B------:R-:W-:-:S02]  /*8880*/  UMOV UR25, UR17 ;  /* 0x0000001100197c82 */ /* 0x000fc40008000000 */
[----:B------:R-:W-:Y:S01]  /*8890*/  LEA R4, P1, R5, R12, 0x2 ;  /* 0x0000000c05047211 */ /* 0x000fe200078210ff */
[----:B------:R-:W-:Y:S01]  /*88a0*/  IMAD.U32 R5, RZ, RZ, UR8 ;  /* 0x00000008ff057e24 */ /* 0x000fe2000f8e00ff */
[----:B------:R-:W-:Y:S01]  /*88b0*/  UIADD3 UR8, UR40, 0x20000, URZ ;  /* 0x0002000028087890 */ /* 0x000fe2000fffe03f */
[----:B------:R4:W-:Y:S01]  /*88c0*/  UTMALDG.4D [UR16], [UR30], desc[UR32] ;  /* 0x000020101e0075b4 */ /* 0x0009e20008019000 */
[----:B------:R-:W-:Y:S01]  /*88d0*/  R2UR UR42, R4 ;  /* 0x00000000042a72ca */ /* 0x000fe200000e0000 */
[----:B------:R-:W-:Y:S01]  /*88e0*/  IMAD.U32 R4, RZ, RZ, UR9 ;  /* 0x00000009ff047e24 */ /* 0x000fe2000f8e00ff */
[----:B------:R-:W-:Y:S01]  /*88f0*/  UIADD3 UR40, UR40, 0x30000, URZ ;  /* 0x0003000028287890 */ /* 0x000fe2000fffe03f */
[----:B------:R-:W-:Y:S01]  /*8900*/  UMOV UR9, UR17 ;  /* 0x0000001100097c82 */ /* 0x000fe20008000000 */
[----:B------:R-:W-:Y:S02]  /*8910*/  UMOV UR27, UR19 ;  /* 0x00000013001b7c82 */ /* 0x000fe40008000000 */
[----:B------:R-:W-:Y:S01]  /*8920*/  LEA.HI.X R4, R4, R13, R5, 0x2, P1 ;  /* 0x0000000d04047211 */ /* 0x000fe200008f1405 */
[----:B------:R-:W-:Y:S01]  /*8930*/  UMOV UR41, UR17 ;  /* 0x0000001100297c82 */ /* 0x000fe20008000000 */
[----:B------:R-:W-:Y:S01]  /*8940*/  ISETP.NE.AND P1, PT, R22, RZ, PT ;  /* 0x000000ff1600720c */ /* 0x000fe20003f25270 */
[----:B------:R4:W-:Y:S01]  /*8950*/  UTMALDG.4D [UR8], [UR30], desc[UR32] ;  /* 0x000020081e0075b4 */ /* 0x0009e20008019000 */
[----:B------:R-:W-:Y:S01]  /*8960*/  R2UR UR43, R4 ;  /* 0x00000000042b72ca */ /* 0x000fe200000e0000 */
[----:B------:R-:W-:Y:S01]  /*8970*/  UMOV UR34, 0x10 ;  /* 0x0000001000227882 */ /* 0x000fe20000000000 */
[----:B------:R4:W-:Y:S11]  /*8980*/  UTMALDG.4D [UR24], [UR30], desc[UR32] ;  /* 0x000020181e0075b4 */ /* 0x0009f60008019000 */
[----:B------:R4:W-:Y:S02]  /*8990*/  UBLKCP.S.G [UR40], [UR42], UR34 ;  /* 0x000000282a0073ba */ /* 0x0009e40008000222 */
[----:B----4-:R-:W-:Y:S05]  /*89a0*/  @P1 BRA `(.L_x_1269) ;  /* 0xfffffff000dc1947 */ /* 0x010fea000383ffff */
.L_x_1260:
[----:B------:R-:W-:Y:S01]  /*89b0*/  ISETP.NE.AND P1, PT, R19, RZ, PT ;  /* 0x000000ff1300720c */ /* 0x000fe20003f25270 */
[----:B------:R-:W-:Y:S02]  /*89c0*/  IMAD.MOV.U32 R5, RZ, RZ, 0x1 ;  /* 0x00000001ff057424 */ /* 0x000fe400078e00ff */
[----:B------:R-:W-:-:S10]  /*89d0*/  IMAD.MOV.U32 R4, RZ, RZ, R15 ;  /* 0x000000ffff047224 */ /* 0x000fd400078e000f */
[----:B------:R-:W-:Y:S05]  /*89e0*/  @!P1 BRA `(.L_x_1259) ;  /* 0x0000000400889947 */ /* 0x000fea0003800000 */
[----:B------:R-:W4:Y:S02]  /*89f0*/  SYNCS.PHASECHK.TRANS64.TRYWAIT P1, [R0+URZ+0x36438], R6 ;  /* 0x03643806000075a7 */ /* 0x000f24000802017f */
[----:B----4-:R-:W-:Y:S05]  /*8a00*/  @!P1 BRA `(.L_x_1270) ;  /* 0x0000000c00a49947 */ /* 0x010fea0003800000 */
.L_x_1290:
[----:B------:R-:W-:Y:S05]  /*8a10*/  @P0 BRA `(.L_x_1271) ;  /* 0x0000000000140947 */ /* 0x000fea0003800000 */
[----:B------:R-:W-:Y:S01]  /*8a20*/  ISETP.NE.AND P1, PT, R20, RZ, PT ;  /* 0x000000ff1400720c */ /* 0x000fe20003f25270 */
[----:B------:R-:W-:-:S04]  /*8a30*/  IMAD.MOV.U32 R5, RZ, RZ, 0x6100 ;  /* 0x00006100ff057424 */ /* 0x000fc800078e00ff */
[----:B------:R5:W-:Y:S08]  /*8a40*/  SYNCS.ARRIVE.TRANS64 RZ, [R0+URZ+0x36430], R5 ;  /* 0x0364300500ff79a7 */ /* 0x000bf0000800003f */
[----:B------:R-:W-:Y:S05]  /*8a50*/  @!P1 BRA `(.L_x_1271) ;  /* 0x0000000000049947 */ /* 0x000fea0003800000 */
[----:B------:R-:W-:Y:S01]  /*8a60*/  BPT.TRAP 0x1 ;  /* 0x000000040000795c */ /* 0x000fe20000300000 */
.L_x_1271:
[----:B-----5:R-:W5:Y:S01]  /*8a70*/  LDC.64 R4, c[0x0][0x728] ;  /* 0x0001ca00ff047b82 */ /* 0x020f620000000a00 */
[----:B------:R-:W-:Y:S01]  /*8a80*/  IMAD.SHL.U32 R16, R21, 0x40, RZ ;  /* 0x0000004015107824 */ /* 0x000fe200078e00ff */
[----:B------:R-:W-:Y:S01]  /*8a90*/  R2UR UR24, R0 ;  /* 0x00000000001872ca */ /* 0x000fe200000e0000 */
[----:B------:R-:W-:Y:S01]  /*8aa0*/  UMOV UR32, 0x0 ;  /* 0x0000000000207882 */ /* 0x000fe20000000000 */
[----:B------:R-:W-:Y:S01]  /*8ab0*/  UMOV UR33, 0x14f00000 ;  /* 0x14f0000000217882 */ /* 0x000fe20000000000 */
[----:B------:R-:W-:Y:S01]  /*8ac0*/  UMOV UR18, URZ ;  /* 0x0000003f00127c82 */ /* 0x000fe20008000000 */
[C---:B-1--4-:R-:W-:Y:S01]  /*8ad0*/  IADD3 R6, P1, R16.reuse, UR14, RZ ;  /* 0x0000000e10067c10 */ /* 0x052fe2000ff3e0ff */
        /* <DEDUP_REMOVED lines=13> */
[C---:B-----5:R-:W-:Y:S01]  /*8bb0*/  LEA R4, P2, R6.reuse, R4, 0x2 ;  /* 0x0000000406047211 */ /* 0x060fe200078410ff */
        /* <DEDUP_REMOVED lines=19> */
[----:B-1--4-:R-:W-:Y:S05]  /*8cf0*/  @!P1 BRA `(.L_x_1272) ;  /* 0x0000000800fc9947 */ /* 0x012fea0003800000 */
.L_x_1291:
[----:B-1----:R-:W-:Y:S01]  /*8d00*/  IMAD.MOV.U32 R5, RZ, RZ, RZ ;  /* 0x000000ffff057224 */ /* 0x002fe200078e00ff */
[----:B------:R-:W-:Y:S06]  /*8d10*/  @P0 BRA `(.L_x_1273) ;  /* 0x0000000000140947 */ /* 0x000fec0003800000 */
[----:B------:R-:W-:Y:S01]  /*8d20*/  ISETP.NE.AND P1, PT, R20, RZ, PT ;  /* 0x000000ff1400720c */ /* 0x000fe20003f25270 */
[----:B------:R-:W-:-:S04]  /*8d30*/  IMAD.MOV.U32 R17, RZ, RZ, 0x6100 ;  /* 0x00006100ff117424 */ /* 0x000fc800078e00ff */
[----:B------:R1:W-:Y:S08]  /*8d40*/  SYNCS.ARRIVE.TRANS64 RZ, [R0+URZ+0x36418], R17 ;  /* 0x0364181100ff79a7 */ /* 0x0003f0000800003f */
[----:B------:R-:W-:Y:S05]  /*8d50*/  @!P1 BRA `(.L_x_1273) ;  /* 0x0000000000049947 */ /* 0x000fea0003800000 */
[----:B------:R-:W-:Y:S01]  /*8d60*/  BPT.TRAP 0x1 ;  /* 0x000000040000795c */ /* 0x000fe20000300000 */
.L_x_1273:
        /* <DEDUP_REMOVED lines=8> */
[----:B------:R-:W-:Y:S01]  /*8df0*/  R2UR UR31, R3 ;  /* 0x00000000031f72ca */ /* 0x000fe200000e0000 */
[----:B------:R-:W-:Y:S01]  /*8e00*/  UMOV UR21, UR29 ;  /* 0x0000001d00157c82 */ /* 0x000fe20008000000 */
[----:B------:R-:W-:Y:S01]  /*8e10*/  UMOV UR10, 0x40 ;  /* 0x00000040000a7882 */ /* 0x000fe20000000000 */
[----:B------:R-:W-:Y:S01]  /*8e20*/  UMOV UR12, UR28 ;  /* 0x0000001c000c7c82 */ /* 0x000fe20008000000 */
[----:B------:R-:W-:Y:S01]  /*8e30*/  UMOV UR13, UR29 ;  /* 0x0000001d000d7c82 */ /* 0x000fe20008000000 */
[----:B------:R-:W-:Y:S01]  /*8e40*/  UIADD3 UR19, UR19, 0x40, URZ ;  /* 0x0000004013137890 */ /* 0x000fe2000fffe03f */
[----:B------:R-:W-:Y:S01]  /*8e50*/  IMAD.MOV.U32 R4, RZ, RZ, R15 ;  /* 0x000000ffff047224 */ /* 0x000fe200078e000f */
[----:B------:R-:W-:Y:S01]  /*8e60*/  UMOV UR26, 0x80 ;  /* 0x00000080001a7882 */ /* 0x000fe20000000000 */
[----:B------:R-:W-:Y:S01]  /*8e70*/  IMAD.MOV.U32 R18, RZ, RZ, 0x2 ;  /* 0x00000002ff127424 */ /* 0x000fe200078e00ff */
[----:B------:R-:W-:-:S02]  /*8e80*/  UIADD3 UR8, UP0, UR19, UR22, URZ ;  /* 0x0000001613087290 */ /* 0x000fc4000ff1e03f */
[----:B------:R-:W-:Y:S02]  /*8e90*/  UIADD3 UR16, UR40, 0x24000, URZ ;  /* 0x0002400028107890 */ /* 0x000fe4000fffe03f */
[----:B------:R-:W-:Y:S02]  /*8ea0*/  ULEA.HI.X.SX32 UR7, UR19, UR7, 0x1, UP0 ;  /* 0x0000000713077291 */ /* 0x000fe400080f0e3f */
[----:B-1----:R-:W-:Y:S01]  /*8eb0*/  IMAD.U32 R17, RZ, RZ, UR8 ;  /* 0x00000008ff117e24 */ /* 0x002fe2000f8e00ff */
[----:B------:R-:W-:Y:S01]  /*8ec0*/  UIADD3 UR17, UR40, 0x36418, URZ ;  /* 0x0003641828117890 */ /* 0x000fe2000fffe03f */
[----:B------:R-:W-:Y:S01]  /*8ed0*/  IMAD.U32 R2, RZ, RZ, UR8 ;  /* 0x00000008ff027e24 */ /* 0x000fe2000f8e00ff */
[----:B------:R-:W-:Y:S01]  /*8ee0*/  UIADD3 UR8, UR40, 0x26000, URZ ;  /* 0x0002600028087890 */ /* 0x000fe2000fffe03f */
[----:B------:R-:W-:Y:S01]  /*8ef0*/  IMAD.U32 R3, RZ, RZ, UR7 ;  /* 0x00000007ff037e24 */ /* 0x000fe2000f8e00ff */
[----:B------:R-:W-:Y:S01]  /*8f00*/  LEA R12, P1, R17, R12, 0x2 ;  /* 0x0000000c110c7211 */ /* 0x000fe200078210ff */
[----:B------:R-:W-:-:S02]  /*8f10*/  UIADD3 UR24, UR40, 0x28000, URZ ;  /* 0x0002800028187890 */ /* 0x000fc4000fffe03f */
[----:B------:R-:W-:Y:S01]  /*8f20*/  UIADD3 UR40, UR40, 0x30100, URZ ;  /* 0x0003010028287890 */ /* 0x000fe2000fffe03f */
[----:B------:R-:W-:Y:S01]  /*8f30*/  LEA.HI.X R13, R2, R13, R3, 0x2, P1 ;  /* 0x0000000d020d7211 */ /* 0x000fe200008f1403 */
[----:B------:R-:W-:Y:S01]  /*8f40*/  UMOV UR9, UR17 ;  /* 0x0000001100097c82 */ /* 0x000fe20008000000 */
[----:B------:R-:W-:Y:S01]  /*8f50*/  R2UR UR42, R12 ;  /* 0x000000000c2a72ca */ /* 0x000fe200000e0000 */
[----:B------:R-:W-:Y:S01]  /*8f60*/  UMOV UR11, UR19 ;  /* 0x00000013000b7c82 */ /* 0x000fe20008000000 */
[----:B------:R-:W-:Y:S01]  /*8f70*/  R2UR UR43, R13 ;  /* 0x000000000d2b72ca */ /* 0x000fe200000e0000 */
[----:B------:R4:W-:Y:S01]  /*8f80*/  UTMALDG.4D [UR16], [UR30], desc[UR32] ;  /* 0x000020101e0075b4 */ /* 0x0009e20008019000 */
[----:B------:R-:W-:Y:S01]  /*8f90*/  UMOV UR25, UR17 ;  /* 0x0000001100197c82 */ /* 0x000fe20008000000 */
[----:B------:R-:W-:Y:S01]  /*8fa0*/  UMOV UR27, UR19 ;  /* 0x00000013001b7c82 */ /* 0x000fe20008000000 */
[----:B------:R-:W-:Y:S01]  /*8fb0*/  UMOV UR41, UR17 ;  /* 0x0000001100297c82 */ /* 0x000fe20008000000 */
[----:B------:R-:W-:Y:S01]  /*8fc0*/  UMOV UR7, 0x10 ;  /* 0x0000001000077882 */ /* 0x000fe20000000000 */
[----:B------:R4:W-:Y:S01]  /*8fd0*/  UTMALDG.4D [UR8], [UR30], desc[UR32] ;  /* 0x000020081e0075b4 */ /* 0x0009e20008019000 */
[----:B------:R4:W-:Y:S06]  /*8fe0*/  UTMALDG.4D [UR24], [UR30], desc[UR32] ;  /* 0x000020181e0075b4 */ /* 0x0009ec0008019000 */
[----:B------:R4:W-:Y:S02]  /*8ff0*/  UBLKCP.S.G [UR40], [UR42], UR7 ;  /* 0x000000282a0073ba */ /* 0x0009e40008000207 */
[----:B----4-:R-:W-:Y:S01]  /*9000*/  NOP ;  /* 0x0000000000007918 */ /* 0x010fe20000000000 */
.L_x_1259:
[----:B------:R-:W-:-:S04]  /*9010*/  SHF.L.U32 R3, R5, 0x1f, RZ ;  /* 0x0000001f05037819 */ /* 0x000fc800000006ff */
[----:B------:R-:W4:Y:S02]  /*9020*/  SYNCS.PHASECHK.TRANS64.TRYWAIT P1, [R0+URZ+0x36438], R3 ;  /* 0x03643803000075a7 */ /* 0x000f24000802017f */
[----:B----4-:R-:W-:Y:S05]  /*9030*/  @!P1 BRA `(.L_x_1274) ;  /* 0x0000000800409947 */ /* 0x010fea0003800000 */
.L_x_1292:
[----:B------:R-:W-:Y:S05]  /*9040*/  @P0 BRA `(.L_x_1275) ;  /* 0x0000000000180947 */ /* 0x000fea0003800000 */
[----:B------:R-:W5:Y:S01]  /*9050*/  S2R R2, SR_TID.X ;  /* 0x0000000000027919 */ /* 0x000f620000002100 */
[----:B----4-:R-:W-:-:S04]  /*9060*/  IMAD.MOV.U32 R3, RZ, RZ, 0x6100 ;  /* 0x00006100ff037424 */ /* 0x010fc800078e00ff */
[----:B------:R4:W-:Y:S01]  /*9070*/  SYNCS.ARRIVE.TRANS64 RZ, [R0+URZ+0x36430], R3 ;  /* 0x0364300300ff79a7 */ /* 0x0009e2000800003f */
[----:B-----5:R-:W-:-:S13]  /*9080*/  LOP3.LUT P0, RZ, R2, 0x1f, RZ, 0xc0, !PT ;  /* 0x0000001f02ff7812 */ /* 0x020fda000780c0ff */
[----:B----4-:R-:W-:Y:S05]  /*9090*/  @!P0 BRA `(.L_x_1275) ;  /* 0x0000000000048947 */ /* 0x010fea0003800000 */
[----:B------:R-:W-:Y:S01]  /*90a0*/  BPT.TRAP 0x1 ;  /* 0x000000040000795c */ /* 0x000fe20000300000 */
.L_x_1275:
[----:B------:R-:W-:Y:S01]  /*90b0*/  R2UR UR19, R4 ;  /* 0x00000000041372ca */ /* 0x000fe200000e0000 */
[----:B------:R-:W-:Y:S01]  /*90c0*/  ULDC.64 UR30, c[0x0][0x728] ;  /* 0x0001ca00001e7ab9 */ /* 0x000fe20000000a00 */
[----:B------:R-:W-:Y:S01]  /*90d0*/  R2UR UR7, R9 ;  /* 0x00000000090772ca */ /* 0x000fe200000e0000 */
[----:B------:R-:W-:Y:S01]  /*90e0*/  UMOV UR40, 0x0 ;  /* 0x0000000000287882 */ /* 0x000fe20000000000 */
[----:B------:R-:W-:Y:S01]  /*90f0*/  IADD3 R10, P0, R10, 0x1f0, RZ ;  /* 0x000001f00a0a7810 */ /* 0x000fe20007f1e0ff */
[----:B------:R-:W-:Y:S01]  /*9100*/  UMOV UR41, 0x14f00000 ;  /* 0x14f0000000297882 */ /* 0x000fe20000000000 */
[----:B------:R-:W-:Y:S01]  /*9110*/  R2UR UR24, R0 ;  /* 0x00000000001872ca */ /* 0x000fe200000e0000 */
[----:B------:R-:W-:Y:S01]  /*9120*/  UMOV UR18, URZ ;  /* 0x0000003f00127c82 */ /* 0x000fe20008000000 */
[----:B------:R-:W-:Y:S01]  /*9130*/  R2UR UR32, R10 ;  /* 0x000000000a2072ca */ /* 0x000fe200000e0000 */
[----:B------:R-:W-:Y:S01]  /*9140*/  IMAD.X R11, RZ, RZ, R11, P0 ;  /* 0x000000ffff0b7224 */ /* 0x000fe200000e060b */
[----:B------:R-:W-:Y:S01]  /*9150*/  UMOV UR20, UR28 ;  /* 0x0000001c00147c82 */ /* 0x000fe20008000000 */
[----:B------:R-:W-:Y:S01]  /*9160*/  UMOV UR21, UR29 ;  /* 0x0000001d00157c82 */ /* 0x000fe20008000000 */
[----:B------:R-:W-:Y:S01]  /*9170*/  UMOV UR10, 0x40 ;  /* 0x00000040000a7882 */ /* 0x000fe20000000000 */
[----:B------:R-:W-:Y:S01]  /*9180*/  USHF.L.U32 UR19, UR19, 0x6, URZ ;  /* 0x0000000613137899 */ /* 0x000fe2000800063f */
[----:B------:R-:W-:Y:S01]  /*9190*/  R2UR UR33, R11 ;  /* 0x000000000b2172ca */ /* 0x000fe200000e0000 */
[----:B------:R-:W-:Y:S01]  /*91a0*/  UMOV UR12, UR28 ;  /* 0x0000001c000c7c82 */ /* 0x000fe20008000000 */
[----:B------:R-:W-:Y:S01]  /*91b0*/  UMOV UR13, UR29 ;  /* 0x0000001d000d7c82 */ /* 0x000fe20008000000 */
[----:B------:R-:W-:Y:S01]  /*91c0*/  UIADD3 UR8, UP0, UR19, UR14, URZ ;  /* 0x0000000e13087290 */ /* 0x000fe2000ff1e03f */
[C---:B------:R-:W-:Y:S01]  /*91d0*/  ISETP.NE.AND P0, PT, R18.reuse, 0x2, PT ;  /* 0x000000021200780c */ /* 0x040fe20003f05270 */
[----:B------:R-:W-:Y:S01]  /*91e0*/  UIADD3 UR17, UR24, 0x36430, URZ ;  /* 0x0003643018117890 */ /* 0x000fe2000fffe03f */
[----:B------:R-:W-:Y:S01]  /*91f0*/  LOP3.LUT R5, R5, 0x1, RZ, 0x3c, !PT ;  /* 0x0000000105057812 */ /* 0x000fe200078e3cff */
[----:B------:R-:W-:Y:S01]  /*9200*/  ULEA.HI.X.SX32 UR7, UR19, UR7, 0x1, UP0 ;  /* 0x0000000713077291 */ /* 0x000fe200080f0e3f */
[----:B-1234-:R-:W-:Y:S01]  /*9210*/  SEL R0, RZ, 0x1, P0 ;  /* 0x00000001ff007807 */ /* 0x01efe20000000000 */
[----:B------:R-:W-:Y:S01]  /*9220*/  ULEA UR30, UP0, UR8, UR30, 0x2 ;  /* 0x0000001e081e7291 */ /* 0x000fe2000f80103f */
[----:B------:R-:W-:Y:S01]  /*9230*/  SEL R18, R18, RZ, P0 ;  /* 0x000000ff12127207 */ /* 0x000fe20000000000 */
[----:B------:R-:W-:Y:S01]  /*9240*/  UIADD3 UR16, UR24, 0x2a000, URZ ;  /* 0x0002a00018107890 */ /* 0x000fe2000fffe03f */
[----:B------:R-:W-:Y:S01]  /*9250*/  LOP3.LUT R7, R7, R0, RZ, 0x3c, !PT ;  /* 0x0000000007077212 */ /* 0x000fe200078e3cff */
[----:B------:R-:W-:-:S02]  /*9260*/  ULEA.HI.X UR31, UR8, UR31, UR7, 0x2, UP0 ;  /* 0x0000001f081f7291 */ /* 0x000fc400080f1407 */
[----:B------:R-:W-:Y:S02]  /*9270*/  UIADD3 UR42, UR24, 0x30200, URZ ;  /* 0x00030200182a7890 */ /* 0x000fe4000fffe03f */
[----:B------:R-:W-:Y:S02]  /*9280*/  UIADD3 UR8, UR24, 0x2c000, URZ ;  /* 0x0002c00018087890 */ /* 0x000fe4000fffe03f */
[----:B------:R-:W-:Y:S01]  /*9290*/  UIADD3 UR24, UR24, 0x2e000, URZ ;  /* 0x0002e00018187890 */ /* 0x000fe2000fffe03f */
[----:B------:R1:W-:Y:S01]  /*92a0*/  UTMALDG.4D [UR16], [UR32], desc[UR40] ;  /* 0x00002810200075b4 */ /* 0x0003e20008019000 */
[----:B------:R-:W-:Y:S01]  /*92b0*/  UMOV UR9, UR17 ;  /* 0x0000001100097c82 */ /* 0x000fe20008000000 */
[----:B------:R-:W-:Y:S01]  /*92c0*/  UMOV UR11, UR19 ;  /* 0x00000013000b7c82 */ /* 0x000fe20008000000 */
[----:B------:R-:W-:Y:S01]  /*92d0*/  UMOV UR26, 0x80 ;  /* 0x00000080001a7882 */ /* 0x000fe20000000000 */
[----:B------:R-:W-:Y:S01]  /*92e0*/  UMOV UR25, UR17 ;  /* 0x0000001100197c82 */ /* 0x000fe20008000000 */
[----:B------:R-:W-:Y:S01]  /*92f0*/  UMOV UR27, UR19 ;  /* 0x00000013001b7c82 */ /* 0x000fe20008000000 */
[----:B------:R-:W-:Y:S01]  /*9300*/  UMOV UR43, UR17 ;  /* 0x00000011002b7c82 */ /* 0x000fe20008000000 */
[----:B------:R-:W-:Y:S01]  /*9310*/  UMOV UR7, 0x10 ;  /* 0x0000001000077882 */ /* 0x000fe20000000000 */
[----:B------:R1:W-:Y:S01]  /*9320*/  UTMALDG.4D [UR8], [UR32], desc[UR40] ;  /* 0x00002808200075b4 */ /* 0x0003e20008019000 */
[----:B------:R1:W-:Y:S01]  /*9330*/  UTMALDG.4D [UR24], [UR32], desc[UR40] ;  /* 0x00002818200075b4 */ /* 0x0003e20008019000 */
[----:B------:R1:W-:Y:S02]  /*9340*/  UBLKCP.S.G [UR42], [UR30], UR7 ;  /* 0x0000002a1e0073ba */ /* 0x0003e40008000207 */
[----:B-1----:R-:W-:Y:S01]  /*9350*/  NOP ;  /* 0x0000000000007918 */ /* 0x002fe20000000000 */
.L_x_1256:
[----:B------:R-:W-:Y:S05]  /*9360*/  BSYNC B1 ;  /* 0x0000000000017941 */ /* 0x000fea0003800000 */
.L_x_1254:
[----:B------:R-:W-:-:S03]  /*9370*/  UMOV UR7, 0xffffffff ;  /* 0xffffffff00077882 */ /* 0x000fc60000000000 */
[----:B------:R-:W-:Y:S05]  /*9380*/  BRA.DIV UR7, `(.L_x_1276) ;  /* 0x0000000607807947 */ /* 0x000fea000b800000 */
[----:B------:R-:W-:-:S13]  /*9390*/  ELECT P6, URZ, PT ;  /* 0x00000000003f782f */ /* 0x000fda00038c0000 */
.L_x_1295:
[----:B------:R-:W-:Y:S05]  /*93a0*/  @!P6 BRA `(.L_x_1219) ;  /* 0x000000000074e947 */ /* 0x000fea0003800000 */
[----:B------:R-:W-:-:S06]  /*93b0*/  ULOP3.LUT UR7, UR38, 0x2, URZ, 0xfc, !UPT ;  /* 0x0000000226077892 */ /* 0x000fcc000f8efc3f */
[----:B------:R-:W-:-:S05]  /*93c0*/  IMAD.U32 R0, RZ, RZ, UR7 ;  /* 0x00000007ff007e24 */ /* 0x000fca000f8e00ff */
[----:B------:R-:W-:-:S13]  /*93d0*/  ISETP.NE.AND P2, PT, R0, 0x3, PT ;  /* 0x000000030000780c */ /* 0x000fda0003f45270 */
[----:B------:R-:W-:Y:S05]  /*93e0*/  @!P2 BRA `(.L_x_1277) ;  /* 0x000000000004a947 */ /* 0x000fea0003800000 */
[----:B------:R-:W-:Y:S01]  /*93f0*/  BPT.TRAP 0x1 ;  /* 0x000000040000795c */ /* 0x000fe20000300000 */
.L_x_1277:
[----:B------:R-:W1:Y:S01]  /*9400*/  S2R R3, SR_CgaCtaId ;  /* 0x0000000000037919 */ /* 0x000e620000008800 */
[----:B------:R-:W-:Y:S02]  /*9410*/  MOV R0, 0x400 ;  /* 0x0000040000007802 */ /* 0x000fe40000000f00 */
[----:B------:R-:W-:Y:S02]  /*9420*/  SHF.L.U32 R2, R7, 0x1f, RZ ;  /* 0x0000001f07027819 */ /* 0x000fe400000006ff */
[----:B-1----:R-:W-:-:S05]  /*9430*/  LEA R4, R3, R0, 0x18 ;  /* 0x0000000003047211 */ /* 0x002fca00078ec0ff */
        /* <DEDUP_REMOVED lines=11> */
.L_x_1296:
[----:B------:R-:W2:Y:S02]  /*94f0*/  SYNCS.PHASECHK.TRANS64.TRYWAIT P0, [R3+URZ], R0 ;  /* 0x00000000030075a7 */ /* 0x000ea4000800017f */
[----:B--2---:R-:W-:Y:S05]  /*9500*/  @!P0 BRA `(.L_x_1279) ;  /* 0x0000000400548947 */ /* 0x004fea0003800000 */
.L_x_1297:
[----:B------:R-:W-:Y:S05]  /*9510*/  @!P2 BRA `(.L_x_1280) ;  /* 0x000000000004a947 */ /* 0x000fea0003800000 */
[----:B------:R-:W-:Y:S01]  /*9520*/  BPT.TRAP 0x1 ;  /* 0x000000040000795c */ /* 0x000fe20000300000 */
.L_x_1280:
[----:B------:R-:W-:-:S07]  /*9530*/  SHF.L.U32 R5, R5, 0x1f, RZ ;  /* 0x0000001f05057819 */ /* 0x000fce00000006ff */
.L_x_1281:
[----:B---3--:R3:W4:Y:S02]  /*9540*/  SYNCS.PHASECHK.TRANS64.TRYWAIT P0, [R4+URZ+0x36438], R5 ;  /* 0x03643805040075a7 */ /* 0x008724000800017f */
[----:B----4-:R-:W-:Y:S05]  /*9550*/  @!P0 NANOSLEEP.SYNCS 0x989680 ;  /* 0x009896800000895d */ /* 0x010fea0003900000 */
[----:B------:R-:W4:Y:S02]  /*9560*/  @!P0 SYNCS.PHASECHK.TRANS64 P0, [R4+URZ+0x36438], R5 ;  /* 0x03643805040085a7 */ /* 0x000f24000800007f */
[----:B----4-:R-:W-:Y:S05]  /*9570*/  @!P0 BRA `(.L_x_1281) ;  /* 0xfffffffc00f08947 */ /* 0x010fea000383ffff */
.L_x_1219:
[----:B------:R-:W-:Y:S05]  /*9580*/  BSYNC B0 ;  /* 0x0000000000007941 */ /* 0x000fea0003800000 */
.L_x_1217:
[----:B------:R-:W-:Y:S05]  /*9590*/  EXIT ;  /* 0x000000000000794d */ /* 0x000fea0003800000 */
.L_x_1164:
[----:B------:R-:W-:Y:S02]  /*95a0*/  IMAD.MOV.U32 R12, RZ, RZ, RZ ;  /* 0x000000ffff0c7224 */ /* 0x000fe400078e00ff */
[----:B------:R-:W-:Y:S02]  /*95b0*/  IMAD.MOV.U32 R11, RZ, RZ, 0x1f ;  /* 0x0000001fff0b7424 */ /* 0x000fe400078e00ff */
[----:B------:R-:W-:-:S07]  /*95c0*/  IMAD.MOV.U32 R15, RZ, RZ, -0x1 ;  /* 0xffffffffff0f7424 */ /* 0x000fce00078e00ff */
[----:B------:R-:W-:Y:S05]  /*95d0*/  WARPSYNC.COLLECTIVE R15, `(.L_x_1282) ;  /* 0x000000000f087348 */ /* 0x000fea0003c00000 */
[----:B------:R1:W2:Y:S02]  /*95e0*/  SHFL.IDX P6, R14, R13, R12, R11 ;  /* 0x0000000c0d0e7389 */ /* 0x0002a400000c000b */
[----:B-12---:R-:W-:Y:S01]  /*95f0*/  ENDCOLLECTIVE ;  /* 0x000000000000791b */ /* 0x006fe20003800000 */
.L_x_1282:
[----:B------:R-:W-:Y:S05]  /*9600*/  BRA `(.L_x_1283) ;  /* 0xffffff7800b47947 */ /* 0x000fea000383ffff */
.L_x_1166:
[----:B--2---:R2:W3:Y:S02]  /*9610*/  SYNCS.PHASECHK.TRANS64.TRYWAIT P0, [R153+URZ+0x36400], R10 ;  /* 0x0364000a990075a7 */ /* 0x0044e4000800017f */
[----:B---3--:R-:W-:Y:S05]  /*9620*/  @!P0 NANOSLEEP.SYNCS 0x989680 ;  /* 0x009896800000895d */ /* 0x008fea0003900000 */
[----:B------:R-:W3:Y:S02]  /*9630*/  @!P0 SYNCS.PHASECHK.TRANS64 P0, [R153+URZ+0x36400], R10 ;  /* 0x0364000a990085a7 */ /* 0x000ee4000800007f */
[----:B---3--:R-:W-:Y:S05]  /*9640*/  @!P0 BRA `(.L_x_1166) ;  /* 0xfffffffc00f08947 */ /* 0x008fea000383ffff */
[----:B------:R-:W-:Y:S05]  /*9650*/  BRA `(.L_x_1165) ;  /* 0xffffff7800ec7947 */ /* 0x000fea000383ffff */
.L_x_1170:
[----:B--2---:R2:W3:Y:S02]  /*9660*/  SYNCS.PHASECHK.TRANS64.TRYWAIT P1, [R4+URZ+0x36410], R17 ;  /* 0x03641011040075a7 */ /* 0x0044e4000802017f */
[----:B---3--:R-:W-:Y:S05]  /*9670*/  @!P1 NANOSLEEP.SYNCS 0x989680 ;  /* 0x009896800000995d */ /* 0x008fea0003900000 */
[----:B------:R-:W3:Y:S02]  /*9680*/  @!P1 SYNCS.PHASECHK.TRANS64 P1, [R4+URZ+0x36410], R17 ;  /* 0x03641011040095a7 */ /* 0x000ee4000802007f */
[----:B---3--:R-:W-:Y:S05]  /*9690*/  @!P1 BRA `(.L_x_1170) ;  /* 0xfffffffc00f09947 */ /* 0x008fea000383ffff */
[----:B------:R-:W-:Y:S05]  /*96a0*/  BRA `(.L_x_1169) ;  /* 0xffffff8000bc7947 */ /* 0x000fea000383ffff */
.L_x_1174:
[----:B------:R1:W1:Y:S02]  /*96b0*/  SYNCS.PHASECHK.TRANS64.TRYWAIT P1, [R153+URZ+0x36430], R16 ;  /* 0x03643010990075a7 */ /* 0x000264000802017f */
[----:B-1----:R-:W-:Y:S05]  /*96c0*/  @!P1 NANOSLEEP.SYNCS 0x989680 ;  /* 0x009896800000995d */ /* 0x002fea0003900000 */
[----:B------:R-:W1:Y:S02]  /*96d0*/  @!P1 SYNCS.PHASECHK.TRANS64 P1, [R153+URZ+0x36430], R16 ;  /* 0x03643010990095a7 */ /* 0x000e64000802007f */
[----:B-1----:R-:W-:Y:S05]  /*96e0*/  @!P1 BRA `(.L_x_1174) ;  /* 0xfffffffc00f09947 */ /* 0x002fea000383ffff */
[----:B------:R-:W-:Y:S05]  /*96f0*/  BRA `(.L_x_1173) ;  /* 0xffffff8800607947 */ /* 0x000fea000383ffff */
.L_x_1257:
[----:B-1----:R1:W2:Y:S02]  /*9700*/  SYNCS.PHASECHK.TRANS64.TRYWAIT P1, [R0+URZ+0x36420], R6 ;  /* 0x03642006000075a7 */ /* 0x0022a4000802017f */
[----:B--2---:R-:W-:Y:S05]  /*9710*/  @!P1 NANOSLEEP.SYNCS 0x989680 ;  /* 0x009896800000995d */ /* 0x004fea0003900000 */
[----:B------:R-:W2:Y:S02]  /*9720*/  @!P1 SYNCS.PHASECHK.TRANS64 P1, [R0+URZ+0x36420], R6 ;  /* 0x03642006000095a7 */ /* 0x000ea4000802007f */
[----:B--2---:R-:W-:Y:S05]  /*9730*/  @!P1 BRA `(.L_x_1257) ;  /* 0xfffffffc00f09947 */ /* 0x004fea000383ffff */
[----:B------:R-:W-:Y:S05]  /*9740*/  BRA `(.L_x_1284) ;  /* 0xffffffdc00847947 */ /* 0x000fea000383ffff */
.L_x_1261:
[----:B-1----:R1:W2:Y:S02]  /*9750*/  SYNCS.PHASECHK.TRANS64.TRYWAIT P1, [R0+URZ+0x36438], R6 ;  /* 0x03643806000075a7 */ /* 0x0022a4000802017f */
[----:B--2---:R-:W-:Y:S05]  /*9760*/  @!P1 NANOSLEEP.SYNCS 0x989680 ;  /* 0x009896800000995d */ /* 0x004fea0003900000 */
[----:B------:R-:W2:Y:S02]  /*9770*/  @!P1 SYNCS.PHASECHK.TRANS64 P1, [R0+URZ+0x36438], R6 ;  /* 0x03643806000095a7 */ /* 0x000ea4000802007f */
[----:B--2---:R-:W-:Y:S05]  /*9780*/  @!P1 BRA `(.L_x_1261) ;  /* 0xfffffffc00f09947 */ /* 0x004fea000383ffff */
[----:B------:R-:W-:Y:S05]  /*9790*/  BRA `(.L_x_1285) ;  /* 0xffffffe400707947 */ /* 0x000fea000383ffff */
.L_x_1263:
[----:B--2---:R2:W3:Y:S02]  /*97a0*/  SYNCS.PHASECHK.TRANS64.TRYWAIT P1, [R0+URZ+0x36428], R3 ;  /* 0x03642803000075a7 */ /* 0x0044e4000802017f */
[----:B---3--:R-:W-:Y:S05]  /*97b0*/  @!P1 NANOSLEEP.SYNCS 0x989680 ;  /* 0x009896800000995d */ /* 0x008fea0003900000 */
[----:B------:R-:W3:Y:S02]  /*97c0*/  @!P1 SYNCS.PHASECHK.TRANS64 P1, [R0+URZ+0x36428], R3 ;  /* 0x03642803000095a7 */ /* 0x000ee4000802007f */
[----:B---3--:R-:W-:Y:S05]  /*97d0*/  @!P1 BRA `(.L_x_1263) ;  /* 0xfffffffc00f09947 */ /* 0x008fea000383ffff */
[----:B------:R-:W-:Y:S05]  /*97e0*/  BRA `(.L_x_1286) ;  /* 0xffffffe800347947 */ /* 0x000fea000383ffff */
.L_x_1265:
[----:B--2---:R2:W3:Y:S02]  /*97f0*/  SYNCS.PHASECHK.TRANS64.TRYWAIT P1, [R0+URZ+0x36438], R29 ;  /* 0x0364381d000075a7 */ /* 0x0044e4000802017f */
[----:B---3--:R-:W-:Y:S05]  /*9800*/  @!P1 NANOSLEEP.SYNCS 0x989680 ;  /* 0x009896800000995d */ /* 0x008fea0003900000 */
[----:B------:R-:W3:Y:S02]  /*9810*/  @!P1 SYNCS.PHASECHK.TRANS64 P1, [R0+URZ+0x36438], R29 ;  /* 0x0364381d000095a7 */ /* 0x000ee4000802007f */
[----:B---3--:R-:W-:Y:S05]  /*9820*/  @!P1 BRA `(.L_x_1265) ;  /* 0xfffffffc00f09947 */ /* 0x008fea000383ffff */
[----:B------:R-:W-:Y:S05]  /*9830*/  BRA `(.L_x_1287) ;  /* 0xffffffe800e87947 */ /* 0x000fea000383ffff */
.L_x_1267:
[----:B------:R-:W-:-:S07]  /*9840*/  SHF.L.U32 R5, R7, 0x1f, RZ ;  /* 0x0000001f07057819 */ /* 0x000fce00000006ff */
.L_x_1288:
[----:B----4-:R4:W5:Y:S02]  /*9850*/  SYNCS.PHASECHK.TRANS64.TRYWAIT P1, [R0+URZ+0x36420], R5 ;  /* 0x03642005000075a7 */ /* 0x010964000802017f */
[----:B-----5:R-:W-:Y:S05]  /*9860*/  @!P1 NANOSLEEP.SYNCS 0x989680 ;  /* 0x009896800000995d */ /* 0x020fea0003900000 */
[----:B------:R-:W5:Y:S02]  /*9870*/  @!P1 SYNCS.PHASECHK.TRANS64 P1, [R0+URZ+0x36420], R5 ;  /* 0x03642005000095a7 */ /* 0x000f64000802007f */
[----:B-----5:R-:W-:Y:S05]  /*9880*/  @!P1 BRA `(.L_x_1288) ;  /* 0xfffffffc00f09947 */ /* 0x020fea000383ffff */
[----:B------:R-:W-:Y:S05]  /*9890*/  BRA `(.L_x_1289) ;  /* 0xffffffec007c7947 */ /* 0x000fea000383ffff */
.L_x_1270:
[----:B----4-:R4:W5:Y:S02]  /*98a0*/  SYNCS.PHASECHK.TRANS64.TRYWAIT P1, [R0+URZ+0x36438], R6 ;  /* 0x03643806000075a7 */ /* 0x010964000802017f */
[----:B-----5:R-:W-:Y:S05]  /*98b0*/  @!P1 NANOSLEEP.SYNCS 0x989680 ;  /* 0x009896800000995d */ /* 0x020fea0003900000 */
[----:B------:R-:W5:Y:S02]  /*98c0*/  @!P1 SYNCS.PHASECHK.TRANS64 P1, [R0+URZ+0x36438], R6 ;  /* 0x03643806000095a7 */ /* 0x000f64000802007f */
[----:B-----5:R-:W-:Y:S05]  /*98d0*/  @!P1 BRA `(.L_x_1270) ;  /* 0xfffffffc00f09947 */ /* 0x020fea000383ffff */
[----:B------:R-:W-:Y:S05]  /*98e0*/  BRA `(.L_x_1290) ;  /* 0xfffffff000487947 */ /* 0x000fea000383ffff */
.L_x_1272:
[----:B-1----:R1:W4:Y:S02]  /*98f0*/  SYNCS.PHASECHK.TRANS64.TRYWAIT P1, [R0+URZ+0x36428], R5 ;  /* 0x03642805000075a7 */ /* 0x002324000802017f */
[----:B----4-:R-:W-:Y:S05]  /*9900*/  @!P1 NANOSLEEP.SYNCS 0x989680 ;  /* 0x009896800000995d */ /* 0x010fea0003900000 */
[----:B------:R-:W4:Y:S02]  /*9910*/  @!P1 SYNCS.PHASECHK.TRANS64 P1, [R0+URZ+0x36428], R5 ;  /* 0x03642805000095a7 */ /* 0x000f24000802007f */
[----:B----4-:R-:W-:Y:S05]  /*9920*/  @!P1 BRA `(.L_x_1272) ;  /* 0xfffffffc00f09947 */ /* 0x010fea000383ffff */
[----:B------:R-:W-:Y:S05]  /*9930*/  BRA `(.L_x_1291) ;  /* 0xfffffff000f07947 */ /* 0x000fea000383ffff */
.L_x_1274:
[----:B----4-:R4:W5:Y:S02]  /*9940*/  SYNCS.PHASECHK.TRANS64.TRYWAIT P1, [R0+URZ+0x36438], R3 ;  /* 0x03643803000075a7 */ /* 0x010964000802017f */
[----:B-----5:R-:W-:Y:S05]  /*9950*/  @!P1 NANOSLEEP.SYNCS 0x989680 ;  /* 0x009896800000995d */ /* 0x020fea0003900000 */
[----:B------:R-:W5:Y:S02]  /*9960*/  @!P1 SYNCS.PHASECHK.TRANS64 P1, [R0+URZ+0x36438], R3 ;  /* 0x03643803000095a7 */ /* 0x000f64000802007f */
[----:B-----5:R-:W-:Y:S05]  /*9970*/  @!P1 BRA `(.L_x_1274) ;  /* 0xfffffffc00f09947 */ /* 0x020fea000383ffff */
[----:B------:R-:W-:Y:S05]  /*9980*/  BRA `(.L_x_1292) ;  /* 0xfffffff400ac7947 */ /* 0x000fea000383ffff */
.L_x_1276:
[----:B------:R-:W-:Y:S01]  /*9990*/  BSSY B1, `(.L_x_1293) ;  /* 0x0000006000017945 */ /* 0x000fe20003800000 */
[----:B------:R-:W-:-:S07]  /*99a0*/  IMAD.MOV.U32 R15, RZ, RZ, -0x1 ;  /* 0xffffffffff0f7424 */ /* 0x000fce00078e00ff */
[----:B------:R-:W-:Y:S05]  /*99b0*/  WARPSYNC.COLLECTIVE R15, `(.L_x_1294) ;  /* 0x000000000f0c7348 */ /* 0x000fea0003c00000 */
[----:B------:R-:W-:Y:S02]  /*99c0*/  ELECT P6, UR62, PT ;  /* 0x00000000003e782f */ /* 0x000fe400038c0000 */
[----:B------:R-:W-:Y:S01]  /*99d0*/  MOV R14, UR62 ;  /* 0x0000003e000e7c02 */ /* 0x000fe20008000f00 */
[----:B------:R-:W-:Y:S10]  /*99e0*/  ENDCOLLECTIVE ;  /* 0x000000000000791b */ /* 0x000ff40003800000 */
.L_x_1294:
[----:B------:R-:W-:Y:S05]  /*99f0*/  BSYNC B1 ;  /* 0x0000000000017941 */ /* 0x000fea0003800000 */
.L_x_1293:
[----:B------:R-:W-:Y:S05]  /*9a00*/  BRA `(.L_x_1295) ;  /* 0xfffffff800647947 */ /* 0x000fea000383ffff */
.L_x_1278:
[----:B-1----:R1:W2:Y:S02]  /*9a10*/  SYNCS.PHASECHK.TRANS64.TRYWAIT P0, [R9+URZ], R2 ;  /* 0x00000002090075a7 */ /* 0x0022a4000800017f */
[----:B--2---:R-:W-:Y:S05]  /*9a20*/  @!P0 NANOSLEEP.SYNCS 0x989680 ;  /* 0x009896800000895d */ /* 0x004fea0003900000 */
[----:B------:R-:W2:Y:S02]  /*9a30*/  @!P0 SYNCS.PHASECHK.TRANS64 P0, [R9+URZ], R2 ;  /* 0x00000002090085a7 */ /* 0x000ea4000800007f */
[----:B--2---:R-:W-:Y:S05]  /*9a40*/  @!P0 BRA `(.L_x_1278) ;  /* 0xfffffffc00f08947 */ /* 0x004fea000383ffff */
[----:B------:R-:W-:Y:S05]  /*9a50*/  BRA `(.L_x_1296) ;  /* 0xfffffff800a47947 */ /* 0x000fea000383ffff */
.L_x_1279:
[----:B--2---:R2:W3:Y:S02]  /*9a60*/  SYNCS.PHASECHK.TRANS64.TRYWAIT P0, [R3+URZ], R0 ;  /* 0x00000000030075a7 */ /* 0x0044e4000800017f */
[----:B---3--:R-:W-:Y:S05]  /*9a70*/  @!P0 NANOSLEEP.SYNCS 0x989680 ;  /* 0x009896800000895d */ /* 0x008fea0003900000 */
[----:B------:R-:W3:Y:S02]  /*9a80*/  @!P0 SYNCS.PHASECHK.TRANS64 P0, [R3+URZ], R0 ;  /* 0x00000000030085a7 */ /* 0x000ee4000800007f */
[----:B---3--:R-:W-:Y:S05]  /*9a90*/  @!P0 BRA `(.L_x_1279) ;  /* 0xfffffffc00f08947 */ /* 0x008fea000383ffff */
[----:B------:R-:W-:Y:S05]  /*9aa0*/  BRA `(.L_x_1297) ;  /* 0xfffffff800987947 */ /* 0x000fea000383ffff */
.L_x_1298:
        /* <DEDUP_REMOVED lines=13> */
.L_x_3863:


//--------------------- .text._ZN7cutlass13device_kernelIN5flash11enable_sm90INS1_16FlashAttnBwdSm90INS1_25CollectiveMainloopBwdSm90ILi2ELi1ELi1EN4cute5tupleIJNS5_1CILi1EEES8_S8_EEENS6_IJNS7_ILi64EEENS7_ILi96EEENS7_ILi192EEEEEENS_10bfloat16_tEfNS_4arch4Sm90ELb0ELb1ELb0ELb0ELb1ELb0ELb1ELb0ELi3ELi1ELi1ELi1ELb0EEENS1_21CollectiveEpilogueBwdISD_SE_SG_Li384ELb0ELb1ELi3EEENS1_19SingleTileSchedulerILb0ELb0ELb0ELi96EEEEEEEEEvNT_6ParamsE --------------------------
	.section	.text._ZN7cutlass13device_kernelIN5flash11enable_sm90INS1_16FlashAttnBwdSm90INS1_25CollectiveMainloopBwdSm90ILi2ELi1ELi1EN4cute5tupleIJNS5_1CILi1EEES8_S8_EEENS6_IJNS7_ILi64EEENS7_ILi96EEENS7_ILi192EEEEEENS_10bfloat16_tEfNS_4arch4Sm90ELb0ELb1ELb0ELb0ELb1ELb0ELb1ELb0ELi3ELi1ELi1ELi1ELb0EEENS1_21CollectiveEpilogueBwdISD_SE_SG_Li384ELb0ELb1ELi3EEENS1_19SingleTileSchedulerILb0ELb0ELb0ELi96EEEEEEEEEvNT_6ParamsE,"ax",@progbits
	.align	128
.text._ZN7cutlass13device_kernelIN5flash11enable_sm90INS1_16FlashAttnBwdSm90INS1_25CollectiveMainloopBwdSm90ILi2ELi1ELi1EN4cute5tupleIJNS5_1CILi1EEES8_S8_EEENS6_IJNS7_ILi64EEENS7_ILi96EEENS7_ILi192EEEEEENS_10bfloat16_tEfNS_4arch4Sm90ELb0ELb1ELb0ELb0ELb1ELb0ELb1ELb0ELi3ELi1ELi1ELi1ELb0EEENS1_21CollectiveEpilogueBwdISD_SE_SG_Li384ELb0ELb1ELi3EEENS1_19SingleTileSchedulerILb0ELb0ELb0ELi96EEEEEEEEEvNT_6ParamsE:
        .type           _ZN7cutlass13device_kernelIN5flash11enable_sm90INS1_16FlashAttnBwdSm90INS1_25CollectiveMainloopBwdSm90ILi2ELi1ELi1EN4cute5tupleIJNS5_1CILi1EEES8_S8_EEENS6_IJNS7_ILi64EEENS7_ILi96EEENS7_ILi192EEEEEENS_10bfloat16_tEfNS_4arch4Sm90ELb0ELb1ELb0ELb0ELb1ELb0ELb1ELb0ELi3ELi1ELi1ELi1ELb0EEENS1_21CollectiveEpilogueBwdISD_SE_SG_Li384ELb0ELb1ELi3EEENS1_19SingleTileSchedulerILb0ELb0ELb0ELi96EEEEEEEEEvNT_6ParamsE,@function
        .size           _ZN7cutlass13device_kernelIN5flash11enable_sm90INS1_16FlashAttnBwdSm90INS1_25CollectiveMainloopBwdSm90ILi2ELi1ELi1EN4cute5tupleIJNS5_1CILi1EEES8_S8_EEENS6_IJNS7_ILi64EEENS7_ILi96EEENS7_ILi192EEEEEENS_10bfloat16_tEfNS_4arch4Sm90ELb0ELb1ELb0ELb0ELb1ELb0ELb1ELb0ELi3ELi1ELi1ELi1ELb0EEENS1_21CollectiveEpilogueBwdISD_SE_SG_Li384ELb0ELb1ELi3EEENS1_19SingleTileSchedulerILb0ELb0ELb0ELi96EEEEEEEEEvNT_6ParamsE,(.L_x_3864 - _ZN7cutlass13device_kernelIN5flash11enable_sm90INS1_16FlashAttnBwdSm90INS1_25CollectiveMainloopBwdSm90ILi2ELi1ELi1EN4cute5tupleIJNS5_1CILi1EEES8_S8_EEENS6_IJNS7_ILi64EEENS7_ILi96EEENS7_ILi192EEEEEENS_10bfloat16_tEfNS_4arch4Sm90ELb0ELb1ELb0ELb0ELb1ELb0ELb1ELb0ELi3ELi1ELi1ELi1ELb0EEENS1_21CollectiveEpilogueBwdISD_SE_SG_Li384ELb0ELb1ELi3EEENS1_19SingleTileSchedulerILb0ELb0ELb0ELi96EEEEEEEEEvNT_6ParamsE)
        .other          _ZN7cutlass13device_kernelIN5flash11enable_sm90INS1_16FlashAttnBwdSm90INS1_25CollectiveMainloopBwdSm90ILi2ELi1ELi1EN4cute5tupleIJNS5_1CILi1EEES8_S8_EEENS6_IJNS7_ILi64EEENS7_ILi96EEENS7_ILi192EEEEEENS_10bfloat16_tEfNS_4arch4Sm90ELb0ELb1ELb0ELb0ELb1ELb0ELb1ELb0ELi3ELi1ELi1ELi1ELb0EEENS1_21CollectiveEpilogueBwdISD_SE_SG_Li384ELb0ELb1ELi3EEENS1_19SingleTileSchedulerILb0ELb0ELb0ELi96EEEEEEEEEvNT_6ParamsE,@"STO_CUDA_ENTRY STV_DEFAULT"
_ZN7cutlass13device_kernelIN5flash11enable_sm90INS1_16FlashAttnBwdSm90INS1_25CollectiveMainloopBwdSm90ILi2ELi1ELi1EN4cute5tupleIJNS5_1CILi1EEES8_S8_EEENS6_IJNS7_ILi64EEENS7_ILi96EEENS7_ILi192EEEEEENS_10bfloat16_tEfNS_4arch4Sm90ELb0ELb1ELb0ELb0ELb1ELb0ELb1ELb0ELi3ELi1ELi1ELi1ELb0EEENS1_21CollectiveEpilogueBwdISD_SE_SG_Li384ELb0ELb1ELi3EEENS1_19SingleTileSchedulerILb0ELb0ELb0ELi96EEEEEEEEEvNT_6ParamsE:
        /* <DEDUP_REMOVED lines=29> */
.L_x_1300:
[----:B------:R-:W-:Y:S05]  /*01d0*/  BSYNC B0 ;  /* 0x0000000000007941 */ /* 0x000fea0003800000 */
.L_x_1299:
        /* <DEDUP_REMOVED lines=35> */
[----:B------:R3:W1:Y:S02]  /*0410*/  SYNCS.EXCH.64 URZ, [UR8+0x36428], UR4 ;  /* 0x03642804083f75b2 */ /* 0x0006640008000100 */
[----:B---3--:R-:W-:Y:S01]  /*0420*/  NOP ;  /* 0x0000000000007918 */ /* 0x008fe20000000000 */
.L_x_1301:
        /* <DEDUP_REMOVED lines=20> */
.L_x_1302:
[----:B------:R-:W-:Y:S01]  /*0570*/  PLOP3.LUT P0, PT, PT, PT, UP0, 0x80, 0x0 ;  /* 0x000000000000781c */ /* 0x000fe20003f0f008 */
[----:B------:R-:W-:Y:S01]  /*0580*/  NOP ;  /* 0x0000000000007918 */ /* 0x000fe20000000000 */
[----:B------:R-:W-:Y:S01]  /*0590*/  ULDC.64 UR46, c[0x0][0x208] ;  /* 0x00008200002e7ab9 */ /* 0x000fe20000000a00 */
[----:B-12-4-:R-:W-:Y:S10]  /*05a0*/  BAR.SYNC.DEFER_BLOCKING 0x0 ;  /* 0x0000000000007b1d */ /* 0x016ff40000010000 */
[----:B------:R-:W-:Y:S05]  /*05b0*/  @!P0 BRA `(.L_x_1303) ;  /* 0x0000005800488947 */ /* 0x000fea0003800000 */
.L_x_1304:
        /* <DEDUP_REMOVED lines=85> */
.L_x_1305:
        /* <DEDUP_REMOVED lines=36> */
.L_x_1308:
        /* <DEDUP_REMOVED lines=15> */
.L_x_1307:
        /* <DEDUP_REMOVED lines=20> */
.L_x_1310:
        /* <DEDUP_REMOVED lines=15> */
.L_x_1309:
        /* <DEDUP_REMOVED lines=8> */
.L_x_1459:
        /* <DEDUP_REMOVED lines=19> */
.L_x_1312:
        /* <DEDUP_REMOVED lines=109> */
.L_x_1332:
[----:B------:R-:W-:Y:S01]  /*18f0*/  ISETP.NE.AND P0, PT, R15, 0x3, PT ;  /* 0x000000030f00780c */ /* 0x000fe20003f05270 */
[----:B------:R-:W-:-:S12]  /*1900*/  YIELD ;  /* 0x0000000000007946 */ /* 0x000fd80003800000 */
[----:B------:R-:W-:Y:S05]  /*1910*/  @!P0 BRA `(.L_x_1314) ;  /* 0x0000000000048947 */ /* 0x000fea0003800000 */
[----:B------:R-:W-:Y:S01]  /*1920*/  BPT.TRAP 0x1 ;  /* 0x000000040000795c */ /* 0x000fe20000300000 */
.L_x_1314:
[----:B------:R-:W-:Y:S02]  /*1930*/  LEA R4, R3, UR37, 0x3 ;  /* 0x0000002503047c11 */ /* 0x000fe4000f8e18ff */
[----:B------:R-:W-:-:S04]  /*1940*/  SHF.L.U32 R17, R8, 0x1f, RZ ;  /* 0x0000001f08117819 */ /* 0x000fc800000006ff */
[----:B------:R1:W2:Y:S01]  /*1950*/  SYNCS.PHASECHK.TRANS64.TRYWAIT P1, [R4+URZ+0x36410], R17 ;  /* 0x03641011040075a7 */ /* 0x0002a2000802017f */
[----:B------:R-:W-:Y:S05]  /*1960*/  @!P0 BRA `(.L_x_1315) ;  /* 0x0000000000048947 */ /* 0x000fea0003800000 */
[----:B------:R-:W-:Y:S01]  /*1970*/  BPT.TRAP 0x1 ;  /* 0x000000040000795c */ /* 0x000fe20000300000 */
.L_x_1315:
[----:B--2---:R-:W-:Y:S05]  /*1980*/  @P1 BRA `(.L_x_1316) ;  /* 0x0000000000081947 */ /* 0x004fea0003800000 */
[----:B------:R-:W2:Y:S02]  /*1990*/  SYNCS.PHASECHK.TRANS64.TRYWAIT P1, [R4+URZ+0x36410], R17 ;  /* 0x03641011040075a7 */ /* 0x000ea4000802017f */
[----:B--2---:R-:W-:Y:S05]  /*19a0*/  @!P1 BRA `(.L_x_1317) ;  /* 0x0000008800e09947 */ /* 0x004fea0003800000 */
.L_x_1316:
        /* <DEDUP_REMOVED lines=15> */
[----:B------:R-:W-:Y:S02]  /*1aa0*/  USHF.R.U32.HI UR6, URZ, 0x4, UR4 ;  /* 0x000000043f067899 */ /* 0x000fe40008011604 */
[----:B------:R-:W-:Y:S02]  /*1ab0*/  UIMAD UR8, UR8, 0x600, UR5 ;  /* 0x00000600080878a4 */ /* 0x000fe4000f8e0205 */
[----:B------:R-:W-:Y:S02]  /*1ac0*/  ULOP3.LUT UR6, UR6, 0x3fff, URZ, 0xc0, !UPT ;  /* 0x00003fff06067892 */ /* 0x000fe4000f8ec03f */
[----:B------:R-:W-:-:S02]  /*1ad0*/  UIADD3 UR12, UR8, 0x2, URZ ;  /* 0x00000002080c7890 */ /* 0x000fc4000fffe03f */
[----:B------:R-:W-:-:S04]  /*1ae0*/  ULOP3.LUT UR6, UR6, 0x10000, URZ, 0xfc, !UPT ;  /* 0x0001000006067892 */ /* 0x000fc8000f8efc3f */
[----:B------:R-:W-:-:S03]  /*1af0*/  UIADD3 UR14, UR6, 0x2, URZ ;  /* 0x00000002060e7890 */ /* 0x000fc6000fffe03f */
[----:B------:R-:W-:Y:S02]  /*1b00*/  UMOV UR10, UR6 ;  /* 0x00000006000a7c82 */ /* 0x000fe40008000000 */
[----:B------:R-:W-:Y:S01]  /*1b10*/  HGMMA.64x32x16.F32.BF16 R136, gdesc[UR8], RZ, !UPT, gsb0 ;  /* 0x00600000088879f0 */ /* 0x000fe2000c0018ff */
        /* <DEDUP_REMOVED lines=66> */
[----:B------:R-:W-:Y:S01]  /*1f40*/  UIADD3 UR8, UR8, 0x406, URZ ;  /* 0x0000040608087890 */ /* 0x000fe2000fffe03f */
        /* <DEDUP_REMOVED lines=11> */
.L_x_1318:
[----:B---3--:R-:W-:-:S04]  /*2000*/  SHF.L.U32 R16, R5, 0x1f, RZ ;  /* 0x0000001f05107819 */ /* 0x008fc800000006ff */
[----:B------:R3:W1:Y:S01]  /*2010*/  SYNCS.PHASECHK.TRANS64.TRYWAIT P1, [UR37+0x36430], R16 ;  /* 0x03643010ff0075a7 */ /* 0x0006620008020165 */
[----:B------:R-:W-:Y:S05]  /*2020*/  @!P0 BRA `(.L_x_1319) ;  /* 0x0000000000048947 */ /* 0x000fea0003800000 */
[----:B------:R-:W-:Y:S01]  /*2030*/  BPT.TRAP 0x1 ;  /* 0x000000040000795c */ /* 0x000fe20000300000 */
.L_x_1319:
[----:B-1----:R-:W-:Y:S05]  /*2040*/  @P1 BRA `(.L_x_1320) ;  /* 0x0000000000081947 */ /* 0x002fea0003800000 */
[----:B------:R-:W1:Y:S02]  /*2050*/  SYNCS.PHASECHK.TRANS64.TRYWAIT P1, [UR37+0x36430], R16 ;  /* 0x03643010ff0075a7 */ /* 0x000e640008020165 */
[----:B-1----:R-:W-:Y:S05]  /*2060*/  @!P1 BRA `(.L_x_1321) ;  /* 0x0000008400449947 */ /* 0x002fea0003800000 */
.L_x_1320:
        /* <DEDUP_REMOVED lines=114> */
.L_x_1324:
[----:B------:R-:W-:-:S06]  /*2790*/  UISETP.NE.AND UP0, UPT, UR44, 0x1, UPT ;  /* 0x000000012c00788c */ /* 0x000fcc000bf05270 */
[----:B------:R-:W-:-:S05]  /*27a0*/  PLOP3.LUT P1, PT, PT, PT, UP0, 0x80, 0x0 ;  /* 0x000000000000781c */ /* 0x000fca0003f2f008 */
[----:B------:R-:W-:-:S08]  /*27b0*/  @UP0 ULDC UR5, c[0x0][0x754] ;  /* 0x0001d50000050ab9 */ /* 0x000fd00000000800 */
[----:B------:R-:W-:Y:S01]  /*27c0*/  @P1 IMAD.HI.U32 R16, R23, UR5, RZ ;  /* 0x0000000517101c27 */ /* 0x000fe2000f8e00ff */
[----:B------:R-:W-:-:S04]  /*27d0*/  @UP0 ULDC UR5, c[0x0][0x758] ;  /* 0x0001d60000050ab9 */ /* 0x000fc80000000800 */
[----:B------:R-:W-:-:S07]  /*27e0*/  @P1 SHF.R.U32.HI R23, RZ, UR5, R16 ;  /* 0x00000005ff171c19 */ /* 0x000fce0008011610 */
.L_x_1325:
[----:B------:R-:W-:Y:S05]  /*27f0*/  BSYNC B0 ;  /* 0x0000000000007941 */ /* 0x000fea0003800000 */
.L_x_1323:
[----:B------:R-:W-:Y:S01]  /*2800*/  IMAD R23, R23, UR44, R12 ;  /* 0x0000002c17177c24 */ /* 0x000fe2000f8e020c */
[----:B------:R-:W-:-:S04]  /*2810*/  IADD3 R16, R19, UR4, R6 ;  /* 0x0000000413107c10 */ /* 0x000fc8000fffe006 */
[----:B------:R-:W-:Y:S02]  /*2820*/  VIADDMNMX R17, R23, UR44, R17, PT ;  /* 0x0000002c17117c46 */ /* 0x000fe4000b800111 */
[----:B------:R-:W-:-:S07]  /*2830*/  VIMNMX R16, R16, R23, !PT ;  /* 0x0000001710107248 */ /* 0x000fce0007fe0100 */
.L_x_1322:
        /* <DEDUP_REMOVED lines=58> */
.L_x_1328:
[----:B------:R-:W-:-:S06]  /*2be0*/  UISETP.NE.AND UP0, UPT, UR44, 0x1, UPT ;  /* 0x000000012c00788c */ /* 0x000fcc000bf05270 */
[----:B------:R-:W-:-:S05]  /*2bf0*/  PLOP3.LUT P6, PT, PT, PT, UP0, 0x80, 0x0 ;  /* 0x000000000000781c */ /* 0x000fca0003fcf008 */
[----:B------:R-:W-:-:S08]  /*2c00*/  @UP0 ULDC UR4, c[0x0][0x754] ;  /* 0x0001d50000040ab9 */ /* 0x000fd00000000800 */
[----:B------:R-:W-:Y:S01]  /*2c10*/  @P6 IMAD.HI.U32 R16, R17, UR4, RZ ;  /* 0x0000000411106c27 */ /* 0x000fe2000f8e00ff */
[----:B------:R-:W-:Y:S01]  /*2c20*/  PLOP3.LUT P6, PT, PT, PT, UP0, 0x80, 0x0 ;  /* 0x000000000000781c */ /* 0x000fe20003fcf008 */
[----:B------:R-:W-:-:S12]  /*2c30*/  @UP0 ULDC UR4, c[0x0][0x758] ;  /* 0x0001d60000040ab9 */ /* 0x000fd80000000800 */
[----:B------:R-:W-:-:S07]  /*2c40*/  @P6 SHF.R.U32.HI R17, RZ, UR4, R16 ;  /* 0x00000004ff116c19 */ /* 0x000fce0008011610 */
.L_x_1329:
[----:B------:R-:W-:Y:S05]  /*2c50*/  BSYNC B0 ;  /* 0x0000000000007941 */ /* 0x000fea0003800000 */
.L_x_1327:
[----:B------:R-:W-:-:S05]  /*2c60*/  IMAD R17, R17, UR44, R12 ;  /* 0x0000002c11117c24 */ /* 0x000fca000f8e020c */
[----:B------:R-:W-:Y:S02]  /*2c70*/  VIMNMX R18, R18, R17, !PT ;  /* 0x0000001112127248 */ /* 0x000fe40007fe0100 */
[----:B------:R-:W-:-:S07]  /*2c80*/  VIADDMNMX R20, R17, UR44, R20, PT ;  /* 0x0000002c11147c46 */ /* 0x000fce000b800114 */
.L_x_1326:
        /* <DEDUP_REMOVED lines=14> */
[--C-:B------:R-:W-:Y:S01]  /*2d70*/  FFMA.FTZ R137, R16, UR45, -R21.reuse ;  /* 0x0000002d10897c23 */ /* 0x100fe20008010815 */
        /* <DEDUP_REMOVED lines=199> */
.L_x_1330:
        /* <DEDUP_REMOVED lines=59> */
.L_x_1331:
        /* <DEDUP_REMOVED lines=63> */
.L_x_1306:
        /* <DEDUP_REMOVED lines=25> */
.L_x_1334:
        /* <DEDUP_REMOVED lines=20> */
.L_x_1335:
        /* <DEDUP_REMOVED lines=18> */
.L_x_1336:
        /* <DEDUP_REMOVED lines=18> */
.L_x_1337:
        /* <DEDUP_REMOVED lines=137> */
.L_x_1339:
[----:B------:R-:W-:Y:S05]  /*4f30*/  BSYNC B0 ;  /* 0x0000000000007941 */ /* 0x000fea0003800000 */
.L_x_1338:
[----:B------:R-:W-:-:S04]  /*4f40*/  DEPBAR.LE SB0, 0x0 ;  /* 0x000080000000791a */ /* 0x000fc80000000000 */
[----:B------:R-:W-:Y:S05]  /*4f50*/  EXIT ;  /* 0x000000000000794d */ /* 0x000fea0003800000 */
.L_x_1333:
[----:B------:R-:W1:Y:S01]  /*4f60*/  S2R R0, SR_TID.X ;  /* 0x0000000000007919 */ /* 0x000e620000002100 */
[----:B------:R-:W2:Y:S01]  /*4f70*/  S2UR UR9, SR_CTAID.Y ;  /* 0x00000000000979c3 */ /* 0x000ea20000002600 */
[----:B------:R-:W-:Y:S01]  /*4f80*/  BSSY B0, `(.L_x_1340) ;  /* 0x0000032000007945 */ /* 0x000fe20003800000 */
[----:B------:R-:W3:Y:S06]  /*4f90*/  S2R R11, SR_CTAID.X ;  /* 0x00000000000b7919 */ /* 0x000eec0000002500 */
        /* <DEDUP_REMOVED lines=48> */
.L_x_1341:
[----:B------:R-:W-:Y:S05]  /*52a0*/  BSYNC B0 ;  /* 0x0000000000007941 */ /* 0x000fea0003800000 */
.L_x_1340:
        /* <DEDUP_REMOVED lines=16> */
.L_x_1343:
[----:B------:R-:W-:Y:S05]  /*53b0*/  BSYNC B0 ;  /* 0x0000000000007941 */ /* 0x000fea0003800000 */
.L_x_1342:
        /* <DEDUP_REMOVED lines=16> */
.L_x_1345:
[----:B------:R-:W-:Y:S05]  /*54c0*/  BSYNC B0 ;  /* 0x0000000000007941 */ /* 0x000fea0003800000 */
.L_x_1344:
        /* <DEDUP_REMOVED lines=17> */
.L_x_1347:
[----:B------:R-:W-:Y:S05]  /*55e0*/  BSYNC B0 ;  /* 0x0000000000007941 */ /* 0x000fea0003800000 */
.L_x_1346:
        /* <DEDUP_REMOVED lines=17> */
.L_x_1349:
[----:B------:R-:W-:Y:S05]  /*5700*/  BSYNC B0 ;  /* 0x0000000000007941 */ /* 0x000fea0003800000 */
.L_x_1348:
        /* <DEDUP_REMOVED lines=29> */
.L_x_1351:
[----:B------:R-:W-:Y:S05]  /*58e0*/  BSYNC B0 ;  /* 0x0000000000007941 */ /* 0x000fea0003800000 */
.L_x_1350:
        /* <DEDUP_REMOVED lines=13> */
.L_x_1353:
[----:B------:R-:W-:Y:S05]  /*59c0*/  BSYNC B0 ;  /* 0x0000000000007941 */ /* 0x000fea0003800000 */
.L_x_1352:
        /* <DEDUP_REMOVED lines=15> */
.L_x_1355:
[----:B------:R-:W-:Y:S05]  /*5ac0*/  BSYNC B0 ;  /* 0x0000000000007941 */ /* 0x000fea0003800000 */
.L_x_1354:
        /* <DEDUP_REMOVED lines=15> */
.L_x_1357:
[----:B------:R-:W-:Y:S05]  /*5bc0*/  BSYNC B0 ;  /* 0x0000000000007941 */ /* 0x000fea0003800000 */
.L_x_1356:
        /* <DEDUP_REMOVED lines=15> */
.L_x_1359:
[----:B------:R-:W-:Y:S05]  /*5cc0*/  BSYNC B0 ;  /* 0x0000000000007941 */ /* 0x000fea0003800000 */
.L_x_1358:
        /* <DEDUP_REMOVED lines=15> */
.L_x_1361:
[----:B------:R-:W-:Y:S05]  /*5dc0*/  BSYNC B0 ;  /* 0x0000000000007941 */ /* 0x000fea0003800000 */
.L_x_1360:
        /* <DEDUP_REMOVED lines=15> */
.L_x_1363:
[----:B------:R-:W-:Y:S05]  /*5ec0*/  BSYNC B0 ;  /* 0x0000000000007941 */ /* 0x000fea0003800000 */
.L_x_1362:
[----:B------:R-:W-:Y:S05]  /*5ed0*/  EXIT ;  /* 0x000000000000794d */ /* 0x000fea0003800000 */
.L_x_1303:
        /* <DEDUP_REMOVED lines=14> */
[----:B------:R-:W-:Y:S02]  /*5fc0*/  ULDC UR4, c[0x0][0x280] ;  /* 0x0000a00000047ab9 */ /* 0x000fe40000000800 */
[----:B------:R-:W-:-:S04]  /*5fd0*/  UIADD3 UR5, UR4, 0x3f, URZ ;  /* 0x0000003f04057890 */ /* 0x000fc8000fffe03f */
[----:B------:R-:W-:Y:S01]  /*5fe0*/  USHF.R.S32.HI UR6, URZ, 0x1f, UR5 ;  /* 0x0000001f3f067899 */ /* 0x000fe20008011405 */
[----:B------:R-:W2:Y:S03]  /*5ff0*/  S2UR UR17, SR_CTAID.Y ;  /* 0x00000000001179c3 */ /* 0x000ea60000002600 */
[----:B------:R-:W-:-:S04]  /*6000*/  ULEA.HI UR5, UR6, UR5, URZ, 0x6 ;  /* 0x0000000506057291 */ /* 0x000fc8000f8f303f */
[----:B------:R-:W-:Y:S01]  /*6010*/  USHF.R.S32.HI UR5, URZ, 0x6, UR5 ;  /* 0x000000063f057899 */ /* 0x000fe20008011405 */
[----:B-1----:R-:W-:Y:S01]  /*6020*/  ISETP.LE.AND P0, PT, RZ, UR23, PT ;  /* 0x00000017ff007c0c */ /* 0x002fe2000bf03270 */
[----:B--2---:R-:W-:-:S12]  /*6030*/  USHF.R.S32.HI UR18, URZ, 0x1f, UR17 ;  /* 0x0000001f3f127899 */ /* 0x004fd80008011411 */
[----:B------:R-:W-:Y:S05]  /*6040*/  @!P0 BRA `(.L_x_1367) ;  /* 0x00000000002c8947 */ /* 0x000fea0003800000 */
        /* <DEDUP_REMOVED lines=9> */
[----:B------:R-:W-:Y:S01]  /*60e0*/  USEL UR11, UR5, UR7, UP0 ;  /* 0x00000007050b7287 */ /* 0x000fe20008000000 */
[----:B------:R-:W-:Y:S11]  /*60f0*/  BRA `(.L_x_1368) ;  /* 0x0000000000047947 */ /* 0x000ff60003800000 */
.L_x_1367:
[----:B------:R-:W-:-:S05]  /*6100*/  UMOV UR11, UR5 ;  /* 0x00000005000b7c82 */ /* 0x000fca0008000000 */
.L_x_1368:
[----:B------:R-:W-:Y:S01]  /*6110*/  UIMAD UR4, UR23, 0x60, UR4 ;  /* 0x00000060170478a4 */ /* 0x000fe2000f8e0204 */
[----:B------:R-:W-:Y:S01]  /*6120*/  ULDC UR6, c[0x0][0x290] ;  /* 0x0000a40000067ab9 */ /* 0x000fe20000000800 */
[----:B------:R-:W-:Y:S01]  /*6130*/  ULDC UR7, c[0x0][0x74c] ;  /* 0x0001d30000077ab9 */ /* 0x000fe20000000800 */
[----:B------:R-:W-:Y:S01]  /*6140*/  ULDC.64 UR8, c[0x0][0x2d8] ;  /* 0x0000b60000087ab9 */ /* 0x000fe20000000a00 */
[----:B------:R-:W-:Y:S02]  /*6150*/  UIADD3 UR6, -UR7, UR4, -UR6 ;  /* 0x0000000407067290 */ /* 0x000fe4000fffe906 */
[----:B------:R-:W-:Y:S02]  /*6160*/  UIMAD UR4, UR18, UR8, URZ ;  /* 0x00000008120472a4 */ /* 0x000fe4000f8e023f */
[----:B------:R-:W-:Y:S02]  /*6170*/  USHF.R.S32.HI UR7, URZ, 0x1f, UR6 ;  /* 0x0000001f3f077899 */ /* 0x000fe40008011406 */
[----:B------:R-:W-:-:S02]  /*6180*/  UIMAD UR4, UR17, UR9, UR4 ;  /* 0x00000009110472a4 */ /* 0x000fc4000f8e0204 */
[----:B------:R-:W-:Y:S02]  /*6190*/  ULEA.HI UR10, UR7, UR6, URZ, 0x6 ;  /* 0x00000006070a7291 */ /* 0x000fe4000f8f303f */
[----:B------:R-:W-:Y:S02]  /*61a0*/  UIMAD.WIDE.U32 UR6, UR17, UR8, URZ ;  /* 0x00000008110672a5 */ /* 0x000fe4000f8e003f */
[----:B------:R-:W-:Y:S02]  /*61b0*/  USHF.R.S32.HI UR10, URZ, 0x6, UR10 ;  /* 0x000000063f0a7899 */ /* 0x000fe4000801140a */
[----:B------:R-:W-:Y:S02]  /*61c0*/  USHF.R.S32.HI UR9, URZ, 0x1f, UR16 ;  /* 0x0000001f3f097899 */ /* 0x000fe40008011410 */
[----:B------:R-:W-:Y:S01]  /*61d0*/  UISETP.LT.AND UP0, UPT, URZ, UR10, UPT ;  /* 0x0000000a3f00728c */ /* 0x000fe2000bf01270 */
[----:B------:R-:W-:Y:S01]  /*61e0*/  ULDC.64 UR12, c[0x0][0x2e0] ;  /* 0x0000b800000c7ab9 */ /* 0x000fe20000000a00 */
[----:B------:R-:W-:-:S02]  /*61f0*/  ULDC UR15, c[0x0][0x288] ;  /* 0x0000a200000f7ab9 */ /* 0x000fc40000000800 */
[----:B------:R-:W-:Y:S02]  /*6200*/  USEL UR8, URZ, UR10, !UP0 ;  /* 0x0000000a3f087287 */ /* 0x000fe4000c000000 */
[----:B------:R-:W-:Y:S02]  /*6210*/  UIMAD UR9, UR9, UR12, URZ ;  /* 0x0000000c090972a4 */ /* 0x000fe4000f8e023f */
[----:B------:R-:W-:Y:S02]  /*6220*/  UISETP.GT.AND UP0, UPT, UR11, UR8, UPT ;  /* 0x000000080b00728c */ /* 0x000fe4000bf04270 */
[----:B------:R-:W-:Y:S02]  /*6230*/  UIMAD UR10, UR16, UR15, URZ ;  /* 0x0000000f100a72a4 */ /* 0x000fe4000f8e023f */
[----:B------:R-:W-:Y:S02]  /*6240*/  UIMAD UR14, UR16, UR13, UR9 ;  /* 0x0000000d100e72a4 */ /* 0x000fe4000f8e0209 */
[----:B------:R-:W-:Y:S01]  /*6250*/  PLOP3.LUT P1, PT, PT, PT, UP0, 0x80, 0x0 ;  /* 0x000000000000781c */ /* 0x000fe20003f2f008 */
[----:B------:R-:W-:-:S02]  /*6260*/  UIADD3 UR7, UR7, UR4, URZ ;  /* 0x0000000407077290 */ /* 0x000fc4000fffe03f */
[----:B------:R-:W-:Y:S02]  /*6270*/  UIADD3 UR9, UP1, UR10, UR17, URZ ;  /* 0x000000110a097290 */ /* 0x000fe4000ff3e03f */
[----:B------:R-:W-:Y:S01]  /*6280*/  UIMAD.WIDE.U32 UR6, UR16, UR12, UR6 ;  /* 0x0000000c100672a5 */ /* 0x000fe2000f8e0006 */
[----:B------:R-:W-:Y:S01]  /*6290*/  ELECT P0, URZ, PT ;  /* 0x00000000003f782f */ /* 0x000fe20003800000 */
[----:B------:R-:W-:-:S06]  /*62a0*/  ULEA.HI.X.SX32 UR10, UR10, UR18, 0x1, UP1 ;  /* 0x000000120a0a7291 */ /* 0x000fcc00088f0e3f */
[----:B------:R-:W-:Y:S06]  /*62b0*/  @!P1 BRA `(.L_x_1369) ;  /* 0x0000001400509947 */ /* 0x000fec0003800000 */
[----:B------:R-:W1:Y:S01]  /*62c0*/  S2R R0, SR_TID.X ;  /* 0x0000000000007919 */ /* 0x000e620000002100 */
[----:B------:R-:W-:Y:S02]  /*62d0*/  UIADD3 UR4, -UR8, UR11, URZ ;  /* 0x0000000b08047290 */ /* 0x000fe4000fffe13f */
[----:B------:R-:W-:Y:S02]  /*62e0*/  UIADD3 UR14, UR7, UR14, URZ ;  /* 0x0000000e070e7290 */ /* 0x000fe4000fffe03f */
[----:B------:R-:W-:-:S04]  /*62f0*/  ULOP3.LUT UR4, UR4, 0x1, URZ, 0xc0, !UPT ;  /* 0x0000000104047892 */ /* 0x000fc8000f8ec03f */
[----:B------:R-:W-:-:S03]  /*6300*/  UISETP.NE.U32.AND UP0, UPT, UR4, 0x1, UPT ;  /* 0x000000010400788c */ /* 0x000fc6000bf05070 */
[----:B------:R-:W-:Y:S02]  /*6310*/  ULDC UR4, c[0x0][0x760] ;  /* 0x0001d80000047ab9 */ /* 0x000fe40000000800 */
[----:B------:R-:W-:Y:S01]  /*6320*/  UIMAD UR15, UR15, UR4, URZ ;  /* 0x000000040f0f72a4 */ /* 0x000fe2000f8e023f */
[----:B------:R-:W-:Y:S02]  /*6330*/  PLOP3.LUT P1, PT, PT, PT, UP0, 0x80, 0x0 ;  /* 0x000000000000781c */ /* 0x000fe40003f2f008 */
[----:B-1----:R-:W-:-:S11]  /*6340*/  LOP3.LUT R9, R0, 0x1f, RZ, 0xc0, !PT ;  /* 0x0000001f00097812 */ /* 0x002fd600078ec0ff */
[----:B------:R-:W-:Y:S05]  /*6350*/  @P1 BRA `(.L_x_1370) ;  /* 0x0000000400d01947 */ /* 0x000fea0003800000 */
        /* <DEDUP_REMOVED lines=8> */
[----:B------:R-:W-:-:S04]  /*63e0*/  IMAD.U32 R2, RZ, RZ, UR13 ;  /* 0x0000000dff027e24 */ /* 0x000fc8000f8e00ff */
[----:B------:R-:W-:Y:S01]  /*63f0*/  IMAD.U32 R3, RZ, RZ, UR4 ;  /* 0x00000004ff037e24 */ /* 0x000fe2000f8e00ff */
[----:B------:R-:W-:Y:S06]  /*6400*/  @P2 BRA `(.L_x_1372) ;  /* 0x0000000000142947 */ /* 0x000fec0003800000 */
.L_x_1373:
[----:B------:R-:W2:Y:S04]  /*6410*/  LDG.E.STRONG.GPU R0, desc[UR46][R2.64] ;  /* 0x0000002e02007981 */ /* 0x000ea8000c1ef900 */
[----:B--2---:R-:W-:Y:S01]  /*6420*/  CCTL.IVALL ;  /* 0x00000000ff00798f */ /* 0x004fe20002000000 */
[----:B------:R-:W-:Y:S05]  /*6430*/  YIELD ;  /* 0x0000000000007946 */ /* 0x000fea0003800000 */
[----:B------:R-:W-:-:S13]  /*6440*/  ISETP.NE.AND P1, PT, R0, UR23, PT ;  /* 0x0000001700007c0c */ /* 0x000fda000bf25270 */
[----:B------:R-:W-:Y:S05]  /*6450*/  @P1 BRA `(.L_x_1373) ;  /* 0xfffffffc00ec1947 */ /* 0x000fea000383ffff */
.L_x_1372:
[----:B------:R-:W-:Y:S05]  /*6460*/  BSYNC B1 ;  /* 0x0000000000017941 */ /* 0x000fea0003800000 */
.L_x_1371:
[----:B------:R-:W-:-:S03]  /*6470*/  UMOV UR4, 0xffffffff ;  /* 0xffffffff00047882 */ /* 0x000fc60000000000 */
[----:B------:R-:W-:Y:S05]  /*6480*/  BRA.DIV UR4, `(.L_x_1374) ;  /* 0x0000004204507947 */ /* 0x000fea000b800000 */
[----:B------:R-:W-:Y:S01]  /*6490*/  NOP ;  /* 0x0000000000007918 */ /* 0x000fe20000000000 */
.L_x_1462:
        /* <DEDUP_REMOVED lines=22> */
.L_x_1376:
[----:B------:R-:W-:Y:S05]  /*6600*/  BSYNC B1 ;  /* 0x0000000000017941 */ /* 0x000fea0003800000 */
.L_x_1375:
        /* <DEDUP_REMOVED lines=19> */
.L_x_1378:
[----:B------:R-:W-:Y:S05]  /*6740*/  BSYNC B1 ;  /* 0x0000000000017941 */ /* 0x000fea0003800000 */
.L_x_1377:
        /* <DEDUP_REMOVED lines=20> */
.L_x_1380:
[----:B------:R-:W-:Y:S05]  /*6890*/  BSYNC B1 ;  /* 0x0000000000017941 */ /* 0x000fea0003800000 */
.L_x_1379:
[----:B------:R-:W-:Y:S06]  /*68a0*/  BAR.ARV 0xa, 0xa0 ;  /* 0x0282800000007b1d */ /* 0x000fec0000002000 */
[----:B------:R-:W-:Y:S04]  /*68b0*/  BSSY B1, `(.L_x_1381) ;  /* 0x0000003000017945 */ /* 0x000fe80003800000 */
[----:B------:R-:W-:Y:S05]  /*68c0*/  @!P0 BRA `(.L_x_1382) ;  /* 0x0000000000048947 */ /* 0x000fea0003800000 */
[----:B------:R-:W-:-:S04]  /*68d0*/  DEPBAR.LE SB0, 0x1 ;  /* 0x000080400000791a */ /* 0x000fc80000000000 */
.L_x_1382:
[----:B------:R-:W-:Y:S05]  /*68e0*/  BSYNC B1 ;  /* 0x0000000000017941 */ /* 0x000fea0003800000 */
.L_x_1381:
[----:B------:R-:W-:Y:S06]  /*68f0*/  BAR.ARV 0xb, 0xa0 ;  /* 0x02c2800000007b1d */ /* 0x000fec0000002000 */
[----:B------:R-:W-:Y:S04]  /*6900*/  BSSY B1, `(.L_x_1383) ;  /* 0x0000003000017945 */ /* 0x000fe80003800000 */
[----:B------:R-:W-:Y:S05]  /*6910*/  @!P0 BRA `(.L_x_1384) ;  /* 0x0000000000048947 */ /* 0x000fea0003800000 */
[----:B------:R-:W-:-:S04]  /*6920*/  DEPBAR.LE SB0, 0x0 ;  /* 0x000080000000791a */ /* 0x000fc80000000000 */
.L_x_1384:
[----:B------:R-:W-:Y:S05]  /*6930*/  BSYNC B1 ;  /* 0x0000000000017941 */ /* 0x000fea0003800000 */
.L_x_1383:
        /* <DEDUP_REMOVED lines=19> */
.L_x_1386:
[----:B------:R-:W-:Y:S05]  /*6a70*/  BSYNC B1 ;  /* 0x0000000000017941 */ /* 0x000fea0003800000 */
.L_x_1385:
[----:B------:R-:W-:Y:S01]  /*6a80*/  UIADD3 UR18, UR8, 0x1, URZ ;  /* 0x0000000108127890 */ /* 0x000fe2000fffe03f */
[----:B------:R-:W-:Y:S11]  /*6a90*/  BRA `(.L_x_1387) ;  /* 0x0000000000047947 */ /* 0x000ff60003800000 */
.L_x_1370:
[----:B------:R-:W-:-:S05]  /*6aa0*/  UMOV UR18, UR8 ;  /* 0x0000000800127c82 */ /* 0x000fca0008000000 */
.L_x_1387:
[----:B------:R-:W-:-:S03]  /*6ab0*/  UIADD3 UR4, UR8, 0x1, URZ ;  /* 0x0000000108047890 */ /* 0x000fc6000fffe03f */
[----:B------:R-:W-:Y:S01]  /*6ac0*/  UMOV UR8, UR18 ;  /* 0x0000001200087c82 */ /* 0x000fe20008000000 */
[----:B------:R-:W-:-:S06]  /*6ad0*/  UISETP.NE.AND UP0, UPT, UR11, UR4, UPT ;  /* 0x000000040b00728c */ /* 0x000fcc000bf05270 */
[----:B------:R-:W-:-:S13]  /*6ae0*/  PLOP3.LUT P1, PT, PT, PT, UP0, 0x80, 0x0 ;  /* 0x000000000000781c */ /* 0x000fda0003f2f008 */
[----:B------:R-:W-:Y:S05]  /*6af0*/  @!P1 BRA `(.L_x_1369) ;  /* 0x0000000c00409947 */ /* 0x000fea0003800000 */
[----:B------:R-:W-:Y:S01]  /*6b00*/  ULDC.64 UR20, c[0x0][0x2c0] ;  /* 0x0000b00000147ab9 */ /* 0x000fe20000000a00 */
[----:B------:R-:W-:Y:S01]  /*6b10*/  UMOV UR4, URZ ;  /* 0x0000003f00047c82 */ /* 0x000fe20008000000 */
[----:B------:R-:W-:Y:S01]  /*6b20*/  ULEA UR20, UP0, UR6, UR20, 0x2 ;  /* 0x0000001406147291 */ /* 0x000fe2000f80103f */
[----:B------:R-:W-:-:S03]  /*6b30*/  UMOV UR8, UR18 ;  /* 0x0000001200087c82 */ /* 0x000fc60008000000 */
[----:B------:R-:W-:Y:S02]  /*6b40*/  ULEA.HI.X UR21, UR6, UR21, UR14, 0x2, UP0 ;  /* 0x0000001506157291 */ /* 0x000fe400080f140e */
[----:B------:R-:W-:-:S04]  /*6b50*/  UIADD3 UR20, UP0, UR20, 0x4000, URZ ;  /* 0x0000400014147890 */ /* 0x000fc8000ff1e03f */
[----:B------:R-:W-:-:S12]  /*6b60*/  UIADD3.X UR21, URZ, UR21, URZ, UP0, !UPT ;  /* 0x000000153f157290 */ /* 0x000fd800087fe43f */
.L_x_1420:
        /* <DEDUP_REMOVED lines=11> */
.L_x_1390:
[----:B------:R-:W2:Y:S04]  /*6c20*/  LDG.E.STRONG.GPU R0, desc[UR46][R2.64] ;  /* 0x0000002e02007981 */ /* 0x000ea8000c1ef900 */
[----:B--2---:R-:W-:Y:S01]  /*6c30*/  CCTL.IVALL ;  /* 0x00000000ff00798f */ /* 0x004fe20002000000 */
[----:B------:R-:W-:Y:S05]  /*6c40*/  YIELD ;  /* 0x0000000000007946 */ /* 0x000fea0003800000 */
[----:B------:R-:W-:-:S13]  /*6c50*/  ISETP.NE.AND P1, PT, R0, UR23, PT ;  /* 0x0000001700007c0c */ /* 0x000fda000bf25270 */
[----:B------:R-:W-:Y:S05]  /*6c60*/  @P1 BRA `(.L_x_1390) ;  /* 0xfffffffc00ec1947 */ /* 0x000fea000383ffff */
.L_x_1389:
[----:B------:R-:W-:Y:S05]  /*6c70*/  BSYNC B1 ;  /* 0x0000000000017941 */ /* 0x000fea0003800000 */
.L_x_1388:
[----:B------:R-:W-:-:S03]  /*6c80*/  UMOV UR16, 0xffffffff ;  /* 0xffffffff00107882 */ /* 0x000fc60000000000 */
[----:B------:R-:W-:Y:S05]  /*6c90*/  BRA.DIV UR16, `(.L_x_1391) ;  /* 0x0000003a10687947 */ /* 0x000fea000b800000 */
[----:B------:R-:W-:Y:S01]  /*6ca0*/  NOP ;  /* 0x0000000000007918 */ /* 0x000fe20000000000 */
.L_x_1465:
        /* <DEDUP_REMOVED lines=19> */
.L_x_1393:
[----:B------:R-:W-:Y:S05]  /*6de0*/  BSYNC B1 ;  /* 0x0000000000017941 */ /* 0x000fea0003800000 */
.L_x_1392:
[----:B------:R-:W-:Y:S01]  /*6df0*/  UIMAD UR16, UR18, 0x3000, UR4 ;  /* 0x00003000121078a4 */ /* 0x000fe2000f8e0204 */
        /* <DEDUP_REMOVED lines=13> */
.L_x_1395:
[----:B------:R-:W-:Y:S05]  /*6ed0*/  BSYNC B1 ;  /* 0x0000000000017941 */ /* 0x000fea0003800000 */
.L_x_1394:
        /* <DEDUP_REMOVED lines=15> */
.L_x_1397:
[----:B------:R-:W-:Y:S05]  /*6fd0*/  BSYNC B1 ;  /* 0x0000000000017941 */ /* 0x000fea0003800000 */
.L_x_1396:
[----:B------:R-:W-:Y:S06]  /*6fe0*/  BAR.ARV 0xa, 0xa0 ;  /* 0x0282800000007b1d */ /* 0x000fec0000002000 */
[----:B------:R-:W-:Y:S04]  /*6ff0*/  BSSY B1, `(.L_x_1398) ;  /* 0x0000003000017945 */ /* 0x000fe80003800000 */
[----:B------:R-:W-:Y:S05]  /*7000*/  @!P0 BRA `(.L_x_1399) ;  /* 0x0000000000048947 */ /* 0x000fea0003800000 */
[----:B------:R-:W-:-:S04]  /*7010*/  DEPBAR.LE SB0, 0x1 ;  /* 0x000080400000791a */ /* 0x000fc80000000000 */
.L_x_1399:
[----:B------:R-:W-:Y:S05]  /*7020*/  BSYNC B1 ;  /* 0x0000000000017941 */ /* 0x000fea0003800000 */
.L_x_1398:
[----:B------:R-:W-:Y:S06]  /*7030*/  BAR.ARV 0xb, 0xa0 ;  /* 0x02c2800000007b1d */ /* 0x000fec0000002000 */
[----:B------:R-:W-:Y:S04]  /*7040*/  BSSY B1, `(.L_x_1400) ;  /* 0x0000003000017945 */ /* 0x000fe80003800000 */
[----:B------:R-:W-:Y:S05]  /*7050*/  @!P0 BRA `(.L_x_1401) ;  /* 0x0000000000048947 */ /* 0x000fea0003800000 */
[----:B------:R-:W-:-:S04]  /*7060*/  DEPBAR.LE SB0, 0x0 ;  /* 0x000080000000791a */ /* 0x000fc80000000000 */
.L_x_1401:
[----:B------:R-:W-:Y:S05]  /*7070*/  BSYNC B1 ;  /* 0x0000000000017941 */ /* 0x000fea0003800000 */
.L_x_1400:
        /* <DEDUP_REMOVED lines=19> */
.L_x_1403:
[----:B------:R-:W-:Y:S05]  /*71b0*/  BSYNC B1 ;  /* 0x0000000000017941 */ /* 0x000fea0003800000 */
.L_x_1402:
        /* <DEDUP_REMOVED lines=9> */
.L_x_1406:
[----:B------:R-:W2:Y:S04]  /*7250*/  LDG.E.STRONG.GPU R0, desc[UR46][R2.64] ;  /* 0x0000002e02007981 */ /* 0x000ea8000c1ef900 */
[----:B--2---:R-:W-:Y:S01]  /*7260*/  CCTL.IVALL ;  /* 0x00000000ff00798f */ /* 0x004fe20002000000 */
[----:B------:R-:W-:Y:S05]  /*7270*/  YIELD ;  /* 0x0000000000007946 */ /* 0x000fea0003800000 */
[----:B------:R-:W-:-:S13]  /*7280*/  ISETP.NE.AND P1, PT, R0, UR23, PT ;  /* 0x0000001700007c0c */ /* 0x000fda000bf25270 */
[----:B------:R-:W-:Y:S05]  /*7290*/  @P1 BRA `(.L_x_1406) ;  /* 0xfffffffc00ec1947 */ /* 0x000fea000383ffff */
.L_x_1405:
[----:B------:R-:W-:Y:S05]  /*72a0*/  BSYNC B1 ;  /* 0x0000000000017941 */ /* 0x000fea0003800000 */
.L_x_1404:
[----:B------:R-:W-:-:S03]  /*72b0*/  UMOV UR12, 0xffffffff ;  /* 0xffffffff000c7882 */ /* 0x000fc60000000000 */
[----:B------:R-:W-:Y:S05]  /*72c0*/  BRA.DIV UR12, `(.L_x_1407) ;  /* 0x000000320cf87947 */ /* 0x000fea000b800000 */
[----:B------:R-:W-:Y:S01]  /*72d0*/  NOP ;  /* 0x0000000000007918 */ /* 0x000fe20000000000 */
.L_x_1468:
        /* <DEDUP_REMOVED lines=15> */
.L_x_1409:
[----:B------:R-:W-:Y:S05]  /*73d0*/  BSYNC B1 ;  /* 0x0000000000017941 */ /* 0x000fea0003800000 */
.L_x_1408:
        /* <DEDUP_REMOVED lines=14> */
.L_x_1411:
[----:B------:R-:W-:Y:S05]  /*74c0*/  BSYNC B1 ;  /* 0x0000000000017941 */ /* 0x000fea0003800000 */
.L_x_1410:
        /* <DEDUP_REMOVED lines=15> */
.L_x_1413:
[----:B------:R-:W-:Y:S05]  /*75c0*/  BSYNC B1 ;  /* 0x0000000000017941 */ /* 0x000fea0003800000 */
.L_x_1412:
[----:B------:R-:W-:Y:S06]  /*75d0*/  BAR.ARV 0xa, 0xa0 ;  /* 0x0282800000007b1d */ /* 0x000fec0000002000 */
[----:B------:R-:W-:Y:S04]  /*75e0*/  BSSY B1, `(.L_x_1414) ;  /* 0x0000003000017945 */ /* 0x000fe80003800000 */
[----:B------:R-:W-:Y:S05]  /*75f0*/  @!P0 BRA `(.L_x_1415) ;  /* 0x0000000000048947 */ /* 0x000fea0003800000 */
[----:B------:R-:W-:-:S04]  /*7600*/  DEPBAR.LE SB0, 0x1 ;  /* 0x000080400000791a */ /* 0x000fc80000000000 */
.L_x_1415:
[----:B------:R-:W-:Y:S05]  /*7610*/  BSYNC B1 ;  /* 0x0000000000017941 */ /* 0x000fea0003800000 */
.L_x_1414:
[----:B------:R-:W-:Y:S06]  /*7620*/  BAR.ARV 0xb, 0xa0 ;  /* 0x02c2800000007b1d */ /* 0x000fec0000002000 */
[----:B------:R-:W-:Y:S04]  /*7630*/  BSSY B1, `(.L_x_1416) ;  /* 0x0000003000017945 */ /* 0x000fe80003800000 */
[----:B------:R-:W-:Y:S05]  /*7640*/  @!P0 BRA `(.L_x_1417) ;  /* 0x0000000000048947 */ /* 0x000fea0003800000 */
[----:B------:R-:W-:-:S04]  /*7650*/  DEPBAR.LE SB0, 0x0 ;  /* 0x000080000000791a */ /* 0x000fc80000000000 */
.L_x_1417:
[----:B------:R-:W-:Y:S05]  /*7660*/  BSYNC B1 ;  /* 0x0000000000017941 */ /* 0x000fea0003800000 */
.L_x_1416:
        /* <DEDUP_REMOVED lines=19> */
.L_x_1419:
[----:B------:R-:W-:Y:S05]  /*77a0*/  BSYNC B1 ;  /* 0x0000000000017941 */ /* 0x000fea0003800000 */
.L_x_1418:
[----:B------:R-:W-:Y:S02]  /*77b0*/  UIADD3 UR8, UR8, 0x2, URZ ;  /* 0x0000000208087890 */ /* 0x000fe4000fffe03f */
[----:B------:R-:W-:Y:S02]  /*77c0*/  UIADD3 UR4, UR4, 0x6000, URZ ;  /* 0x0000600004047890 */ /* 0x000fe4000fffe03f */
[----:B------:R-:W-:-:S06]  /*77d0*/  UISETP.GE.AND UP0, UPT, UR8, UR11, UPT ;  /* 0x0000000b0800728c */ /* 0x000fcc000bf06270 */
[----:B------:R-:W-:-:S13]  /*77e0*/  PLOP3.LUT P1, PT, PT, PT, UP0, 0x80, 0x0 ;  /* 0x000000000000781c */ /* 0x000fda0003f2f008 */
[----:B------:R-:W-:Y:S05]  /*77f0*/  @!P1 BRA `(.L_x_1420) ;  /* 0xfffffff000dc9947 */ /* 0x000fea000383ffff */
.L_x_1369:
[----:B------:R-:W-:-:S06]  /*7800*/  UISETP.GT.AND UP0, UPT, UR5, UR8, UPT ;  /* 0x000000080500728c */ /* 0x000fcc000bf04270 */
[----:B------:R-:W-:-:S13]  /*7810*/  PLOP3.LUT P0, PT, PT, PT, UP0, 0x80, 0x0 ;  /* 0x000000000000781c */ /* 0x000fda0003f0f008 */
[----:B------:R-:W-:Y:S05]  /*7820*/  @!P0 BRA `(.L_x_1366) ;  /* 0x0000002c00088947 */ /* 0x000fea0003800000 */
[----:B------:R-:W2:Y:S01]  /*7830*/  S2R R0, SR_TID.X ;  /* 0x0000000000007919 */ /* 0x000ea20000002100 */
[----:B------:R-:W-:Y:S01]  /*7840*/  UIADD3 UR4, UR5, -UR8, URZ ;  /* 0x8000000805047290 */ /* 0x000fe2000fffe03f */
[----:B------:R-:W-:Y:S01]  /*7850*/  ULDC UR16, c[0x0][0x288] ;  /* 0x0000a20000107ab9 */ /* 0x000fe20000000800 */
[----:B------:R-:W-:Y:S02]  /*7860*/  ULDC UR17, c[0x0][0x760] ;  /* 0x0001d80000117ab9 */ /* 0x000fe40000000800 */
[----:B------:R-:W-:Y:S02]  /*7870*/  ULOP3.LUT UR4, UR4, 0x1, URZ, 0xc0, !UPT ;  /* 0x0000000104047892 */ /* 0x000fe4000f8ec03f */
[----:B------:R-:W-:Y:S02]  /*7880*/  UIMAD UR18, UR16, UR17, URZ ;  /* 0x00000011101272a4 */ /* 0x000fe4000f8e023f */
[----:B------:R-:W-:-:S06]  /*7890*/  UISETP.NE.U32.AND UP0, UPT, UR4, 0x1, UPT ;  /* 0x000000010400788c */ /* 0x000fcc000bf05070 */
[----:B------:R-:W-:Y:S02]  /*78a0*/  PLOP3.LUT P0, PT, PT, PT, UP0, 0x80, 0x0 ;  /* 0x000000000000781c */ /* 0x000fe40003f0f008 */
[----:B--2---:R-:W-:-:S11]  /*78b0*/  LOP3.LUT R0, R0, 0x1f, RZ, 0xc0, !PT ;  /* 0x0000001f00007812 */ /* 0x004fd600078ec0ff */
[----:B------:R-:W-:Y:S05]  /*78c0*/  @P0 BRA `(.L_x_1421) ;  /* 0x0000000000780947 */ /* 0x000fea0003800000 */
[----:B------:R-:W-:Y:S01]  /*78d0*/  UIMAD UR4, UR18, UR8, URZ ;  /* 0x00000008120472a4 */ /* 0x000fe2000f8e023f */
[----:B------:R-:W-:Y:S01]  /*78e0*/  ISETP.NE.AND P0, PT, R0, RZ, PT ;  /* 0x000000ff0000720c */ /* 0x000fe20003f05270 */
[----:B------:R-:W-:Y:S01]  /*78f0*/  ULDC.64 UR12, c[0x0][0x768] ;  /* 0x0001da00000c7ab9 */ /* 0x000fe20000000a00 */
[----:B------:R-:W-:Y:S01]  /*7900*/  BSSY B1, `(.L_x_1422) ;  /* 0x0000019000017945 */ /* 0x000fe20003800000 */
[----:B------:R-:W-:-:S04]  /*7910*/  UIADD3 UR6, UP0, UR4, UR9, URZ ;  /* 0x0000000904067290 */ /* 0x000fc8000ff1e03f */
[----:B------:R-:W-:Y:S02]  /*7920*/  ULEA.HI.X.SX32 UR7, UR4, UR10, 0x1, UP0 ;  /* 0x0000000a04077291 */ /* 0x000fe400080f0e3f */
[----:B------:R-:W-:Y:S02]  /*7930*/  ULEA UR11, UP0, UR6, UR12, 0x2 ;  /* 0x0000000c060b7291 */ /* 0x000fe4000f80103f */
[----:B------:R-:W-:Y:S02]  /*7940*/  UIADD3 UR4, UR8, 0x1, URZ ;  /* 0x0000000108047890 */ /* 0x000fe4000fffe03f */
[----:B------:R-:W-:Y:S01]  /*7950*/  ULEA.HI.X UR7, UR6, UR13, UR7, 0x2, UP0 ;  /* 0x0000000d06077291 */ /* 0x000fe200080f1407 */
[----:B------:R-:W-:Y:S01]  /*7960*/  NOP ;  /* 0x0000000000007918 */ /* 0x000fe20000000000 */
[----:B------:R-:W-:Y:S10]  /*7970*/  @P0 BRA `(.L_x_1423) ;  /* 0x0000000000440947 */ /* 0x000ff40003800000 */
        /* <DEDUP_REMOVED lines=9> */
[----:B-1----:R-:W1:Y:S01]  /*7a10*/  S2R R2, SR_LANEID ;  /* 0x0000000000027919 */ /* 0x002e620000000000 */
[----:B------:R-:W-:Y:S01]  /*7a20*/  VOTEU.ANY UR6, UPT, PT ;  /* 0x0000000000067886 */ /* 0x000fe200038e0100 */
[----:B------:R-:W-:Y:S01]  /*7a30*/  IMAD.U32 R3, RZ, RZ, UR7 ;  /* 0x00000007ff037e24 */ /* 0x000fe2000f8e00ff */
[----:B------:R-:W-:-:S02]  /*7a40*/  UFLO.U32 UR12, UR6 ;  /* 0x00000006000c72bd */ /* 0x000fc400080e0000 */
[----:B------:R-:W2:Y:S04]  /*7a50*/  POPC R5, UR6 ;  /* 0x0000000600057d09 */ /* 0x000ea80008000000 */
[----:B-1----:R-:W-:Y:S01]  /*7a60*/  ISETP.EQ.U32.AND P0, PT, R2, UR12, PT ;  /* 0x0000000c02007c0c */ /* 0x002fe2000bf02070 */
[----:B------:R-:W-:-:S12]  /*7a70*/  IMAD.U32 R2, RZ, RZ, UR11 ;  /* 0x0000000bff027e24 */ /* 0x000fd8000f8e00ff */
[----:B--2---:R2:W-:Y:S02]  /*7a80*/  @P0 REDG.E.ADD.S32.STRONG.GPU desc[UR46][R2.64], R5 ;  /* 0x000000050200098e */ /* 0x0045e4000c10e3ae */
.L_x_1423:
[----:B------:R-:W-:Y:S05]  /*7a90*/  BSYNC B1 ;  /* 0x0000000000017941 */ /* 0x000fea0003800000 */
.L_x_1422:
[----:B------:R-:W-:Y:S05]  /*7aa0*/  BRA `(.L_x_1424) ;  /* 0x0000000000047947 */ /* 0x000fea0003800000 */
.L_x_1421:
[----:B------:R-:W-:-:S05]  /*7ab0*/  UMOV UR4, UR8 ;  /* 0x0000000800047c82 */ /* 0x000fca0008000000 */
.L_x_1424:
[----:B------:R-:W-:-:S04]  /*7ac0*/  UIADD3 UR6, UR8, 0x1, URZ ;  /* 0x0000000108067890 */ /* 0x000fc8000fffe03f */
[----:B------:R-:W-:-:S06]  /*7ad0*/  UISETP.NE.AND UP0, UPT, UR5, UR6, UPT ;  /* 0x000000060500728c */ /* 0x000fcc000bf05270 */
[----:B------:R-:W-:-:S13]  /*7ae0*/  PLOP3.LUT P0, PT, PT, PT, UP0, 0x80, 0x0 ;  /* 0x000000000000781c */ /* 0x000fda0003f0f008 */
[----:B------:R-:W-:Y:S05]  /*7af0*/  @!P0 BRA `(.L_x_1366) ;  /* 0x0000002800548947 */ /* 0x000fea0003800000 */
[----:B------:R-:W-:Y:S01]  /*7b00*/  UIADD3 UR6, UR4, 0x1, URZ ;  /* 0x0000000104067890 */ /* 0x000fe2000fffe03f */
[----:B------:R-:W-:Y:S01]  /*7b10*/  ISETP.NE.AND P1, PT, R0, RZ, PT ;  /* 0x000000ff0000720c */ /* 0x000fe20003f25270 */
[----:B------:R-:W-:Y:S02]  /*7b20*/  UIMAD UR7, UR4, UR16, URZ ;  /* 0x00000010040772a4 */ /* 0x000fe4000f8e023f */
[----:B------:R-:W-:Y:S02]  /*7b30*/  UIADD3 UR11, -UR5, UR4, URZ ;  /* 0x00000004050b7290 */ /* 0x000fe4000fffe13f */
[----:B------:R-:W-:Y:S02]  /*7b40*/  UIMAD UR6, UR18, UR6, URZ ;  /* 0x00000006120672a4 */ /* 0x000fe4000f8e023f */
[----:B------:R-:W-:Y:S01]  /*7b50*/  UIMAD UR7, UR7, UR17, URZ ;  /* 0x00000011070772a4 */ /* 0x000fe2000f8e023f */
[----:B------:R-:W-:-:S11]  /*7b60*/  ULDC.64 UR20, c[0x0][0x768] ;  /* 0x0001da0000147ab9 */ /* 0x000fd60000000a00 */
.L_x_1429:
[----:B------:R-:W-:Y:S01]  /*7b70*/  UIADD3 UR12, UP0, UR7, UR9, URZ ;  /* 0x00000009070c7290 */ /* 0x000fe2000ff1e03f */
[----:B------:R-:W-:-:S03]  /*7b80*/  NOP ;  /* 0x0000000000007918 */ /* 0x000fc60000000000 */
[----:B------:R-:W-:Y:S01]  /*7b90*/  ULEA.HI.X.SX32 UR13, UR7, UR10, 0x1, UP0 ;  /* 0x0000000a070d7291 */ /* 0x000fe200080f0e3f */
[----:B------:R-:W-:Y:S01]  /*7ba0*/  BSSY B1, `(.L_x_1425) ;  /* 0x0000015000017945 */ /* 0x000fe20003800000 */
[----:B------:R-:W-:-:S04]  /*7bb0*/  ULEA UR15, UP0, UR12, UR20, 0x2 ;  /* 0x000000140c0f7291 */ /* 0x000fc8000f80103f */
[----:B------:R-:W-:Y:S01]  /*7bc0*/  ULEA.HI.X UR13, UR12, UR21, UR13, 0x2, UP0 ;  /* 0x000000150c0d7291 */ /* 0x000fe200080f140d */
[----:B---34-:R-:W-:Y:S11]  /*7bd0*/  @P1 BRA `(.L_x_1426) ;  /* 0x0000000000441947 */ /* 0x018ff60003800000 */
[----:B------:R-:W-:Y:S01]  /*7be0*/  @!PT LDS RZ, [RZ] ;  /* 0x00000000fffff984 */ /* 0x000fe20000000800 */
[----:B------:R-:W-:Y:S01]  /*7bf0*/  @!PT LDS RZ, [RZ] ;  /* 0x00000000fffff984 */ /* 0x000fe20000000800 */
[----:B------:R-:W-:Y:S01]  /*7c00*/  @!PT LDS RZ, [RZ] ;  /* 0x00000000fffff984 */ /* 0x000fe20000000800 */
[----:B------:R-:W-:Y:S01]  /*7c10*/  @!PT LDS RZ, [RZ] ;  /* 0x00000000fffff984 */ /* 0x000fe20000000800 */
[----:B------:R3:W-:Y:S06]  /*7c20*/  MEMBAR.ALL.CTA ;  /* 0x0000000000007992 */ /* 0x0007ec0000008000 */
[----:B---3--:R-:W-:Y:S06]  /*7c30*/  MEMBAR.ALL.GPU ;  /* 0x0000000000007992 */ /* 0x008fec000000a000 */
[----:B------:R-:W-:-:S00]  /*7c40*/  ERRBAR ;  /* 0x00000000000079ab */ /* 0x000fc00000000000 */
[----:B------:R-:W-:Y:S06]  /*7c50*/  CGAERRBAR ;  /* 0x00000000000075ab */ /* 0x000fec0000000000 */
[----:B012345:R-:W-:Y:S01]  /*7c60*/  CCTL.IVALL ;  /* 0x00000000ff00798f */ /* 0x03ffe20002000000 */
[----:B------:R-:W3:Y:S01]  /*7c70*/  S2R R0, SR_LANEID ;  /* 0x0000000000007919 */ /* 0x000ee20000000000 */
[----:B------:R-:W-:Y:S01]  /*7c80*/  VOTEU.ANY UR12, UPT, PT ;  /* 0x00000000000c7886 */ /* 0x000fe200038e0100 */
[----:B-12---:R-:W-:Y:S01]  /*7c90*/  IMAD.U32 R2, RZ, RZ, UR15 ;  /* 0x0000000fff027e24 */ /* 0x006fe2000f8e00ff */
[----:B------:R-:W-:-:S02]  /*7ca0*/  UFLO.U32 UR14, UR12 ;  /* 0x0000000c000e72bd */ /* 0x000fc400080e0000 */
[----:B------:R-:W1:Y:S01]  /*7cb0*/  POPC R5, UR12 ;  /* 0x0000000c00057d09 */ /* 0x000e620008000000 */
[----:B------:R-:W-:-:S03]  /*7cc0*/  IMAD.U32 R3, RZ, RZ, UR13 ;  /* 0x0000000dff037e24 */ /* 0x000fc6000f8e00ff */
[----:B---3--:R-:W-:-:S13]  /*7cd0*/  ISETP.EQ.U32.AND P0, PT, R0, UR14, PT ;  /* 0x0000000e00007c0c */ /* 0x008fda000bf02070 */
[----:B-1----:R3:W-:Y:S02]  /*7ce0*/  @P0 REDG.E.ADD.S32.STRONG.GPU desc[UR46][R2.64], R5 ;  /* 0x000000050200098e */ /* 0x0027e4000c10e3ae */
.L_x_1426:
[----:B------:R-:W-:Y:S05]  /*7cf0*/  BSYNC B1 ;  /* 0x0000000000017941 */ /* 0x000fea0003800000 */
.L_x_1425:
[----:B------:R-:W-:Y:S01]  /*7d00*/  UIADD3 UR12, UP0, UR6, UR9, URZ ;  /* 0x00000009060c7290 */ /* 0x000fe2000ff1e03f */
[----:B------:R-:W-:-:S03]  /*7d10*/  NOP ;  /* 0x0000000000007918 */ /* 0x000fc60000000000 */
[----:B------:R-:W-:Y:S01]  /*7d20*/  ULEA.HI.X.SX32 UR13, UR6, UR10, 0x1, UP0 ;  /* 0x0000000a060d7291 */ /* 0x000fe200080f0e3f */
[----:B------:R-:W-:Y:S01]  /*7d30*/  BSSY B1, `(.L_x_1427) ;  /* 0x0000015000017945 */ /* 0x000fe20003800000 */
[----:B------:R-:W-:-:S04]  /*7d40*/  ULEA UR15, UP0, UR12, UR20, 0x2 ;  /* 0x000000140c0f7291 */ /* 0x000fc8000f80103f */
[----:B------:R-:W-:Y:S01]  /*7d50*/  ULEA.HI.X UR13, UR12, UR21, UR13, 0x2, UP0 ;  /* 0x000000150c0d7291 */ /* 0x000fe200080f140d */
[----:B------:R-:W-:Y:S11]  /*7d60*/  @P1 BRA `(.L_x_1428) ;  /* 0x0000000000441947 */ /* 0x000ff60003800000 */
[----:B------:R-:W-:Y:S01]  /*7d70*/  @!PT LDS RZ, [RZ] ;  /* 0x00000000fffff984 */ /* 0x000fe20000000800 */
[----:B------:R-:W-:Y:S01]  /*7d80*/  @!PT LDS RZ, [RZ] ;  /* 0x00000000fffff984 */ /* 0x000fe20000000800 */
[----:B------:R-:W-:Y:S01]  /*7d90*/  @!PT LDS RZ, [RZ] ;  /* 0x00000000fffff984 */ /* 0x000fe20000000800 */
[----:B------:R-:W-:Y:S01]  /*7da0*/  @!PT LDS RZ, [RZ] ;  /* 0x00000000fffff984 */ /* 0x000fe20000000800 */
[----:B------:R4:W-:Y:S06]  /*7db0*/  MEMBAR.ALL.CTA ;  /* 0x0000000000007992 */ /* 0x0009ec0000008000 */
[----:B----4-:R-:W-:Y:S06]  /*7dc0*/  MEMBAR.ALL.GPU ;  /* 0x0000000000007992 */ /* 0x010fec000000a000 */
[----:B------:R-:W-:-:S00]  /*7dd0*/  ERRBAR ;  /* 0x00000000000079ab */ /* 0x000fc00000000000 */
[----:B------:R-:W-:Y:S06]  /*7de0*/  CGAERRBAR ;  /* 0x00000000000075ab */ /* 0x000fec0000000000 */
[----:B012345:R-:W-:Y:S01]  /*7df0*/  CCTL.IVALL ;  /* 0x00000000ff00798f */ /* 0x03ffe20002000000 */
[----:B------:R-:W4:Y:S01]  /*7e00*/  S2R R0, SR_LANEID ;  /* 0x0000000000007919 */ /* 0x000f220000000000 */
[----:B------:R-:W-:Y:S01]  /*7e10*/  VOTEU.ANY UR12, UPT, PT ;  /* 0x00000000000c7886 */ /* 0x000fe200038e0100 */
[----:B-123--:R-:W-:Y:S01]  /*7e20*/  IMAD.U32 R2, RZ, RZ, UR15 ;  /* 0x0000000fff027e24 */ /* 0x00efe2000f8e00ff */
[----:B------:R-:W-:-:S02]  /*7e30*/  UFLO.U32 UR14, UR12 ;  /* 0x0000000c000e72bd */ /* 0x000fc400080e0000 */
[----:B------:R-:W1:Y:S01]  /*7e40*/  POPC R5, UR12 ;  /* 0x0000000c00057d09 */ /* 0x000e620008000000 */
[----:B------:R-:W-:-:S03]  /*7e50*/  IMAD.U32 R3, RZ, RZ, UR13 ;  /* 0x0000000dff037e24 */ /* 0x000fc6000f8e00ff */
[----:B----4-:R-:W-:-:S13]  /*7e60*/  ISETP.EQ.U32.AND P0, PT, R0, UR14, PT ;  /* 0x0000000e00007c0c */ /* 0x010fda000bf02070 */
[----:B-1----:R4:W-:Y:S02]  /*7e70*/  @P0 REDG.E.ADD.S32.STRONG.GPU desc[UR46][R2.64], R5 ;  /* 0x000000050200098e */ /* 0x0029e4000c10e3ae */
.L_x_1428:
[----:B------:R-:W-:Y:S05]  /*7e80*/  BSYNC B1 ;  /* 0x0000000000017941 */ /* 0x000fea0003800000 */
.L_x_1427:
[----:B------:R-:W-:Y:S02]  /*7e90*/  UIADD3 UR11, UR11, 0x2, URZ ;  /* 0x000000020b0b7890 */ /* 0x000fe4000fffe03f */
[----:B------:R-:W-:Y:S02]  /*7ea0*/  ULEA UR6, UR18, UR6, 0x1 ;  /* 0x0000000612067291 */ /* 0x000fe4000f8e083f */
[----:B------:R-:W-:Y:S02]  /*7eb0*/  ULEA UR7, UR18, UR7, 0x1 ;  /* 0x0000000712077291 */ /* 0x000fe4000f8e083f */
[----:B------:R-:W-:-:S13]  /*7ec0*/  ISETP.NE.AND P0, PT, RZ, UR11, PT ;  /* 0x0000000bff007c0c */ /* 0x000fda000bf05270 */
[----:B------:R-:W-:Y:S05]  /*7ed0*/  @!P0 BRA `(.L_x_1366) ;  /* 0x00000024005c8947 */ /* 0x000fea0003800000 */
[----:B------:R-:W-:Y:S05]  /*7ee0*/  BRA `(.L_x_1429) ;  /* 0xfffffffc00207947 */ /* 0x000fea000383ffff */
.L_x_1365:
        /* <DEDUP_REMOVED lines=34> */
.L_x_1431:
        /* <DEDUP_REMOVED lines=50> */
.L_x_1469:
        /* <DEDUP_REMOVED lines=9> */
.L_x_1434:
        /* <DEDUP_REMOVED lines=115> */
.L_x_1445:
[----:B-1----:R-:W-:-:S05]  /*8bf0*/  IMAD.MOV.U32 R6, RZ, RZ, 0x1 ;  /* 0x00000001ff067424 */ /* 0x002fca00078e00ff */
[----:B------:R-:W-:-:S04]  /*8c00*/  SHF.L.U32 R6, R6, 0x1f, RZ ;  /* 0x0000001f06067819 */ /* 0x000fc800000006ff */
[----:B------:R-:W1:Y:S02]  /*8c10*/  SYNCS.PHASECHK.TRANS64.TRYWAIT P1, [R0+URZ+0x36438], R6 ;  /* 0x03643806000075a7 */ /* 0x000e64000802017f */
[----:B-123--:R-:W-:Y:S05]  /*8c20*/  @!P1 BRA `(.L_x_1437) ;  /* 0x0000001800d09947 */ /* 0x00efea0003800000 */
.L_x_1470:
[----:B------:R-:W-:Y:S05]  /*8c30*/  @P0 BRA `(.L_x_1438) ;  /* 0x0000000000140947 */ /* 0x000fea0003800000 */
[----:B------:R-:W-:Y:S01]  /*8c40*/  ISETP.NE.AND P1, PT, R20, RZ, PT ;  /* 0x000000ff1400720c */ /* 0x000fe20003f25270 */
[----:B------:R-:W-:-:S04]  /*8c50*/  IMAD.MOV.U32 R3, RZ, RZ, 0x6100 ;  /* 0x00006100ff037424 */ /* 0x000fc800078e00ff */
[----:B------:R2:W-:Y:S08]  /*8c60*/  SYNCS.ARRIVE.TRANS64 RZ, [R0+URZ+0x36430], R3 ;  /* 0x0364300300ff79a7 */ /* 0x0005f0000800003f */
[----:B------:R-:W-:Y:S05]  /*8c70*/  @!P1 BRA `(.L_x_1438) ;  /* 0x0000000000049947 */ /* 0x000fea0003800000 */
[----:B------:R-:W-:Y:S01]  /*8c80*/  BPT.TRAP 0x1 ;  /* 0x000000040000795c */ /* 0x000fe20000300000 */
.L_x_1438:
        /* <DEDUP_REMOVED lines=48> */
.L_x_1471:
[----:B------:R-:W-:Y:S05]  /*8f90*/  @P0 BRA `(.L_x_1440) ;  /* 0x0000000000140947 */ /* 0x000fea0003800000 */
[----:B------:R-:W-:Y:S01]  /*8fa0*/  ISETP.NE.AND P1, PT, R20, RZ, PT ;  /* 0x000000ff1400720c */ /* 0x000fe20003f25270 */
[----:B--2---:R-:W-:-:S04]  /*8fb0*/  IMAD.MOV.U32 R3, RZ, RZ, 0x6100 ;  /* 0x00006100ff037424 */ /* 0x004fc800078e00ff */
[----:B------:R3:W-:Y:S08]  /*8fc0*/  SYNCS.ARRIVE.TRANS64 RZ, [R0+URZ+0x36418], R3 ;  /* 0x0364180300ff79a7 */ /* 0x0007f0000800003f */
[----:B------:R-:W-:Y:S05]  /*8fd0*/  @!P1 BRA `(.L_x_1440) ;  /* 0x0000000000049947 */ /* 0x000fea0003800000 */
[----:B------:R-:W-:Y:S01]  /*8fe0*/  BPT.TRAP 0x1 ;  /* 0x000000040000795c */ /* 0x000fe20000300000 */
.L_x_1440:
        /* <DEDUP_REMOVED lines=44> */
.L_x_1472:
[----:B------:R-:W-:Y:S05]  /*92b0*/  @P0 BRA `(.L_x_1442) ;  /* 0x0000000000140947 */ /* 0x000fea0003800000 */
[----:B------:R-:W-:Y:S01]  /*92c0*/  ISETP.NE.AND P1, PT, R20, RZ, PT ;  /* 0x000000ff1400720c */ /* 0x000fe20003f25270 */
[----:B--2---:R-:W-:-:S04]  /*92d0*/  IMAD.MOV.U32 R29, RZ, RZ, 0x6100 ;  /* 0x00006100ff1d7424 */ /* 0x004fc800078e00ff */
[----:B------:R3:W-:Y:S08]  /*92e0*/  SYNCS.ARRIVE.TRANS64 RZ, [R0+URZ+0x36430], R29 ;  /* 0x0364301d00ff79a7 */ /* 0x0007f0000800003f */
[----:B------:R-:W-:Y:S05]  /*92f0*/  @!P1 BRA `(.L_x_1442) ;  /* 0x0000000000049947 */ /* 0x000fea0003800000 */
[----:B------:R-:W-:Y:S01]  /*9300*/  BPT.TRAP 0x1 ;  /* 0x000000040000795c */ /* 0x000fe20000300000 */
.L_x_1442:
        /* <DEDUP_REMOVED lines=37> */
.L_x_1474:
[----:B------:R-:W-:Y:S05]  /*9560*/  @P0 BRA `(.L_x_1444) ;  /* 0x0000000000140947 */ /* 0x000fea0003800000 */
[----:B------:R-:W-:Y:S01]  /*9570*/  ISETP.NE.AND P1, PT, R20, RZ, PT ;  /* 0x000000ff1400720c */ /* 0x000fe20003f25270 */
[----:B----4-:R-:W-:-:S04]  /*9580*/  IMAD.MOV.U32 R5, RZ, RZ, 0x6100 ;  /* 0x00006100ff057424 */ /* 0x010fc800078e00ff */
[----:B------:R4:W-:Y:S08]  /*9590*/  SYNCS.ARRIVE.TRANS64 RZ, [R0+URZ+0x36410], R5 ;  /* 0x0364100500ff79a7 */ /* 0x0009f0000800003f */
[----:B------:R-:W-:Y:S05]  /*95a0*/  @!P1 BRA `(.L_x_1444) ;  /* 0x0000000000049947 */ /* 0x000fea0003800000 */
[----:B------:R-:W-:Y:S01]  /*95b0*/  BPT.TRAP 0x1 ;  /* 0x000000040000795c */ /* 0x000fe20000300000 */
.L_x_1444:
        /* <DEDUP_REMOVED lines=22> */
[----:B----4-:R-:W-:Y:S01]  /*9720*/  IMAD.U32 R5, RZ, RZ, UR9 ;  /* 0x00000009ff057e24 */ /* 0x010fe2000f8e00ff */
        /* <DEDUP_REMOVED lines=21> */
.L_x_1436:
[----:B------:R-:W-:Y:S01]  /*9880*/  ISETP.NE.AND P1, PT, R19, RZ, PT ;  /* 0x000000ff1300720c */ /* 0x000fe20003f25270 */
[----:B------:R-:W-:Y:S02]  /*9890*/  IMAD.MOV.U32 R5, RZ, RZ, 0x1 ;  /* 0x00000001ff057424 */ /* 0x000fe400078e00ff */
[----:B------:R-:W-:-:S10]  /*98a0*/  IMAD.MOV.U32 R4, RZ, RZ, R15 ;  /* 0x000000ffff047224 */ /* 0x000fd400078e000f */
[----:B------:R-:W-:Y:S05]  /*98b0*/  @!P1 BRA `(.L_x_1435) ;  /* 0x0000000400889947 */ /* 0x000fea0003800000 */
[----:B------:R-:W4:Y:S02]  /*98c0*/  SYNCS.PHASECHK.TRANS64.TRYWAIT P1, [R0+URZ+0x36438], R6 ;  /* 0x03643806000075a7 */ /* 0x000f24000802017f */
[----:B----4-:R-:W-:Y:S05]  /*98d0*/  @!P1 BRA `(.L_x_1446) ;  /* 0x0000000c00f89947 */ /* 0x010fea0003800000 */
.L_x_1475:
[----:B------:R-:W-:Y:S05]  /*98e0*/  @P0 BRA `(.L_x_1447) ;  /* 0x0000000000140947 */ /* 0x000fea0003800000 */
[----:B------:R-:W-:Y:S01]  /*98f0*/  ISETP.NE.AND P1, PT, R20, RZ, PT ;  /* 0x000000ff1400720c */ /* 0x000fe20003f25270 */
[----:B------:R-:W-:-:S04]  /*9900*/  IMAD.MOV.U32 R5, RZ, RZ, 0x6100 ;  /* 0x00006100ff057424 */ /* 0x000fc800078e00ff */
[----:B------:R1:W-:Y:S08]  /*9910*/  SYNCS.ARRIVE.TRANS64 RZ, [R0+URZ+0x36430], R5 ;  /* 0x0364300500ff79a7 */ /* 0x0003f0000800003f */
[----:B------:R-:W-:Y:S05]  /*9920*/  @!P1 BRA `(.L_x_1447) ;  /* 0x0000000000049947 */ /* 0x000fea0003800000 */
[----:B------:R-:W-:Y:S01]  /*9930*/  BPT.TRAP 0x1 ;  /* 0x000000040000795c */ /* 0x000fe20000300000 */
.L_x_1447:
[----:B-1----:R-:W1:Y:S01]  /*9940*/  LDC.64 R4, c[0x0][0x728] ;  /* 0x0001ca00ff047b82 */ /* 0x002e620000000a00 */
[----:B------:R-:W-:Y:S01]  /*9950*/  IMAD.SHL.U32 R16, R21, 0x40, RZ ;  /* 0x0000004015107824 */ /* 0x000fe200078e00ff */
[----:B------:R-:W-:Y:S01]  /*9960*/  R2UR UR24, R0 ;  /* 0x00000000001872ca */ /* 0x000fe200000e0000 */
[----:B------:R-:W-:Y:S01]  /*9970*/  UMOV UR32, 0x0 ;  /* 0x0000000000207882 */ /* 0x000fe20000000000 */
[----:B------:R-:W-:Y:S01]  /*9980*/  UMOV UR33, 0x14f00000 ;  /* 0x14f0000000217882 */ /* 0x000fe20000000000 */
[----:B------:R-:W-:Y:S01]  /*9990*/  UMOV UR18, URZ ;  /* 0x0000003f00127c82 */ /* 0x000fe20008000000 */
[C---:B----4-:R-:W-:Y:S01]  /*99a0*/  IADD3 R6, P1, R16.reuse, UR14, RZ ;  /* 0x0000000e10067c10 */ /* 0x050fe2000ff3e0ff */
        /* <DEDUP_REMOVED lines=13> */
[C---:B-1----:R-:W-:Y:S01]  /*9a80*/  LEA R4, P2, R6.reuse, R4, 0x2 ;  /* 0x0000000406047211 */ /* 0x042fe200078410ff */
        /* <DEDUP_REMOVED lines=20> */
.L_x_1476:
[----:B-1----:R-:W-:Y:S01]  /*9bd0*/  IMAD.MOV.U32 R5, RZ, RZ, RZ ;  /* 0x000000ffff057224 */ /* 0x002fe200078e00ff */
[----:B------:R-:W-:Y:S06]  /*9be0*/  @P0 BRA `(.L_x_1449) ;  /* 0x0000000000140947 */ /* 0x000fec0003800000 */
[----:B------:R-:W-:Y:S01]  /*9bf0*/  ISETP.NE.AND P1, PT, R20, RZ, PT ;  /* 0x000000ff1400720c */ /* 0x000fe20003f25270 */
[----:B------:R-:W-:-:S04]  /*9c00*/  IMAD.MOV.U32 R17, RZ, RZ, 0x6100 ;  /* 0x00006100ff117424 */ /* 0x000fc800078e00ff */
[----:B------:R1:W-:Y:S08]  /*9c10*/  SYNCS.ARRIVE.TRANS64 RZ, [R0+URZ+0x36418], R17 ;  /* 0x0364181100ff79a7 */ /* 0x0003f0000800003f */
[----:B------:R-:W-:Y:S05]  /*9c20*/  @!P1 BRA `(.L_x_1449) ;  /* 0x0000000000049947 */ /* 0x000fea0003800000 */
[----:B------:R-:W-:Y:S01]  /*9c30*/  BPT.TRAP 0x1 ;  /* 0x000000040000795c */ /* 0x000fe20000300000 */
.L_x_1449:
        /* <DEDUP_REMOVED lines=42> */
.L_x_1435:
[----:B------:R-:W-:-:S04]  /*9ee0*/  SHF.L.U32 R3, R5, 0x1f, RZ ;  /* 0x0000001f05037819 */ /* 0x000fc800000006ff */
[----:B------:R-:W4:Y:S02]  /*9ef0*/  SYNCS.PHASECHK.TRANS64.TRYWAIT P1, [R0+URZ+0x36438], R3 ;  /* 0x03643803000075a7 */ /* 0x000f24000802017f */
[----:B----4-:R-:W-:Y:S05]  /*9f00*/  @!P1 BRA `(.L_x_1450) ;  /* 0x0000000800949947 */ /* 0x010fea0003800000 */
.L_x_1477:
[----:B------:R-:W-:Y:S05]  /*9f10*/  @P0 BRA `(.L_x_1451) ;  /* 0x0000000000180947 */ /* 0x000fea0003800000 */
[----:B------:R-:W5:Y:S01]  /*9f20*/  S2R R2, SR_TID.X ;  /* 0x0000000000027919 */ /* 0x000f620000002100 */
[----:B----4-:R-:W-:-:S04]  /*9f30*/  IMAD.MOV.U32 R3, RZ, RZ, 0x6100 ;  /* 0x00006100ff037424 */ /* 0x010fc800078e00ff */
[----:B------:R4:W-:Y:S01]  /*9f40*/  SYNCS.ARRIVE.TRANS64 RZ, [R0+URZ+0x36430], R3 ;  /* 0x0364300300ff79a7 */ /* 0x0009e2000800003f */
[----:B-----5:R-:W-:-:S13]  /*9f50*/  LOP3.LUT P0, RZ, R2, 0x1f, RZ, 0xc0, !PT ;  /* 0x0000001f02ff7812 */ /* 0x020fda000780c0ff */
[----:B----4-:R-:W-:Y:S05]  /*9f60*/  @!P0 BRA `(.L_x_1451) ;  /* 0x0000000000048947 */ /* 0x010fea0003800000 */
[----:B------:R-:W-:Y:S01]  /*9f70*/  BPT.TRAP 0x1 ;  /* 0x000000040000795c */ /* 0x000fe20000300000 */
.L_x_1451:
        /* <DEDUP_REMOVED lines=43> */
.L_x_1432:
[----:B------:R-:W-:Y:S05]  /*a230*/  BSYNC B1 ;  /* 0x0000000000017941 */ /* 0x000fea0003800000 */
.L_x_1430:
[----:B------:R-:W-:-:S03]  /*a240*/  UMOV UR7, 0xffffffff ;  /* 0xffffffff00077882 */ /* 0x000fc60000000000 */
[----:B------:R-:W-:Y:S05]  /*a250*/  BRA.DIV UR7, `(.L_x_1452) ;  /* 0x0000000607d47947 */ /* 0x000fea000b800000 */
[----:B------:R-:W-:-:S13]  /*a260*/  ELECT P6, URZ, PT ;  /* 0x00000000003f782f */ /* 0x000fda00038c0000 */
.L_x_1480:
[----:B------:R-:W-:Y:S05]  /*a270*/  @!P6 BRA `(.L_x_1366) ;  /* 0x000000000074e947 */ /* 0x000fea0003800000 */
[----:B------:R-:W-:-:S06]  /*a280*/  ULOP3.LUT UR7, UR38, 0x2, URZ, 0xfc, !UPT ;  /* 0x0000000226077892 */ /* 0x000fcc000f8efc3f */
[----:B------:R-:W-:-:S05]  /*a290*/  IMAD.U32 R0, RZ, RZ, UR7 ;  /* 0x00000007ff007e24 */ /* 0x000fca000f8e00ff */
[----:B------:R-:W-:-:S13]  /*a2a0*/  ISETP.NE.AND P2, PT, R0, 0x3, PT ;  /* 0x000000030000780c */ /* 0x000fda0003f45270 */
[----:B------:R-:W-:Y:S05]  /*a2b0*/  @!P2 BRA `(.L_x_1453) ;  /* 0x000000000004a947 */ /* 0x000fea0003800000 */
[----:B------:R-:W-:Y:S01]  /*a2c0*/  BPT.TRAP 0x1 ;  /* 0x000000040000795c */ /* 0x000fe20000300000 */
.L_x_1453:
        /* <DEDUP_REMOVED lines=15> */
.L_x_1481:
[----:B------:R-:W2:Y:S02]  /*a3c0*/  SYNCS.PHASECHK.TRANS64.TRYWAIT P0, [R3+URZ], R0 ;  /* 0x00000000030075a7 */ /* 0x000ea4000800017f */
[----:B--2---:R-:W-:Y:S05]  /*a3d0*/  @!P0 BRA `(.L_x_1455) ;  /* 0x0000000400a88947 */ /* 0x004fea0003800000 */
.L_x_1482:
[----:B------:R-:W-:Y:S05]  /*a3e0*/  @!P2 BRA `(.L_x_1456) ;  /* 0x000000000004a947 */ /* 0x000fea0003800000 */
[----:B------:R-:W-:Y:S01]  /*a3f0*/  BPT.TRAP 0x1 ;  /* 0x000000040000795c */ /* 0x000fe20000300000 */
.L_x_1456:
[----:B------:R-:W-:-:S07]  /*a400*/  SHF.L.U32 R5, R5, 0x1f, RZ ;  /* 0x0000001f05057819 */ /* 0x000fce00000006ff */
.L_x_1457:
[----:B---3--:R3:W4:Y:S02]  /*a410*/  SYNCS.PHASECHK.TRANS64.TRYWAIT P0, [R4+URZ+0x36438], R5 ;  /* 0x03643805040075a7 */ /* 0x008724000800017f */
[----:B----4-:R-:W-:Y:S05]  /*a420*/  @!P0 NANOSLEEP.SYNCS 0x989680 ;  /* 0x009896800000895d */ /* 0x010fea0003900000 */
[----:B------:R-:W4:Y:S02]  /*a430*/  @!P0 SYNCS.PHASECHK.TRANS64 P0, [R4+URZ+0x36438], R5 ;  /* 0x03643805040085a7 */ /* 0x000f24000800007f */
[----:B----4-:R-:W-:Y:S05]  /*a440*/  @!P0 BRA `(.L_x_1457) ;  /* 0xfffffffc00f08947 */ /* 0x010fea000383ffff */
.L_x_1366:
[----:B------:R-:W-:Y:S05]  /*a450*/  BSYNC B0 ;  /* 0x0000000000007941 */ /* 0x000fea0003800000 */
.L_x_1364:
[----:B------:R-:W-:Y:S05]  /*a460*/  EXIT ;  /* 0x000000000000794d */ /* 0x000fea0003800000 */
.L_x_1311:
[----:B------:R-:W-:Y:S02]  /*a470*/  IMAD.MOV.U32 R12, RZ, RZ, RZ ;  /* 0x000000ffff0c7224 */ /* 0x000fe400078e00ff */
[----:B------:R-:W-:Y:S02]  /*a480*/  IMAD.MOV.U32 R11, RZ, RZ, 0x1f ;  /* 0x0000001fff0b7424 */ /* 0x000fe400078e00ff */
[----:B------:R-:W-:-:S07]  /*a490*/  IMAD.MOV.U32 R15, RZ, RZ, -0x1 ;  /* 0xffffffffff0f7424 */ /* 0x000fce00078e00ff */
[----:B------:R-:W-:Y:S05]  /*a4a0*/  WARPSYNC.COLLECTIVE R15, `(.L_x_1458) ;  /* 0x000000000f087348 */ /* 0x000fea0003c00000 */
[----:B------:R1:W2:Y:S02]  /*a4b0*/  SHFL.IDX P6, R14, R13, R12, R11 ;  /* 0x0000000c0d0e7389 */ /* 0x0002a400000c000b */
[----:B-12---:R-:W-:Y:S01]  /*a4c0*/  ENDCOLLECTIVE ;  /* 0x000000000000791b */ /* 0x006fe20003800000 */
.L_x_1458:
[----:B------:R-:W-:Y:S05]  /*a4d0*/  BRA `(.L_x_1459) ;  /* 0xffffff6c00047947 */ /* 0x000fea000383ffff */
.L_x_1313:
[----:B--2---:R2:W3:Y:S02]  /*a4e0*/  SYNCS.PHASECHK.TRANS64.TRYWAIT P0, [R153+URZ+0x36400], R10 ;  /* 0x0364000a990075a7 */ /* 0x0044e4000800017f */
[----:B---3--:R-:W-:Y:S05]  /*a4f0*/  @!P0 NANOSLEEP.SYNCS 0x989680 ;  /* 0x009896800000895d */ /* 0x008fea0003900000 */
[----:B------:R-:W3:Y:S02]  /*a500*/  @!P0 SYNCS.PHASECHK.TRANS64 P0, [R153+URZ+0x36400], R10 ;  /* 0x0364000a990085a7 */ /* 0x000ee4000800007f */
[----:B---3--:R-:W-:Y:S05]  /*a510*/  @!P0 BRA `(.L_x_1313) ;  /* 0xfffffffc00f08947 */ /* 0x008fea000383ffff */
[----:B------:R-:W-:Y:S05]  /*a520*/  BRA `(.L_x_1312) ;  /* 0xffffff6c003c7947 */ /* 0x000fea000383ffff */
.L_x_1317:
[----:B--2---:R2:W3:Y:S02]  /*a530*/  SYNCS.PHASECHK.TRANS64.TRYWAIT P1, [R4+URZ+0x36410], R17 ;  /* 0x03641011040075a7 */ /* 0x0044e4000802017f */
[----:B---3--:R-:W-:Y:S05]  /*a540*/  @!P1 NANOSLEEP.SYNCS 0x989680 ;  /* 0x009896800000995d */ /* 0x008fea0003900000 */
[----:B------:R-:W3:Y:S02]  /*a550*/  @!P1 SYNCS.PHASECHK.TRANS64 P1, [R4+URZ+0x36410], R17 ;  /* 0x03641011040095a7 */ /* 0x000ee4000802007f */
[----:B---3--:R-:W-:Y:S05]  /*a560*/  @!P1 BRA `(.L_x_1317) ;  /* 0xfffffffc00f09947 */ /* 0x008fea000383ffff */
[----:B------:R-:W-:Y:S05]  /*a570*/  BRA `(.L_x_1316) ;  /* 0xffffff74000c7947 */ /* 0x000fea000383ffff */
.L_x_1321:
[----:B------:R1:W1:Y:S02]  /*a580*/  SYNCS.PHASECHK.TRANS64.TRYWAIT P1, [R153+URZ+0x36430], R16 ;  /* 0x03643010990075a7 */ /* 0x000264000802017f */
[----:B-1----:R-:W-:Y:S05]  /*a590*/  @!P1 NANOSLEEP.SYNCS 0x989680 ;  /* 0x009896800000995d */ /* 0x002fea0003900000 */
[----:B------:R-:W1:Y:S02]  /*a5a0*/  @!P1 SYNCS.PHASECHK.TRANS64 P1, [R153+URZ+0x36430], R16 ;  /* 0x03643010990095a7 */ /* 0x000e64000802007f */
[----:B-1----:R-:W-:Y:S05]  /*a5b0*/  @!P1 BRA `(.L_x_1321) ;  /* 0xfffffffc00f09947 */ /* 0x002fea000383ffff */
[----:B------:R-:W-:Y:S05]  /*a5c0*/  BRA `(.L_x_1320) ;  /* 0xffffff7800a87947 */ /* 0x000fea000383ffff */
.L_x_1374:
[----:B------:R-:W-:Y:S01]  /*a5d0*/  BSSY B1, `(.L_x_1460) ;  /* 0x0000005000017945 */ /* 0x000fe20003800000 */
[----:B------:R-:W-:-:S07]  /*a5e0*/  IMAD.MOV.U32 R15, RZ, RZ, -0x1 ;  /* 0xffffffffff0f7424 */ /* 0x000fce00078e00ff */
[----:B------:R-:W-:Y:S05]  /*a5f0*/  WARPSYNC.COLLECTIVE R15, `(.L_x_1461) ;  /* 0x000000000f087348 */ /* 0x000fea0003c00000 */
[----:B------:R-:W-:Y:S01]  /*a600*/  NOP ;  /* 0x0000000000007918 */ /* 0x000fe20000000000 */
[----:B------:R-:W-:Y:S01]  /*a610*/  ENDCOLLECTIVE ;  /* 0x000000000000791b */ /* 0x000fe20003800000 */
.L_x_1461:
[----:B------:R-:W-:Y:S05]  /*a620*/  BSYNC B1 ;  /* 0x0000000000017941 */ /* 0x000fea0003800000 */
.L_x_1460:
[----:B------:R-:W-:Y:S05]  /*a630*/  BRA `(.L_x_1462) ;  /* 0xffffffbc00987947 */ /* 0x000fea000383ffff */
.L_x_1391:
[----:B------:R-:W-:Y:S01]  /*a640*/  BSSY B1, `(.L_x_1463) ;  /* 0x0000005000017945 */ /* 0x000fe20003800000 */
[----:B------:R-:W-:-:S07]  /*a650*/  IMAD.MOV.U32 R15, RZ, RZ, -0x1 ;  /* 0xffffffffff0f7424 */ /* 0x000fce00078e00ff */
[----:B------:R-:W-:Y:S05]  /*a660*/  WARPSYNC.COLLECTIVE R15, `(.L_x_1464) ;  /* 0x000000000f087348 */ /* 0x000fea0003c00000 */
[----:B------:R-:W-:Y:S01]  /*a670*/  NOP ;  /* 0x0000000000007918 */ /* 0x000fe20000000000 */
[----:B------:R-:W-:Y:S01]  /*a680*/  ENDCOLLECTIVE ;  /* 0x000000000000791b */ /* 0x000fe20003800000 */
.L_x_1464:
[----:B------:R-:W-:Y:S05]  /*a690*/  BSYNC B1 ;  /* 0x0000000000017941 */ /* 0x000fea0003800000 */
.L_x_1463:
[----:B------:R-:W-:Y:S05]  /*a6a0*/  BRA `(.L_x_1465) ;  /* 0xffffffc400807947 */ /* 0x000fea000383ffff */
.L_x_1407:
[----:B------:R-:W-:Y:S01]  /*a6b0*/  BSSY B1, `(.L_x_1466) ;  /* 0x0000005000017945 */ /* 0x000fe20003800000 */
[----:B------:R-:W-:-:S07]  /*a6c0*/  IMAD.MOV.U32 R15, RZ, RZ, -0x1 ;  /* 0xffffffffff0f7424 */ /* 0x000fce00078e00ff */
[----:B------:R-:W-:Y:S05]  /*a6d0*/  WARPSYNC.COLLECTIVE R15, `(.L_x_1467) ;  /* 0x000000000f087348 */ /* 0x000fea0003c00000 */
[----:B------:R-:W-:Y:S01]  /*a6e0*/  NOP ;  /* 0x0000000000007918 */ /* 0x000fe20000000000 */
[----:B------:R-:W-:Y:S01]  /*a6f0*/  ENDCOLLECTIVE ;  /* 0x000000000000791b */ /* 0x000fe20003800000 */
.L_x_1467:
[----:B------:R-:W-:Y:S05]  /*a700*/  BSYNC B1 ;  /* 0x0000000000017941 */ /* 0x000fea0003800000 */
.L_x_1466:
[----:B------:R-:W-:Y:S05]  /*a710*/  BRA `(.L_x_1468) ;  /* 0xffffffc800f07947 */ /* 0x000fea000383ffff */
.L_x_1433:
[----:B-1----:R1:W2:Y:S02]  /*a720*/  SYNCS.PHASECHK.TRANS64.TRYWAIT P1, [R0+URZ+0x36420], R6 ;  /* 0x03642006000075a7 */ /* 0x0022a4000802017f */
[----:B--2---:R-:W-:Y:S05]  /*a730*/  @!P1 NANOSLEEP.SYNCS 0x989680 ;  /* 0x009896800000995d */ /* 0x004fea0003900000 */
[----:B------:R-:W2:Y:S02]  /*a740*/  @!P1 SYNCS.PHASECHK.TRANS64 P1, [R0+URZ+0x36420], R6 ;  /* 0x03642006000095a7 */ /* 0x000ea4000802007f */
[----:B--2---:R-:W-:Y:S05]  /*a750*/  @!P1 BRA `(.L_x_1433) ;  /* 0xfffffffc00f09947 */ /* 0x004fea000383ffff */
[----:B------:R-:W-:Y:S05]  /*a760*/  BRA `(.L_x_1469) ;  /* 0xffffffdc00307947 */ /* 0x000fea000383ffff */
.L_x_1437:
[----:B-1----:R1:W2:Y:S02]  /*a770*/  SYNCS.PHASECHK.TRANS64.TRYWAIT P1, [R0+URZ+0x36438], R6 ;  /* 0x03643806000075a7 */ /* 0x0022a4000802017f */
[----:B--2---:R-:W-:Y:S05]  /*a780*/  @!P1 NANOSLEEP.SYNCS 0x989680 ;  /* 0x009896800000995d */ /* 0x004fea0003900000 */
[----:B------:R-:W2:Y:S02]  /*a790*/  @!P1 SYNCS.PHASECHK.TRANS64 P1, [R0+URZ+0x36438], R6 ;  /* 0x03643806000095a7 */ /* 0x000ea4000802007f */
[----:B--2---:R-:W-:Y:S05]  /*a7a0*/  @!P1 BRA `(.L_x_1437) ;  /* 0xfffffffc00f09947 */ /* 0x004fea000383ffff */
[----:B------:R-:W-:Y:S05]  /*a7b0*/  BRA `(.L_x_1470) ;  /* 0xffffffe4001c7947 */ /* 0x000fea000383ffff */
.L_x_1439:
[----:B--2---:R2:W3:Y:S02]  /*a7c0*/  SYNCS.PHASECHK.TRANS64.TRYWAIT P1, [R0+URZ+0x36428], R3 ;  /* 0x03642803000075a7 */ /* 0x0044e4000802017f */
[----:B---3--:R-:W-:Y:S05]  /*a7d0*/  @!P1 NANOSLEEP.SYNCS 0x989680 ;  /* 0x009896800000995d */ /* 0x008fea0003900000 */
[----:B------:R-:W3:Y:S02]  /*a7e0*/  @!P1 SYNCS.PHASECHK.TRANS64 P1, [R0+URZ+0x36428], R3 ;  /* 0x03642803000095a7 */ /* 0x000ee4000802007f */
[----:B---3--:R-:W-:Y:S05]  /*a7f0*/  @!P1 BRA `(.L_x_1439) ;  /* 0xfffffffc00f09947 */ /* 0x008fea000383ffff */
[----:B------:R-:W-:Y:S05]  /*a800*/  BRA `(.L_x_1471) ;  /* 0xffffffe400e07947 */ /* 0x000fea000383ffff */
.L_x_1441:
[----:B--2---:R2:W3:Y:S02]  /*a810*/  SYNCS.PHASECHK.TRANS64.TRYWAIT P1, [R0+URZ+0x36438], R29 ;  /* 0x0364381d000075a7 */ /* 0x0044e4000802017f */
[----:B---3--:R-:W-:Y:S05]  /*a820*/  @!P1 NANOSLEEP.SYNCS 0x989680 ;  /* 0x009896800000995d */ /* 0x008fea0003900000 */
[----:B------:R-:W3:Y:S02]  /*a830*/  @!P1 SYNCS.PHASECHK.TRANS64 P1, [R0+URZ+0x36438], R29 ;  /* 0x0364381d000095a7 */ /* 0x000ee4000802007f */
[----:B---3--:R-:W-:Y:S05]  /*a840*/  @!P1 BRA `(.L_x_1441) ;  /* 0xfffffffc00f09947 */ /* 0x008fea000383ffff */
[----:B------:R-:W-:Y:S05]  /*a850*/  BRA `(.L_x_1472) ;  /* 0xffffffe800947947 */ /* 0x000fea000383ffff */
.L_x_1443:
[----:B------:R-:W-:-:S07]  /*a860*/  SHF.L.U32 R5, R7, 0x1f, RZ ;  /* 0x0000001f07057819 */ /* 0x000fce00000006ff */
.L_x_1473:
[----:B----4-:R4:W1:Y:S02]  /*a870*/  SYNCS.PHASECHK.TRANS64.TRYWAIT P1, [R0+URZ+0x36420], R5 ;  /* 0x03642005000075a7 */ /* 0x010864000802017f */
[----:B-1----:R-:W-:Y:S05]  /*a880*/  @!P1 NANOSLEEP.SYNCS 0x989680 ;  /* 0x009896800000995d */ /* 0x002fea0003900000 */
[----:B------:R-:W1:Y:S02]  /*a890*/  @!P1 SYNCS.PHASECHK.TRANS64 P1, [R0+URZ+0x36420], R5 ;  /* 0x03642005000095a7 */ /* 0x000e64000802007f */
[----:B-1----:R-:W-:Y:S05]  /*a8a0*/  @!P1 BRA `(.L_x_1473) ;  /* 0xfffffffc00f09947 */ /* 0x002fea000383ffff */
[----:B------:R-:W-:Y:S05]  /*a8b0*/  BRA `(.L_x_1474) ;  /* 0xffffffec00287947 */ /* 0x000fea000383ffff */
.L_x_1446:
[----:B----4-:R4:W1:Y:S02]  /*a8c0*/  SYNCS.PHASECHK.TRANS64.TRYWAIT P1, [R0+URZ+0x36438], R6 ;  /* 0x03643806000075a7 */ /* 0x010864000802017f */
[----:B-1----:R-:W-:Y:S05]  /*a8d0*/  @!P1 NANOSLEEP.SYNCS 0x989680 ;  /* 0x009896800000995d */ /* 0x002fea0003900000 */
[----:B------:R-:W1:Y:S02]  /*a8e0*/  @!P1 SYNCS.PHASECHK.TRANS64 P1, [R0+URZ+0x36438], R6 ;  /* 0x03643806000095a7 */ /* 0x000e64000802007f */
[----:B-1----:R-:W-:Y:S05]  /*a8f0*/  @!P1 BRA `(.L_x_1446) ;  /* 0xfffffffc00f09947 */ /* 0x002fea000383ffff */
[----:B------:R-:W-:Y:S05]  /*a900*/  BRA `(.L_x_1475) ;  /* 0xffffffec00f47947 */ /* 0x000fea000383ffff */
.L_x_1448:
[----:B-1----:R1:W4:Y:S02]  /*a910*/  SYNCS.PHASECHK.TRANS64.TRYWAIT P1, [R0+URZ+0x36428], R5 ;  /* 0x03642805000075a7 */ /* 0x002324000802017f */
[----:B----4-:R-:W-:Y:S05]  /*a920*/  @!P1 NANOSLEEP.SYNCS 0x989680 ;  /* 0x009896800000995d */ /* 0x010fea0003900000 */
[----:B------:R-:W4:Y:S02]  /*a930*/  @!P1 SYNCS.PHASECHK.TRANS64 P1, [R0+URZ+0x36428], R5 ;  /* 0x03642805000095a7 */ /* 0x000f24000802007f */
[----:B----4-:R-:W-:Y:S05]  /*a940*/  @!P1 BRA `(.L_x_1448) ;  /* 0xfffffffc00f09947 */ /* 0x010fea000383ffff */
[----:B------:R-:W-:Y:S05]  /*a950*/  BRA `(.L_x_1476) ;  /* 0xfffffff0009c7947 */ /* 0x000fea000383ffff */
.L_x_1450:
[----:B----4-:R4:W1:Y:S02]  /*a960*/  SYNCS.PHASECHK.TRANS64.TRYWAIT P1, [R0+URZ+0x36438], R3 ;  /* 0x03643803000075a7 */ /* 0x010864000802017f */
[----:B-1----:R-:W-:Y:S05]  /*a970*/  @!P1 NANOSLEEP.SYNCS 0x989680 ;  /* 0x009896800000995d */ /* 0x002fea0003900000 */
[----:B------:R-:W1:Y:S02]  /*a980*/  @!P1 SYNCS.PHASECHK.TRANS64 P1, [R0+URZ+0x36438], R3 ;  /* 0x03643803000095a7 */ /* 0x000e64000802007f */
[----:B-1----:R-:W-:Y:S05]  /*a990*/  @!P1 BRA `(.L_x_1450) ;  /* 0xfffffffc00f09947 */ /* 0x002fea000383ffff */
[----:B------:R-:W-:Y:S05]  /*a9a0*/  BRA `(.L_x_1477) ;  /* 0xfffffff400587947 */ /* 0x000fea000383ffff */
.L_x_1452:
[----:B------:R-:W-:Y:S01]  /*a9b0*/  BSSY B1, `(.L_x_1478) ;  /* 0x0000006000017945 */ /* 0x000fe20003800000 */
[----:B------:R-:W-:-:S07]  /*a9c0*/  IMAD.MOV.U32 R15, RZ, RZ, -0x1 ;  /* 0xffffffffff0f7424 */ /* 0x000fce00078e00ff */
[----:B------:R-:W-:Y:S05]  /*a9d0*/  WARPSYNC.COLLECTIVE R15, `(.L_x_1479) ;  /* 0x000000000f0c7348 */ /* 0x000fea0003c00000 */
[----:B------:R-:W-:Y:S02]  /*a9e0*/  ELECT P6, UR62, PT ;  /* 0x00000000003e782f */ /* 0x000fe400038c0000 */
[----:B------:R-:W-:Y:S01]  /*a9f0*/  MOV R14, UR62 ;  /* 0x0000003e000e7c02 */ /* 0x000fe20008000f00 */
[----:B------:R-:W-:Y:S10]  /*aa00*/  ENDCOLLECTIVE ;  /* 0x000000000000791b */ /* 0x000ff40003800000 */
.L_x_1479:
[----:B------:R-:W-:Y:S05]  /*aa10*/  BSYNC B1 ;  /* 0x0000000000017941 */ /* 0x000fea0003800000 */
.L_x_1478:
[----:B------:R-:W-:Y:S05]  /*aa20*/  BRA `(.L_x_1480) ;  /* 0xfffffff800107947 */ /* 0x000fea000383ffff */
.L_x_1454:
[----:B-1----:R1:W2:Y:S02]  /*aa30*/  SYNCS.PHASECHK.TRANS64.TRYWAIT P0, [R9+URZ], R2 ;  /* 0x00000002090075a7 */ /* 0x0022a4000800017f */
[----:B--2---:R-:W-:Y:S05]  /*aa40*/  @!P0 NANOSLEEP.SYNCS 0x989680 ;  /* 0x009896800000895d */ /* 0x004fea0003900000 */
[----:B------:R-:W2:Y:S02]  /*aa50*/  @!P0 SYNCS.PHASECHK.TRANS64 P0, [R9+URZ], R2 ;  /* 0x00000002090085a7 */ /* 0x000ea4000800007f */
[----:B--2---:R-:W-:Y:S05]  /*aa60*/  @!P0 BRA `(.L_x_1454) ;  /* 0xfffffffc00f08947 */ /* 0x004fea000383ffff */
[----:B------:R-:W-:Y:S05]  /*aa70*/  BRA `(.L_x_1481) ;  /* 0xfffffff800507947 */ /* 0x000fea000383ffff */
.L_x_1455:
[----:B--2---:R2:W3:Y:S02]  /*aa80*/  SYNCS.PHASECHK.TRANS64.TRYWAIT P0, [R3+URZ], R0 ;  /* 0x00000000030075a7 */ /* 0x0044e4000800017f */
[----:B---3--:R-:W-:Y:S05]  /*aa90*/  @!P0 NANOSLEEP.SYNCS 0x989680 ;  /* 0x009896800000895d */ /* 0x008fea0003900000 */
[----:B------:R-:W3:Y:S02]  /*aaa0*/  @!P0 SYNCS.PHASECHK.TRANS64 P0, [R3+URZ], R0 ;  /* 0x00000000030085a7 */ /* 0x000ee4000800007f */
[----:B---3--:R-:W-:Y:S05]  /*aab0*/  @!P0 BRA `(.L_x_1455) ;  /* 0xfffffffc00f08947 */ /* 0x008fea000383ffff */
[----:B------:R-:W-:Y:S05]  /*aac0*/  BRA `(.L_x_1482) ;  /* 0xfffffff800447947 */ /* 0x000fea000383ffff */
.L_x_1483:
        /* <DEDUP_REMOVED lines=11> */
.L_x_3864:


//--------------------- .text._ZN7cutlass13device_kernelIN5flash11enable_sm90INS1_16FlashAttnBwdSm90INS1_25CollectiveMainloopBwdSm90ILi2ELi1ELi1EN4cute5tupleIJNS5_1CILi1EEES8_S8_EEENS6_IJNS7_ILi64EEENS7_ILi96EEENS7_ILi192EEEEEENS_10bfloat16_tEfNS_4arch4Sm90ELb0ELb1ELb0ELb0ELb0ELb0ELb1ELb0ELi3ELi1ELi1ELi1ELb0EEENS1_24CollectiveEpilogueBwdGQAISD_fSG_Li384ELb0ELb0EEENS1_19SingleTileSchedulerILb0ELb0ELb0ELi96EEEEEEEEEvNT_6ParamsE --------------------------
	.section	.text._ZN7cutlass13device_kernelIN5flash11enable_sm90INS1_16FlashAttnBwdSm90INS1_25CollectiveMainloopBwdSm90ILi2ELi1ELi1EN4cute5tupleIJNS5_1CILi1EEES8_S8_EEENS6_IJNS7_ILi64EEENS7_ILi96EEENS7_ILi192EEEEEENS_10bfloat16_tEfNS_4arch4Sm90ELb0ELb1ELb0ELb0ELb0ELb0ELb1ELb0ELi3ELi1ELi1ELi1ELb0EEENS1_24CollectiveEpilogueBwdGQAISD_fSG_Li384ELb0ELb0EEENS1_19SingleTileSchedulerILb0ELb0ELb0ELi96EEEEEEEEEvNT_6ParamsE,"ax",@progbits
	.align	128
.text._ZN7cutlass13device_kernelIN5flash11enable_sm90INS1_16FlashAttnBwdSm90INS1_25CollectiveMainloopBwdSm90ILi2ELi1ELi1EN4cute5tupleIJNS5_1CILi1EEES8_S8_EEENS6_IJNS7_ILi64EEENS7_ILi96EEENS7_ILi192EEEEEENS_10bfloat16_tEfNS_4arch4Sm90ELb0ELb1ELb0ELb0ELb0ELb0ELb1ELb0ELi3ELi1ELi1ELi1ELb0EEENS1_24CollectiveEpilogueBwdGQAISD_fSG_Li384ELb0ELb0EEENS1_19SingleTileSchedulerILb0ELb0ELb0ELi96EEEEEEEEEvNT_6ParamsE:
        .type           _ZN7cutlass13device_kernelIN5flash11enable_sm90INS1_16FlashAttnBwdSm90INS1_25CollectiveMainloopBwdSm90ILi2ELi1ELi1EN4cute5tupleIJNS5_1CILi1EEES8_S8_EEENS6_IJNS7_ILi64EEENS7_ILi96EEENS7_ILi192EEEEEENS_10bfloat16_tEfNS_4arch4Sm90ELb0ELb1ELb0ELb0ELb0ELb0ELb1ELb0ELi3ELi1ELi1ELi1ELb0EEENS1_24CollectiveEpilogueBwdGQAISD_fSG_Li384ELb0ELb0EEENS1_19SingleTileSchedulerILb0ELb0ELb0ELi96EEEEEEEEEvNT_6ParamsE,@function
        .size           _ZN7cutlass13device_kernelIN5flash11enable_sm90INS1_16FlashAttnBwdSm90INS1_25CollectiveMainloopBwdSm90ILi2ELi1ELi1EN4cute5tupleIJNS5_1CILi1EEES8_S8_EEENS6_IJNS7_ILi64EEENS7_ILi96EEENS7_ILi192EEEEEENS_10bfloat16_tEfNS_4arch4Sm90ELb0ELb1ELb0ELb0ELb0ELb0ELb1ELb0ELi3ELi1ELi1ELi1ELb0EEENS1_24CollectiveEpilogueBwdGQAISD_fSG_Li384ELb0ELb0EEENS1_19SingleTileSchedulerILb0ELb0ELb0ELi96EEEEEEEEEvNT_6ParamsE,(.L_x_3865 - _ZN7cutlass13device_kernelIN5flash11enable_sm90INS1_16FlashAttnBwdSm90INS1_25CollectiveMainloopBwdSm90ILi2ELi1ELi1EN4cute5tupleIJNS5_1CILi1EEES8_S8_EEENS6_IJNS7_ILi64EEENS7_ILi96EEENS7_ILi192EEEEEENS_10bfloat16_tEfNS_4arch4Sm90ELb0ELb1ELb0ELb0ELb0ELb0ELb1ELb0ELi3ELi1ELi1ELi1ELb0EEENS1_24CollectiveEpilogueBwdGQAISD_fSG_Li384ELb0ELb0EEENS1_19SingleTileSchedulerILb0ELb0ELb0ELi96EEEEEEEEEvNT_6ParamsE)
        .other          _ZN7cutlass13device_kernelIN5flash11enable_sm90INS1_16FlashAttnBwdSm90INS1_25CollectiveMainloopBwdSm90ILi2ELi1ELi1EN4cute5tupleIJNS5_1CILi1EEES8_S8_EEENS6_IJNS7_ILi64EEENS7_ILi96EEENS7_ILi192EEEEEENS_10bfloat16_tEfNS_4arch4Sm90ELb0ELb1ELb0ELb0ELb0ELb0ELb1ELb0ELi3ELi1ELi1ELi1ELb0EEENS1_24CollectiveEpilogueBwdGQAISD_fSG_Li384ELb0ELb0EEENS1_19SingleTileSchedulerILb0ELb0ELb0ELi96EEEEEEEEEvNT_6ParamsE,@"STO_CUDA_ENTRY STV_DEFAULT"
_ZN7cutlass13device_kernelIN5flash11enable_sm90INS1_16FlashAttnBwdSm90INS1_25CollectiveMainloopBwdSm90ILi2ELi1ELi1EN4cute5tupleIJNS5_1CILi1EEES8_S8_EEENS6_IJNS7_ILi64EEENS7_ILi96EEENS7_ILi192EEEEEENS_10bfloat16_tEfNS_4arch4Sm90ELb0ELb1ELb0ELb0ELb0ELb0ELb1ELb0ELi3ELi1ELi1ELi1ELb0EEENS1_24CollectiveEpilogueBwdGQAISD_fSG_Li384ELb0ELb0EEENS1_19SingleTileSchedulerILb0ELb0ELb0ELi96EEEEEEEEEvNT_6ParamsE:
        /* <DEDUP_REMOVED lines=23> */
.L_x_1485:
[----:B------:R-:W-:Y:S05]  /*0170*/  BSYNC B0 ;  /* 0x0000000000007941 */ /* 0x000fea0003800000 */
.L_x_1484:
        /* <DEDUP_REMOVED lines=37> */
.L_x_1486:
        /* <DEDUP_REMOVED lines=20> */
.L_x_1487:
[----:B------:R-:W-:Y:S01]  /*0510*/  PLOP3.LUT P0, PT, PT, PT, UP0, 0x80, 0x0 ;  /* 0x000000000000781c */ /* 0x000fe20003f0f008 */
[----:B------:R-:W-:Y:S01]  /*0520*/  NOP ;  /* 0x0000000000007918 */ /* 0x000fe20000000000 */
[----:B------:R-:W-:Y:S01]  /*0530*/  BSSY B6, `(.L_x_1488) ;  /* 0x000079f000067945 */ /* 0x000fe20003800000 */
[----:B-12-45:R-:W-:Y:S10]  /*0540*/  BAR.SYNC.DEFER_BLOCKING 0x0 ;  /* 0x0000000000007b1d */ /* 0x036ff40000010000 */
[----:B------:R-:W-:Y:S05]  /*0550*/  @!P0 BRA `(.L_x_1489) ;  /* 0x0000004000d48947 */ /* 0x000fea0003800000 */
.L_x_1490:
        /* <DEDUP_REMOVED lines=85> */
.L_x_1492:
        /* <DEDUP_REMOVED lines=36> */
.L_x_1495:
        /* <DEDUP_REMOVED lines=15> */
.L_x_1494:
        /* <DEDUP_REMOVED lines=20> */
.L_x_1497:
        /* <DEDUP_REMOVED lines=15> */
.L_x_1496:
        /* <DEDUP_REMOVED lines=8> */
.L_x_1588:
        /* <DEDUP_REMOVED lines=19> */
.L_x_1499:
[----:B--2---:R-:W-:Y:S01]  /*11c0*/  SHF.R.S32.HI R10, RZ, 0x1f, R7 ;  /* 0x0000001fff0a7819 */ /* 0x004fe20000011407 */
[----:B------:R-:W-:Y:S01]  /*11d0*/  IMAD.IADD R12, R9, 0x1, -R6 ;  /* 0x00000001090c7824 */ /* 0x000fe200078e0a06 */
[--C-:B------:R-:W-:Y:S01]  /*11e0*/  SHF.R.S32.HI R5, RZ, 0x1, R2.reuse ;  /* 0x00000001ff057819 */ /* 0x100fe20000011402 */
[C---:B------:R-:W-:Y:S01]  /*11f0*/  IMAD.HI R11, R13.reuse, 0x55555556, RZ ;  /* 0x555555560d0b7827 */ /* 0x040fe200078e02ff */
[----:B------:R-:W-:Y:S01]  /*1200*/  LEA.HI R10, R10, R7, RZ, 0x3 ;  /* 0x000000070a0a7211 */ /* 0x000fe200078f18ff */
[----:B------:R-:W-:Y:S01]  /*1210*/  ULDC UR4, c[0x0][0x290] ;  /* 0x0000a40000047ab9 */ /* 0x000fe20000000800 */
[----:B------:R-:W-:Y:S01]  /*1220*/  SHF.R.S32.HI R6, RZ, 0x1f, R2 ;  /* 0x0000001fff067819 */ /* 0x000fe20000011402 */
[--C-:B------:R-:W-:Y:S01]  /*1230*/  IMAD R15, R13, 0x400, R0.reuse ;  /* 0x000004000d0f7824 */ /* 0x100fe200078e0200 */
[----:B------:R-:W-:Y:S01]  /*1240*/  LOP3.LUT R2, R2, 0x7fffffe, RZ, 0xc0, !PT ;  /* 0x07fffffe02027812 */ /* 0x000fe200078ec0ff */
[----:B------:R-:W-:Y:S01]  /*1250*/  IMAD.SHL.U32 R10, R10, 0x20, RZ ;  /* 0x000000200a0a7824 */ /* 0x000fe200078e00ff */
[----:B------:R-:W-:Y:S01]  /*1260*/  SHF.R.S32.HI R3, RZ, 0x1f, R0 ;  /* 0x0000001fff037819 */ /* 0x000fe20000011400 */
[----:B------:R-:W-:Y:S01]  /*1270*/  IMAD.MOV.U32 R16, RZ, RZ, 0x20 ;  /* 0x00000020ff107424 */ /* 0x000fe200078e00ff */
[----:B------:R-:W-:Y:S01]  /*1280*/  LEA.HI R14, R11, R11, RZ, 0x1 ;  /* 0x0000000b0b0e7211 */ /* 0x000fe200078f08ff */
[----:B------:R-:W-:Y:S01]  /*1290*/  IMAD.IADD R9, R7, 0x1, -R2 ;  /* 0x0000000107097824 */ /* 0x000fe200078e0a02 */
[----:B------:R-:W-:Y:S01]  /*12a0*/  LOP3.LUT R10, R10, 0x7fffff00, RZ, 0xc0, !PT ;  /* 0x7fffff000a0a7812 */ /* 0x000fe200078ec0ff */
[----:B------:R-:W-:Y:S01]  /*12b0*/  ULDC UR5, c[0x0][0x280] ;  /* 0x0000a00000057ab9 */ /* 0x000fe20000000800 */
[----:B------:R-:W-:Y:S01]  /*12c0*/  LEA.HI R2, R3, R0, RZ, 0x2 ;  /* 0x0000000003027211 */ /* 0x000fe200078f10ff */
[----:B------:R-:W-:Y:S01]  /*12d0*/  IMAD R14, R14, -0x3, R13 ;  /* 0xfffffffd0e0e7824 */ /* 0x000fe200078e020d */
[----:B------:R-:W-:Y:S01]  /*12e0*/  LEA.HI R6, R6, R5, RZ, 0x2 ;  /* 0x0000000506067211 */ /* 0x000fe200078f10ff */
[----:B------:R-:W-:Y:S01]  /*12f0*/  IMAD R10, R13, 0x800, R10 ;  /* 0x000008000d0a7824 */ /* 0x000fe200078e020a */
[----:B-1----:R-:W-:-:S02]  /*1300*/  LOP3.LUT R13, R2, 0x7ffffffc, RZ, 0xc0, !PT ;  /* 0x7ffffffc020d7812 */ /* 0x002fc400078ec0ff */
[----:B------:R-:W-:Y:S02]  /*1310*/  CS2R R118, SRZ ;  /* 0x0000000000767805 */ /* 0x000fe4000001ff00 */
[----:B------:R-:W-:Y:S01]  /*1320*/  LOP3.LUT R6, R6, 0xfffffffc, RZ, 0xc0, !PT ;  /* 0xfffffffc06067812 */ /* 0x000fe200078ec0ff */
[----:B------:R-:W-:Y:S01]  /*1330*/  IMAD R9, R9, 0x20, R10 ;  /* 0x0000002009097824 */ /* 0x000fe200078e020a */
[----:B------:R-:W-:Y:S01]  /*1340*/  SHF.R.S32.HI R4, RZ, 0x4, R4 ;  /* 0x00000004ff047819 */ /* 0x000fe20000011404 */
[----:B------:R-:W-:Y:S01]  /*1350*/  IMAD.IADD R13, R0, 0x1, -R13 ;  /* 0x00000001000d7824 */ /* 0x000fe200078e0a0d */
[----:B------:R-:W-:Y:S01]  /*1360*/  LEA.HI R3, R3, R0, RZ, 0x5 ;  /* 0x0000000003037211 */ /* 0x000fe200078f28ff */
[----:B------:R-:W-:Y:S01]  /*1370*/  IMAD.IADD R7, R5, 0x1, -R6 ;  /* 0x0000000105077824 */ /* 0x000fe200078e0a06 */
[--C-:B------:R-:W-:Y:S01]  /*1380*/  SHF.R.S32.HI R5, RZ, 0x1f, R2.reuse ;  /* 0x0000001fff057819 */ /* 0x100fe20000011402 */
[----:B------:R-:W-:Y:S01]  /*1390*/  IMAD R10, R14, 0x10, R13 ;  /* 0x000000100e0a7824 */ /* 0x000fe200078e020d */
[----:B------:R-:W-:Y:S01]  /*13a0*/  SHF.R.S32.HI R3, RZ, 0x5, R3 ;  /* 0x00000005ff037819 */ /* 0x000fe20000011403 */
[----:B------:R-:W1:Y:S01]  /*13b0*/  S2R R13, SR_CTAID.X ;  /* 0x00000000000d7919 */ /* 0x000e620000002500 */
[C---:B------:R-:W-:Y:S01]  /*13c0*/  IMAD.SHL.U32 R6, R7.reuse, 0x40, RZ ;  /* 0x0000004007067824 */ /* 0x040fe200078e00ff */
[----:B------:R-:W-:Y:S01]  /*13d0*/  LOP3.LUT P0, RZ, R7, 0x2, RZ, 0xc0, !PT ;  /* 0x0000000207ff7812 */ /* 0x000fe2000780c0ff */
[----:B------:R-:W-:Y:S01]  /*13e0*/  IMAD.SHL.U32 R11, R4, 0x8, RZ ;  /* 0x00000008040b7824 */ /* 0x000fe200078e00ff */
[----:B------:R-:W-:Y:S01]  /*13f0*/  SHF.R.S32.HI R4, RZ, 0x2, R2 ;  /* 0x00000002ff047819 */ /* 0x000fe20000011402 */
[----:B------:R-:W-:Y:S01]  /*1400*/  IMAD R9, R12, 0x200, R9 ;  /* 0x000002000c097824 */ /* 0x000fe200078e0209 */
[----:B------:R-:W-:Y:S01]  /*1410*/  LOP3.LUT R6, R6, 0xc0, RZ, 0xc0, !PT ;  /* 0x000000c006067812 */ /* 0x000fe200078ec0ff */
[----:B------:R-:W-:Y:S01]  /*1420*/  IMAD.SHL.U32 R10, R10, 0x2, RZ ;  /* 0x000000020a0a7824 */ /* 0x000fe200078e00ff */
[----:B------:R-:W-:Y:S01]  /*1430*/  LEA.HI R5, R5, R4, RZ, 0x3 ;  /* 0x0000000405057211 */ /* 0x000fe200078f18ff */
[----:B------:R-:W-:Y:S01]  /*1440*/  IMAD.U32 R14, RZ, RZ, UR38 ;  /* 0x00000026ff0e7e24 */ /* 0x000fe2000f8e00ff */
[----:B------:R-:W-:Y:S01]  /*1450*/  LOP3.LUT R11, R6, 0x8, R11, 0xf8, !PT ;  /* 0x00000008060b7812 */ /* 0x000fe200078ef80b */
[----:B------:R-:W-:Y:S01]  /*1460*/  IMAD.MOV.U32 R7, RZ, RZ, RZ ;  /* 0x000000ffff077224 */ /* 0x000fe200078e00ff */
[----:B------:R-:W-:Y:S01]  /*1470*/  SHF.R.U32.HI R0, RZ, 0x3, R6 ;  /* 0x00000003ff007819 */ /* 0x000fe20000011606 */
[----:B------:R-:W-:Y:S01]  /*1480*/  IMAD.MOV.U32 R2, RZ, RZ, RZ ;  /* 0x000000ffff027224 */ /* 0x000fe200078e00ff */
[----:B------:R-:W-:-:S02]  /*1490*/  LOP3.LUT R5, R5, 0xfffffff8, RZ, 0xc0, !PT ;  /* 0xfffffff805057812 */ /* 0x000fc400078ec0ff */
[----:B------:R-:W-:Y:S02]  /*14a0*/  CS2R R116, SRZ ;  /* 0x0000000000747805 */ /* 0x000fe4000001ff00 */
[----:B------:R-:W-:Y:S02]  /*14b0*/  LOP3.LUT R0, R11, R0, RZ, 0x3c, !PT ;  /* 0x000000000b007212 */ /* 0x000fe400078e3cff */
[----:B------:R-:W-:Y:S02]  /*14c0*/  CS2R R114, SRZ ;  /* 0x0000000000727805 */ /* 0x000fe4000001ff00 */
[----:B------:R-:W-:Y:S01]  /*14d0*/  SEL R16, R16, 0xffffffe0, !P0 ;  /* 0xffffffe010107807 */ /* 0x000fe20004000000 */
[----:B------:R-:W-:Y:S01]  /*14e0*/  IMAD.IADD R6, R4, 0x1, -R5 ;  /* 0x0000000104067824 */ /* 0x000fe200078e0a05 */
[----:B------:R-:W-:Y:S01]  /*14f0*/  CS2R R112, SRZ ;  /* 0x0000000000707805 */ /* 0x000fe2000001ff00 */
[----:B------:R-:W-:Y:S01]  /*1500*/  IMAD.IADD R9, R9, 0x1, R0 ;  /* 0x0000000109097824 */ /* 0x000fe200078e0200 */
[----:B------:R-:W-:Y:S01]  /*1510*/  CS2R R110, SRZ ;  /* 0x00000000006e7805 */ /* 0x000fe2000001ff00 */
[----:B------:R-:W-:Y:S01]  /*1520*/  IMAD.SHL.U32 R0, R15, 0x4, RZ ;  /* 0x000000040f007824 */ /* 0x000fe200078e00ff */
[----:B------:R-:W-:Y:S01]  /*1530*/  CS2R R108, SRZ ;  /* 0x00000000006c7805 */ /* 0x000fe2000001ff00 */
[----:B------:R-:W-:Y:S01]  /*1540*/  IMAD R6, R3, 0x10, R6 ;  /* 0x0000001003067824 */ /* 0x000fe200078e0206 */
[----:B------:R-:W-:Y:S01]  /*1550*/  LEA R9, R9, UR37, 0x1 ;  /* 0x0000002509097c11 */ /* 0x000fe2000f8e08ff */
[----:B------:R-:W-:Y:S01]  /*1560*/  IMAD.MOV.U32 R4, RZ, RZ, RZ ;  /* 0x000000ffff047224 */ /* 0x000fe200078e00ff */
[----:B------:R-:W-:-:S02]  /*1570*/  CS2R R106, SRZ ;  /* 0x00000000006a7805 */ /* 0x000fc4000001ff00 */
[----:B------:R-:W-:Y:S02]  /*1580*/  CS2R R104, SRZ ;  /* 0x0000000000687805 */ /* 0x000fe4000001ff00 */
[----:B------:R-:W-:Y:S02]  /*1590*/  CS2R R102, SRZ ;  /* 0x0000000000667805 */ /* 0x000fe4000001ff00 */
[----:B------:R-:W-:Y:S01]  /*15a0*/  CS2R R100, SRZ ;  /* 0x0000000000647805 */ /* 0x000fe2000001ff00 */
[----:B-1----:R-:W-:Y:S01]  /*15b0*/  IMAD R13, R13, -0x60, RZ ;  /* 0xffffffa00d0d7824 */ /* 0x002fe200078e02ff */
[----:B------:R-:W-:Y:S02]  /*15c0*/  CS2R R98, SRZ ;  /* 0x0000000000627805 */ /* 0x000fe4000001ff00 */
[----:B------:R-:W-:Y:S02]  /*15d0*/  CS2R R96, SRZ ;  /* 0x0000000000607805 */ /* 0x000fe4000001ff00 */
[----:B------:R-:W-:Y:S01]  /*15e0*/  CS2R R94, SRZ ;  /* 0x00000000005e7805 */ /* 0x000fe2000001ff00 */
[C---:B------:R-:W-:Y:S01]  /*15f0*/  IMAD.IADD R11, R13.reuse, 0x1, -R10 ;  /* 0x000000010d0b7824 */ /* 0x040fe200078e0a0a */
[----:B------:R-:W-:-:S02]  /*1600*/  IADD3.X R5, R13, UR4, RZ, PT, !PT ;  /* 0x000000040d057c10 */ /* 0x000fc4000bffe4ff */
[----:B------:R-:W-:Y:S02]  /*1610*/  CS2R R92, SRZ ;  /* 0x00000000005c7805 */ /* 0x000fe4000001ff00 */
[----:B------:R-:W-:Y:S02]  /*1620*/  IADD3 R12, -R10, UR4, R13 ;  /* 0x000000040a0c7c10 */ /* 0x000fe4000fffe10d */
[----:B------:R-:W-:Y:S02]  /*1630*/  CS2R R90, SRZ ;  /* 0x00000000005a7805 */ /* 0x000fe4000001ff00 */
[----:B------:R-:W-:Y:S02]  /*1640*/  IADD3 R5, R5, -UR5, -R10 ;  /* 0x8000000505057c10 */ /* 0x000fe4000fffe80a */
        /* <DEDUP_REMOVED lines=36> */
.L_x_1519:
[----:B------:R-:W-:-:S13]  /*1890*/  ISETP.NE.AND P0, PT, R14, 0x3, PT ;  /* 0x000000030e00780c */ /* 0x000fda0003f05270 */
[----:B------:R-:W-:Y:S05]  /*18a0*/  @!P0 BRA `(.L_x_1501) ;  /* 0x0000000000048947 */ /* 0x000fea0003800000 */
[----:B------:R-:W-:Y:S01]  /*18b0*/  BPT.TRAP 0x1 ;  /* 0x000000040000795c */ /* 0x000fe20000300000 */
.L_x_1501:
[----:B------:R-:W-:Y:S02]  /*18c0*/  LEA R3, R2, UR37, 0x3 ;  /* 0x0000002502037c11 */ /* 0x000fe4000f8e18ff */
[----:B------:R-:W-:-:S04]  /*18d0*/  SHF.L.U32 R16, R7, 0x1f, RZ ;  /* 0x0000001f07107819 */ /* 0x000fc800000006ff */
[----:B------:R1:W2:Y:S01]  /*18e0*/  SYNCS.PHASECHK.TRANS64.TRYWAIT P1, [R3+URZ+0x36410], R16 ;  /* 0x03641010030075a7 */ /* 0x0002a2000802017f */
[----:B------:R-:W-:Y:S05]  /*18f0*/  @!P0 BRA `(.L_x_1502) ;  /* 0x0000000000048947 */ /* 0x000fea0003800000 */
[----:B------:R-:W-:Y:S01]  /*1900*/  BPT.TRAP 0x1 ;  /* 0x000000040000795c */ /* 0x000fe20000300000 */
.L_x_1502:
[----:B--2---:R-:W-:Y:S05]  /*1910*/  @P1 BRA `(.L_x_1503) ;  /* 0x0000000000081947 */ /* 0x004fea0003800000 */
[----:B------:R-:W2:Y:S02]  /*1920*/  SYNCS.PHASECHK.TRANS64.TRYWAIT P1, [R3+URZ+0x36410], R16 ;  /* 0x03641010030075a7 */ /* 0x000ea4000802017f */
[----:B--2---:R-:W-:Y:S05]  /*1930*/  @!P1 BRA `(.L_x_1504) ;  /* 0x0000006400b09947 */ /* 0x004fea0003800000 */
.L_x_1503:
        /* <DEDUP_REMOVED lines=103> */
.L_x_1505:
[----:B-12---:R-:W-:-:S04]  /*1fb0*/  SHF.L.U32 R16, R4, 0x1f, RZ ;  /* 0x0000001f04107819 */ /* 0x006fc800000006ff */
[----:B------:R1:W2:Y:S01]  /*1fc0*/  SYNCS.PHASECHK.TRANS64.TRYWAIT P1, [UR37+0x36430], R16 ;  /* 0x03643010ff0075a7 */ /* 0x0002a20008020165 */
[----:B------:R-:W-:Y:S05]  /*1fd0*/  @!P0 BRA `(.L_x_1506) ;  /* 0x0000000000048947 */ /* 0x000fea0003800000 */
[----:B------:R-:W-:Y:S01]  /*1fe0*/  BPT.TRAP 0x1 ;  /* 0x000000040000795c */ /* 0x000fe20000300000 */
.L_x_1506:
[----:B--2---:R-:W-:Y:S05]  /*1ff0*/  @P1 BRA `(.L_x_1507) ;  /* 0x0000000000081947 */ /* 0x004fea0003800000 */
[----:B------:R-:W2:Y:S02]  /*2000*/  SYNCS.PHASECHK.TRANS64.TRYWAIT P1, [UR37+0x36430], R16 ;  /* 0x03643010ff0075a7 */ /* 0x000ea40008020165 */
[----:B--2---:R-:W-:Y:S05]  /*2010*/  @!P1 BRA `(.L_x_1508) ;  /* 0x00000060000c9947 */ /* 0x004fea0003800000 */
.L_x_1507:
        /* <DEDUP_REMOVED lines=11> */
[----:B-12---:R-:W-:Y:S01]  /*20d0*/  VIADDMNMX R16, R18, R19, R12, PT ;  /* 0x0000001312107246 */ /* 0x006fe2000380010c */
        /* <DEDUP_REMOVED lines=102> */
.L_x_1511:
[----:B------:R-:W-:-:S06]  /*2740*/  UISETP.NE.AND UP0, UPT, UR44, 0x1, UPT ;  /* 0x000000012c00788c */ /* 0x000fcc000bf05270 */
[----:B------:R-:W-:-:S05]  /*2750*/  PLOP3.LUT P1, PT, PT, PT, UP0, 0x80, 0x0 ;  /* 0x000000000000781c */ /* 0x000fca0003f2f008 */
[----:B------:R-:W-:-:S08]  /*2760*/  @UP0 ULDC UR5, c[0x0][0x754] ;  /* 0x0001d50000050ab9 */ /* 0x000fd00000000800 */
[----:B------:R-:W-:Y:S01]  /*2770*/  @P1 IMAD.HI.U32 R15, R22, UR5, RZ ;  /* 0x00000005160f1c27 */ /* 0x000fe2000f8e00ff */
[----:B------:R-:W-:-:S04]  /*2780*/  @UP0 ULDC UR5, c[0x0][0x758] ;  /* 0x0001d60000050ab9 */ /* 0x000fc80000000800 */
[----:B------:R-:W-:-:S07]  /*2790*/  @P1 SHF.R.U32.HI R22, RZ, UR5, R15 ;  /* 0x00000005ff161c19 */ /* 0x000fce000801160f */
.L_x_1512:
[----:B------:R-:W-:Y:S05]  /*27a0*/  BSYNC B0 ;  /* 0x0000000000007941 */ /* 0x000fea0003800000 */
.L_x_1510:
[----:B------:R-:W-:Y:S01]  /*27b0*/  IMAD R22, R22, UR44, R11 ;  /* 0x0000002c16167c24 */ /* 0x000fe2000f8e020b */
[----:B------:R-:W-:-:S04]  /*27c0*/  IADD3 R15, R18, UR4, R5 ;  /* 0x00000004120f7c10 */ /* 0x000fc8000fffe005 */
[----:B------:R-:W-:Y:S02]  /*27d0*/  VIADDMNMX R16, R22, UR44, R16, PT ;  /* 0x0000002c16107c46 */ /* 0x000fe4000b800110 */
[----:B------:R-:W-:-:S07]  /*27e0*/  VIMNMX R15, R15, R22, !PT ;  /* 0x000000160f0f7248 */ /* 0x000fce0007fe0100 */
.L_x_1509:
[C---:B------:R-:W-:Y:S01]  /*27f0*/  ISETP.GE.AND P1, PT, R13.reuse, 0x1, PT ;  /* 0x000000010d00780c */ /* 0x040fe20003f26270 */
[----:B------:R-:W-:Y:S01]  /*2800*/  VIADD R18, R18, 0x8 ;  /* 0x0000000812127836 */ /* 0x000fe20000000000 */
[----:B------:R-:W-:Y:S02]  /*2810*/  ISETP.GE.AND P2, PT, R13, 0x2, PT ;  /* 0x000000020d00780c */ /* 0x000fe40003f46270 */
[----:B------:R-:W-:Y:S01]  /*2820*/  ISETP.GT.AND P5, PT, R15, RZ, !P1 ;  /* 0x000000ff0f00720c */ /* 0x000fe20004fa4270 */
[----:B------:R-:W-:Y:S01]  /*2830*/  IMAD.IADD R17, R17, 0x1, R18 ;  /* 0x0000000111117824 */ /* 0x000fe200078e0212 */
[----:B------:R-:W-:Y:S02]  /*2840*/  ISETP.GT.AND P6, PT, R15, 0x1, !P2 ;  /* 0x000000010f00780c */ /* 0x000fe400057c4270 */
[----:B------:R-:W-:Y:S02]  /*2850*/  ISETP.LT.OR P5, PT, R16, 0x1, P5 ;  /* 0x000000011000780c */ /* 0x000fe40002fa1670 */
[----:B------:R-:W-:-:S02]  /*2860*/  ISETP.GE.AND P3, PT, R13, 0x9, PT ;  /* 0x000000090d00780c */ /* 0x000fc40003f66270 */
[----:B------:R-:W-:Y:S02]  /*2870*/  ISETP.LT.OR P6, PT, R16, 0x2, P6 ;  /* 0x000000021000780c */ /* 0x000fe400037c1670 */
[----:B------:R-:W-:Y:S02]  /*2880*/  FSEL R136, R136, -INF , !P5 ;  /* 0xff80000088887808 */ /* 0x000fe40006800000 */
[----:B------:R-:W-:Y:S02]  /*2890*/  ISETP.GE.AND P4, PT, R13, 0xa, PT ;  /* 0x0000000a0d00780c */ /* 0x000fe40003f86270 */
[----:B------:R-:W-:Y:S02]  /*28a0*/  ISETP.GT.AND P5, PT, R15, 0x8, !P3 ;  /* 0x000000080f00780c */ /* 0x000fe40005fa4270 */
        /* <DEDUP_REMOVED lines=8> */
[----:B------:R-:W-:Y:S02]  /*2930*/  VIADDMNMX R19, R18, R19, R12, PT ;  /* 0x0000001312137246 */ /* 0x000fe4000380010c */
[----:B------:R-:W-:-:S04]  /*2940*/  ISETP.LT.OR P6, PT, R16, 0x11, P6 ;  /* 0x000000111000780c */ /* 0x000fc800037c1670 */
[----:B------:R-:W-:Y:S02]  /*2950*/  FSEL R144, R144, -INF , !P6 ;  /* 0xff80000090907808 */ /* 0x000fe40007000000 */
[----:B------:R-:W-:-:S04]  /*2960*/  ISETP.GE.AND P6, PT, R13, 0x12, PT ;  /* 0x000000120d00780c */ /* 0x000fc80003fc6270 */
[----:B------:R-:W-:-:S04]  /*2970*/  ISETP.GT.AND P6, PT, R15, 0x11, !P6 ;  /* 0x000000110f00780c */ /* 0x000fc800077c4270 */
        /* <DEDUP_REMOVED lines=10> */
[----:B------:R-:W-:-:S13]  /*2a20*/  PLOP3.LUT P6, PT, PT, PT, UP1, 0x40, 0x0 ;  /* 0x000000000000781c */ /* 0x000fda0003fce818 */
        /* <DEDUP_REMOVED lines=16> */
.L_x_1515:
[----:B------:R-:W-:-:S06]  /*2b30*/  UISETP.NE.AND UP0, UPT, UR44, 0x1, UPT ;  /* 0x000000012c00788c */ /* 0x000fcc000bf05270 */
[----:B------:R-:W-:-:S05]  /*2b40*/  PLOP3.LUT P6, PT, PT, PT, UP0, 0x80, 0x0 ;  /* 0x000000000000781c */ /* 0x000fca0003fcf008 */
[----:B------:R-:W-:-:S08]  /*2b50*/  @UP0 ULDC UR4, c[0x0][0x754] ;  /* 0x0001d50000040ab9 */ /* 0x000fd00000000800 */
[----:B------:R-:W-:Y:S01]  /*2b60*/  @P6 IMAD.HI.U32 R15, R18, UR4, RZ ;  /* 0x00000004120f6c27 */ /* 0x000fe2000f8e00ff */
[----:B------:R-:W-:Y:S01]  /*2b70*/  PLOP3.LUT P6, PT, PT, PT, UP0, 0x80, 0x0 ;  /* 0x000000000000781c */ /* 0x000fe20003fcf008 */
[----:B------:R-:W-:-:S12]  /*2b80*/  @UP0 ULDC UR4, c[0x0][0x758] ;  /* 0x0001d60000040ab9 */ /* 0x000fd80000000800 */
[----:B------:R-:W-:-:S07]  /*2b90*/  @P6 SHF.R.U32.HI R18, RZ, UR4, R15 ;  /* 0x00000004ff126c19 */ /* 0x000fce000801160f */
.L_x_1516:
[----:B------:R-:W-:Y:S05]  /*2ba0*/  BSYNC B0 ;  /* 0x0000000000007941 */ /* 0x000fea0003800000 */
.L_x_1514:
[----:B------:R-:W-:-:S05]  /*2bb0*/  IMAD R18, R18, UR44, R11 ;  /* 0x0000002c12127c24 */ /* 0x000fca000f8e020b */
[----:B------:R-:W-:Y:S02]  /*2bc0*/  VIMNMX R17, R17, R18, !PT ;  /* 0x0000001211117248 */ /* 0x000fe40007fe0100 */
[----:B------:R-:W-:-:S07]  /*2bd0*/  VIADDMNMX R19, R18, UR44, R19, PT ;  /* 0x0000002c12137c46 */ /* 0x000fce000b800113 */
.L_x_1513:
[----:B------:R-:W-:Y:S01]  /*2be0*/  ISETP.GT.AND P3, PT, R17, 0x8, !P3 ;  /* 0x000000081100780c */ /* 0x000fe20005f64270 */
[--C-:B----4-:R-:W-:Y:S01]  /*2bf0*/  FFMA.FTZ R18, R136, UR45, -R21.reuse ;  /* 0x0000002d88127c23 */ /* 0x110fe20008010815 */
[--C-:B------:R-:W-:Y:S01]  /*2c00*/  FFMA.FTZ R136, R144, UR45, -R21.reuse ;  /* 0x0000002d90887c23 */ /* 0x100fe20008010815 */
[----:B------:R-:W-:Y:S01]  /*2c10*/  LEA R144, R6, UR37, 0x2 ;  /* 0x0000002506907c11 */ /* 0x000fe2000f8e10ff */
[--C-:B------:R-:W-:Y:S01]  /*2c20*/  FFMA.FTZ R23, R22, UR45, -R21.reuse ;  /* 0x0000002d16177c23 */ /* 0x100fe20008010815 */
[----:B------:R-:W-:Y:S01]  /*2c30*/  ISETP.LT.OR P3, PT, R19, 0x9, P3 ;  /* 0x000000091300780c */ /* 0x000fe20001f61670 */
[--C-:B------:R-:W-:Y:S01]  /*2c40*/  FFMA.FTZ R22, R140, UR45, -R21.reuse ;  /* 0x0000002d8c167c23 */ /* 0x100fe20008010815 */
[----:B------:R-:W-:Y:S01]  /*2c50*/  ISETP.GT.AND P2, PT, R17, 0x1, !P2 ;  /* 0x000000011100780c */ /* 0x000fe20005744270 */
[--C-:B------:R-:W-:Y:S01]  /*2c60*/  FFMA.FTZ R137, R154, UR45, -R21.reuse ;  /* 0x0000002d9a897c23 */ /* 0x100fe20008010815 */
[----:B------:R-:W-:Y:S01]  /*2c70*/  FSEL R15, R142, -INF , !P3 ;  /* 0xff8000008e0f7808 */ /* 0x000fe20005800000 */
[--C-:B------:R-:W-:Y:S01]  /*2c80*/  FFMA.FTZ R141, R156, UR45, -R21.reuse ;  /* 0x0000002d9c8d7c23 */ /* 0x100fe20008010815 */
[----:B------:R-:W1:Y:S01]  /*2c90*/  LDS R142, [R144+0x30200] ;  /* 0x03020000908e7984 */ /* 0x000e620000000800 */
[--C-:B------:R-:W-:Y:S01]  /*2ca0*/  FFMA.FTZ R140, R148, UR45, -R21.reuse ;  /* 0x0000002d948c7c23 */ /* 0x100fe20008010815 */
[----:B------:R-:W-:Y:S01]  /*2cb0*/  ISETP.LT.OR P2, PT, R19, 0x2, P2 ;  /* 0x000000021300780c */ /* 0x000fe20001741670 */
[----:B------:R-:W-:Y:S01]  /*2cc0*/  FFMA.FTZ R21, R16, UR45, -R21 ;  /* 0x0000002d10157c23 */ /* 0x000fe20008010815 */
[----:B------:R-:W-:Y:S01]  /*2cd0*/  ISETP.GE.AND P6, PT, R13, 0x12, PT ;  /* 0x000000120d00780c */ /* 0x000fe20003fc6270 */
[----:B------:R2:W3:Y:S01]  /*2ce0*/  LDS R16, [R144+0x30220] ;  /* 0x0302200090107984 */ /* 0x0004e20000000800 */
[----:B------:R-:W-:Y:S01]  /*2cf0*/  FSEL R139, R139, -INF , !P2 ;  /* 0xff8000008b8b7808 */ /* 0x000fe20005000000 */
[--C-:B-----5:R-:W-:Y:S01]  /*2d00*/  FFMA.FTZ R15, R15, UR45, -R20.reuse ;  /* 0x0000002d0f0f7c23 */ /* 0x120fe20008010814 */
[C---:B------:R-:W-:Y:S01]  /*2d10*/  ISETP.GT.AND P2, PT, R17.reuse, 0x11, !P6 ;  /* 0x000000111100780c */ /* 0x040fe20007744270 */
[----:B------:R-:W4:Y:S01]  /*2d20*/  MUFU.EX2 R18, R18 ;  /* 0x0000001200127308 */ /* 0x000f220000000800 */
[----:B------:R-:W-:Y:S01]  /*2d30*/  ISETP.GT.AND P4, PT, R17, 0x9, !P4 ;  /* 0x000000091100780c */ /* 0x000fe20006784270 */
[--C-:B------:R-:W-:Y:S01]  /*2d40*/  FFMA.FTZ R139, R139, UR45, -R20.reuse ;  /* 0x0000002d8b8b7c23 */ /* 0x100fe20008010814 */
[C---:B------:R-:W-:Y:S01]  /*2d50*/  ISETP.GE.AND P3, PT, R13.reuse, 0x19, PT ;  /* 0x000000190d00780c */ /* 0x040fe20003f66270 */
[----:B------:R-:W-:Y:S01]  /*2d60*/  USHF.R.U32.HI UR6, URZ, 0x4, UR42 ;  /* 0x000000043f067899 */ /* 0x000fe2000801162a */
[----:B------:R-:W-:Y:S01]  /*2d70*/  ISETP.GE.AND P6, PT, R13, 0x1a, PT ;  /* 0x0000001a0d00780c */ /* 0x000fe20003fc6270 */
[----:B------:R-:W-:Y:S01]  /*2d80*/  UMOV UR11, 0x80000020 ;  /* 0x80000020000b7882 */ /* 0x000fe20000000000 */
[C---:B------:R-:W-:Y:S01]  /*2d90*/  ISETP.GT.AND P5, PT, R17.reuse, 0x10, !P5 ;  /* 0x000000101100780c */ /* 0x040fe20006fa4270 */
[----:B------:R-:W5:Y:S01]  /*2da0*/  MUFU.EX2 R23, R23 ;  /* 0x0000001700177308 */ /* 0x000f620000000800 */
[C---:B------:R-:W-:Y:S01]  /*2db0*/  ISETP.GT.AND P3, PT, R17.reuse, 0x18, !P3 ;  /* 0x000000181100780c */ /* 0x040fe20005f64270 */
[----:B------:R-:W-:Y:S01]  /*2dc0*/  ULOP3.LUT UR6, UR6, 0x3fff, URZ, 0xc0, !UPT ;  /* 0x00003fff06067892 */ /* 0x000fe2000f8ec03f */
[C---:B------:R-:W-:Y:S01]  /*2dd0*/  ISETP.GT.AND P1, PT, R17.reuse, RZ, !P1 ;  /* 0x000000ff1100720c */ /* 0x040fe20004f24270 */
[----:B------:R-:W-:Y:S01]  /*2de0*/  UMOV UR9, 0x40000040 ;  /* 0x4000004000097882 */ /* 0x000fe20000000000 */
[----:B------:R-:W-:Y:S01]  /*2df0*/  ISETP.GT.AND P6, PT, R17, 0x19, !P6 ;  /* 0x000000191100780c */ /* 0x000fe200077c4270 */
[----:B------:R-:W-:Y:S01]  /*2e00*/  ULOP3.LUT UR12, UR6, 0x1000000, URZ, 0xfc, !UPT ;  /* 0x01000000060c7892 */ /* 0x000fe2000f8efc3f */
[C---:B------:R-:W-:Y:S01]  /*2e10*/  ISETP.LT.OR P4, PT, R19.reuse, 0xa, P4 ;  /* 0x0000000a1300780c */ /* 0x040fe20002781670 */
[----:B------:R2:W-:Y:S01]  /*2e20*/  MUFU.EX2 R17, R139 ;  /* 0x0000008b00117308 */ /* 0x0005e20000000800 */
[C---:B------:R-:W-:Y:S01]  /*2e30*/  ISETP.LT.OR P5, PT, R19.reuse, 0x11, P5 ;  /* 0x000000111300780c */ /* 0x040fe20002fa1670 */
[----:B------:R-:W-:Y:S01]  /*2e40*/  UMOV UR13, 0x80000020 ;  /* 0x80000020000d7882 */ /* 0x000fe20000000000 */
[----:B------:R-:W-:Y:S01]  /*2e50*/  ISETP.LT.OR P2, PT, R19, 0x12, P2 ;  /* 0x000000121300780c */ /* 0x000fe20001741670 */
[----:B------:R-:W-:Y:S01]  /*2e60*/  UMOV UR15, 0x40000040 ;  /* 0x40000040000f7882 */ /* 0x000fe20000000000 */
[----:B------:R-:W-:Y:S01]  /*2e70*/  FSEL R143, R143, -INF , !P4 ;  /* 0xff8000008f8f7808 */ /* 0x000fe20006000000 */
[----:B------:R-:W-:Y:S01]  /*2e80*/  UMOV UR10, UR12 ;  /* 0x0000000c000a7c82 */ /* 0x000fe20008000000 */
[C---:B------:R-:W-:Y:S01]  /*2e90*/  ISETP.LT.OR P3, PT, R19.reuse, 0x19, P3 ;  /* 0x000000191300780c */ /* 0x040fe20001f61670 */
[----:B------:R-:W5:Y:S01]  /*2ea0*/  MUFU.EX2 R15, R15 ;  /* 0x0000000f000f7308 */ /* 0x000f620000000800 */
[----:B------:R-:W-:Y:S01]  /*2eb0*/  ISETP.LT.OR P1, PT, R19, 0x1, P1 ;  /* 0x000000011300780c */ /* 0x000fe20000f21670 */
[----:B------:R-:W-:Y:S01]  /*2ec0*/  FFMA.FTZ R143, R143, UR45, -R20 ;  /* 0x0000002d8f8f7c23 */ /* 0x000fe20008010814 */
[----:B------:R-:W-:-:S02]  /*2ed0*/  ISETP.LT.OR P6, PT, R19, 0x1a, P6 ;  /* 0x0000001a1300780c */ /* 0x000fc400037c1670 */
[----:B------:R-:W-:Y:S02]  /*2ee0*/  FSEL R19, R146, -INF , !P5 ;  /* 0xff80000092137808 */ /* 0x000fe40006800000 */
[----:B--2---:R-:W-:Y:S01]  /*2ef0*/  FSEL R139, R150, -INF , !P3 ;  /* 0xff800000968b7808 */ /* 0x004fe20005800000 */
[----:B------:R2:W-:Y:S01]  /*2f00*/  MUFU.EX2 R144, R143 ;  /* 0x0000008f00907308 */ /* 0x0005e20000000800 */
[----:B------:R-:W-:Y:S01]  /*2f10*/  FSEL R151, R151, -INF , !P6 ;  /* 0xff80000097977808 */ /* 0x000fe20007000000 */
[--C-:B------:R-:W-:Y:S01]  /*2f20*/  FFMA.FTZ R148, R19, UR45, -R20.reuse ;  /* 0x0000002d13947c23 */ /* 0x100fe20008010814 */
[----:B------:R-:W-:Y:S01]  /*2f30*/  FSEL R19, R138, -INF , !P1 ;  /* 0xff8000008a137808 */ /* 0x000fe20004800000 */
[--C-:B------:R-:W-:Y:S01]  /*2f40*/  FFMA.FTZ R146, R139, UR45, -R20.reuse ;  /* 0x0000002d8b927c23 */ /* 0x100fe20008010814 */
[----:B------:R-:W-:Y:S01]  /*2f50*/  FSEL R147, R147, -INF , !P2 ;  /* 0xff80000093937808 */ /* 0x000fe20005000000 */
[----:B------:R-:W-:Y:S01]  /*2f60*/  FFMA.FTZ R139, R151, UR45, -R20 ;  /* 0x0000002d978b7c23 */ /* 0x000fe20008010814 */
[----:B-1----:R-:W-:Y:S01]  /*2f70*/  FADD.FTZ R145, R124, -R142 ;  /* 0x8000008e7c917221 */ /* 0x002fe20000010000 */
[----:B------:R-:W-:Y:S01]  /*2f80*/  FFMA.FTZ R19, R19, UR45, -R20 ;  /* 0x0000002d13137c23 */ /* 0x000fe20008010814 */
[--C-:B--2---:R-:W-:Y:S01]  /*2f90*/  FADD.FTZ R143, R120, -R142.reuse ;  /* 0x8000008e788f7221 */ /* 0x104fe20000010000 */
[--C-:B------:R-:W-:Y:S01]  /*2fa0*/  FADD.FTZ R120, R125, -R142.reuse ;  /* 0x8000008e7d787221 */ /* 0x100fe20000010000 */
[----:B------:R-:W-:Y:S01]  /*2fb0*/  FADD.FTZ R125, R128, -R142 ;  /* 0x8000008e807d7221 */ /* 0x000fe20000010000 */
[----:B------:R-:W-:Y:S01]  /*2fc0*/  FFMA.FTZ R147, R147, UR45, -R20 ;  /* 0x0000002d93937c23 */ /* 0x000fe20008010814 */
[--C-:B------:R-:W-:Y:S01]  /*2fd0*/  FADD.FTZ R128, R129, -R142.reuse ;  /* 0x8000008e81807221 */ /* 0x100fe20000010000 */
[--C-:B------:R-:W-:Y:S01]  /*2fe0*/  FADD.FTZ R20, R121, -R142.reuse ;  /* 0x8000008e79147221 */ /* 0x100fe20000010000 */
[--C-:B------:R-:W-:Y:S01]  /*2ff0*/  FADD.FTZ R129, R132, -R142.reuse ;  /* 0x8000008e84817221 */ /* 0x100fe20000010000 */
[----:B------:R-:W1:Y:S01]  /*3000*/  MUFU.EX2 R22, R22 ;  /* 0x0000001600167308 */ /* 0x000e620000000800 */
[----:B------:R-:W-:Y:S01]  /*3010*/  FADD.FTZ R142, R133, -R142 ;  /* 0x8000008e858e7221 */ /* 0x000fe20000010000 */
[--C-:B---3--:R-:W-:Y:S01]  /*3020*/  FADD.FTZ R132, R123, -R16.reuse ;  /* 0x800000107b847221 */ /* 0x108fe20000010000 */
[--C-:B------:R-:W-:Y:S01]  /*3030*/  FADD.FTZ R126, R126, -R16.reuse ;  /* 0x800000107e7e7221 */ /* 0x100fe20000010000 */
[--C-:B------:R-:W-:Y:S01]  /*3040*/  FADD.FTZ R123, R130, -R16.reuse ;  /* 0x80000010827b7221 */ /* 0x100fe20000010000 */
[--C-:B------:R-:W-:Y:S01]  /*3050*/  FADD.FTZ R130, R131, -R16.reuse ;  /* 0x8000001083827221 */ /* 0x100fe20000010000 */
[--C-:B------:R-:W-:Y:S01]  /*3060*/  FADD.FTZ R122, R122, -R16.reuse ;  /* 0x800000107a7a7221 */ /* 0x100fe20000010000 */
[--C-:B------:R-:W-:Y:S01]  /*3070*/  FADD.FTZ R127, R127, -R16.reuse ;  /* 0x800000107f7f7221 */ /* 0x100fe20000010000 */
[----:B------:R-:W2:Y:S01]  /*3080*/  MUFU.EX2 R137, R137 ;  /* 0x0000008900897308 */ /* 0x000ea20000000800 */
[--C-:B------:R-:W-:Y:S01]  /*3090*/  FADD.FTZ R131, R134, -R16.reuse ;  /* 0x8000001086837221 */ /* 0x100fe20000010000 */
[----:B------:R-:W-:Y:S01]  /*30a0*/  FADD.FTZ R135, R135, -R16 ;  /* 0x8000001087877221 */ /* 0x000fe20000010000 */
[----:B----4-:R-:W-:Y:S01]  /*30b0*/  FMUL.FTZ R143, R18, R143 ;  /* 0x0000008f128f7220 */ /* 0x010fe20000410000 */
[----:B-----5:R-:W-:Y:S01]  /*30c0*/  F2FP.BF16.F32.PACK_AB R16, R23, R18 ;  /* 0x000000121710723e */ /* 0x020fe200000010ff */
[----:B------:R-:W-:Y:S01]  /*30d0*/  FMUL.FTZ R126, R15, R126 ;  /* 0x0000007e0f7e7220 */ /* 0x000fe20000410000 */
[----:B------:R-:W-:Y:S01]  /*30e0*/  FMUL.FTZ R134, R23, R20 ;  /* 0x0000001417867220 */ /* 0x000fe20000410000 */
[----:B------:R-:W-:Y:S01]  /*30f0*/  R2UR UR7, R8 ;  /* 0x00000000080772ca */ /* 0x000fe200000e0000 */
[----:B------:R-:W3:Y:S01]  /*3100*/  MUFU.EX2 R140, R140 ;  /* 0x0000008c008c7308 */ /* 0x000ee20000000800 */
[----:B-1----:R-:W-:Y:S01]  /*3110*/  FMUL.FTZ R145, R22, R145 ;  /* 0x0000009116917220 */ /* 0x002fe20000410000 */
[----:B------:R-:W-:-:S06]  /*3120*/  FMUL.FTZ R127, R144, R127 ;  /* 0x0000007f907f7220 */ /* 0x000fcc0000410000 */
[----:B------:R-:W1:Y:S01]  /*3130*/  MUFU.EX2 R21, R21 ;  /* 0x0000001500157308 */ /* 0x000e620000000800 */
[C---:B--2---:R-:W-:Y:S01]  /*3140*/  F2FP.BF16.F32.PACK_AB R18, R137.reuse, R22 ;  /* 0x000000168912723e */ /* 0x044fe200000010ff */
[----:B------:R-:W-:Y:S02]  /*3150*/  FMUL.FTZ R120, R137, R120 ;  /* 0x0000007889787220 */ /* 0x000fe40000410000 */
[----:B------:R-:W-:Y:S02]  /*3160*/  ULEA UR4, UR7, UR37, 0xd ;  /* 0x0000002507047291 */ /* 0x000fe4000f8e683f */
[----:B------:R-:W-:Y:S02]  /*3170*/  UIMAD UR7, UR7, 0x3000, UR37 ;  /* 0x00003000070778a4 */ /* 0x000fe4000f8e0225 */
[----:B------:R2:W4:Y:S01]  /*3180*/  MUFU.EX2 R133, R19 ;  /* 0x0000001300857308 */ /* 0x0005220000000800 */
[----:B---3--:R-:W-:Y:S01]  /*3190*/  FMUL.FTZ R129, R140, R129 ;  /* 0x000000818c817220 */ /* 0x008fe20000410000 */
[----:B------:R-:W-:-:S02]  /*31a0*/  UIADD3 UR5, UR4, 0x2a000, URZ ;  /* 0x0002a00004057890 */ /* 0x000fc4000fffe03f */
[----:B------:R-:W-:Y:S02]  /*31b0*/  USHF.R.U32.HI UR7, URZ, 0x4, UR7 ;  /* 0x000000043f077899 */ /* 0x000fe40008011607 */
[----:B------:R-:W-:Y:S02]  /*31c0*/  USHF.R.U32.HI UR5, URZ, 0x4, UR5 ;  /* 0x000000043f057899 */ /* 0x000fe40008011605 */
[----:B------:R-:W3:Y:S01]  /*31d0*/  MUFU.EX2 R136, R136 ;  /* 0x0000008800887308 */ /* 0x000ee20000000800 */
[----:B--2---:R-:W-:Y:S01]  /*31e0*/  F2FP.BF16.F32.PACK_AB R19, R144, R15 ;  /* 0x0000000f9013723e */ /* 0x004fe200000010ff */
[----:B------:R-:W-:Y:S01]  /*31f0*/  FMUL.FTZ R15, R17, R132 ;  /* 0x00000084110f7220 */ /* 0x000fe20000410000 */
[C---:B-1----:R-:W-:Y:S01]  /*3200*/  FMUL.FTZ R142, R21.reuse, R142 ;  /* 0x0000008e158e7220 */ /* 0x042fe20000410000 */
[----:B------:R-:W-:Y:S01]  /*3210*/  F2FP.BF16.F32.PACK_AB R22, R21, R140 ;  /* 0x0000008c1516723e */ /* 0x000fe200000010ff */
[----:B------:R-:W-:Y:S01]  /*3220*/  ULOP3.LUT UR6, UR5, 0x3fff, URZ, 0xc0, !UPT ;  /* 0x00003fff05067892 */ /* 0x000fe2000f8ec03f */
[----:B------:R-:W-:Y:S01]  /*3230*/  R2UR UR5, R152 ;  /* 0x00000000980572ca */ /* 0x000fe200000e0000 */
[----:B------:R-:W-:Y:S01]  /*3240*/  ULOP3.LUT UR14, UR7, 0x3fff, URZ, 0xc0, !UPT ;  /* 0x00003fff070e7892 */ /* 0x000fe2000f8ec03f */
[----:B------:R-:W1:Y:S01]  /*3250*/  MUFU.EX2 R141, R141 ;  /* 0x0000008d008d7308 */ /* 0x000e620000000800 */
[----:B----4-:R-:W-:Y:S01]  /*3260*/  F2FP.BF16.F32.PACK_AB R17, R17, R133 ;  /* 0x000000851111723e */ /* 0x010fe200000010ff */
[----:B------:R-:W-:Y:S01]  /*3270*/  BAR.SYNC.DEFER_BLOCKING 0x9, 0x180 ;  /* 0x0246000000007b1d */ /* 0x000fe20000010000 */
[----:B------:R-:W-:-:S05]  /*3280*/  FMUL.FTZ R122, R133, R122 ;  /* 0x0000007a857a7220 */ /* 0x000fca0000410000 */
[----:B------:R-:W2:Y:S01]  /*3290*/  MUFU.EX2 R138, R148 ;  /* 0x00000094008a7308 */ /* 0x000ea20000000800 */
[----:B---3--:R-:W-:Y:S01]  /*32a0*/  FMUL.FTZ R125, R136, R125 ;  /* 0x0000007d887d7220 */ /* 0x008fe20000410000 */
[----:B------:R-:W-:Y:S01]  /*32b0*/  UMOV UR8, UR6 ;  /* 0x0000000600087c82 */ /* 0x000fe20008000000 */
[----:B------:R-:W-:-:S04]  /*32c0*/  USHF.R.U32.HI UR5, URZ, 0x4, UR5 ;  /* 0x000000043f057899 */ /* 0x000fc80008011605 */
[----:B------:R-:W-:Y:S01]  /*32d0*/  ULOP3.LUT UR5, UR5, 0x3fff, URZ, 0xc0, !UPT ;  /* 0x00003fff05057892 */ /* 0x000fe2000f8ec03f */
[----:B------:R-:W3:Y:S01]  /*32e0*/  MUFU.EX2 R121, R147 ;  /* 0x0000009300797308 */ /* 0x000ee20000000800 */
[C---:B-1----:R-:W-:Y:S01]  /*32f0*/  F2FP.BF16.F32.PACK_AB R20, R141.reuse, R136 ;  /* 0x000000888d14723e */ /* 0x042fe200000010ff */
[----:B------:R-:W-:-:S06]  /*3300*/  FMUL.FTZ R128, R141, R128 ;  /* 0x000000808d807220 */ /* 0x000fcc0000410000 */
[----:B------:R-:W1:Y:S01]  /*3310*/  MUFU.EX2 R124, R146 ;  /* 0x00000092007c7308 */ /* 0x000e620000000800 */
[----:B--2---:R-:W-:Y:S01]  /*3320*/  FMUL.FTZ R123, R138, R123 ;  /* 0x0000007b8a7b7220 */ /* 0x004fe20000410000 */
[----:B------:R2:W-:Y:S06]  /*3330*/  STSM.16.M88.4 [R9+0x30400], R16 ;  /* 0x0304001009007844 */ /* 0x0005ec0000000200 */
[----:B------:R-:W4:Y:S01]  /*3340*/  MUFU.EX2 R139, R139 ;  /* 0x0000008b008b7308 */ /* 0x000f220000000800 */
[C---:B---3--:R-:W-:Y:S01]  /*3350*/  F2FP.BF16.F32.PACK_AB R21, R121.reuse, R138 ;  /* 0x0000008a7915723e */ /* 0x048fe200000010ff */
[----:B------:R-:W-:Y:S01]  /*3360*/  FMUL.FTZ R130, R121, R130 ;  /* 0x0000008279827220 */ /* 0x000fe20000410000 */
[----:B-1----:R-:W-:Y:S01]  /*3370*/  FMUL.FTZ R131, R124, R131 ;  /* 0x000000837c837220 */ /* 0x002fe20000410000 */
[----:B--2---:R-:W-:-:S02]  /*3380*/  F2FP.BF16.F32.PACK_AB R16, R134, R143 ;  /* 0x0000008f8610723e */ /* 0x004fc400000010ff */
[----:B------:R-:W-:Y:S02]  /*3390*/  F2FP.BF16.F32.PACK_AB R18, R120, R145 ;  /* 0x000000917812723e */ /* 0x000fe400000010ff */
[----:B------:R-:W-:Y:S02]  /*33a0*/  F2FP.BF16.F32.PACK_AB R17, R15, R122 ;  /* 0x0000007a0f11723e */ /* 0x000fe400000010ff */
[----:B------:R-:W-:Y:S02]  /*33b0*/  F2FP.BF16.F32.PACK_AB R19, R127, R126 ;  /* 0x0000007e7f13723e */ /* 0x000fe400000010ff */
[C---:B----4-:R-:W-:Y:S01]  /*33c0*/  F2FP.BF16.F32.PACK_AB R23, R139.reuse, R124 ;  /* 0x0000007c8b17723e */ /* 0x050fe200000010ff */
[----:B------:R-:W-:-:S04]  /*33d0*/  FMUL.FTZ R124, R139, R135 ;  /* 0x000000878b7c7220 */ /* 0x000fc80000410000 */
[----:B------:R1:W-:Y:S01]  /*33e0*/  STSM.16.M88.4 [R10], R20 ;  /* 0x000000140a007844 */ /* 0x0003e20000000200 */
[----:B------:R-:W-:Y:S01]  /*33f0*/  @!PT LDS RZ, [RZ] ;  /* 0x00000000fffff984 */ /* 0x000fe20000000800 */
[----:B------:R-:W-:Y:S01]  /*3400*/  @!PT LDS RZ, [RZ] ;  /* 0x00000000fffff984 */ /* 0x000fe20000000800 */
[----:B------:R-:W-:Y:S01]  /*3410*/  @!PT LDS RZ, [RZ] ;  /* 0x00000000fffff984 */ /* 0x000fe20000000800 */
[----:B------:R-:W-:Y:S01]  /*3420*/  @!PT LDS RZ, [RZ] ;  /* 0x00000000fffff984 */ /* 0x000fe20000000800 */
[----:B------:R2:W-:Y:S06]  /*3430*/  MEMBAR.ALL.CTA ;  /* 0x0000000000007992 */ /* 0x0005ec0000008000 */
[----:B--2---:R-:W2:Y:S01]  /*3440*/  FENCE.VIEW.ASYNC.S ;  /* 0x00000000000073c6 */ /* 0x004ea20000000000 */
[----:B-1----:R-:W-:Y:S02]  /*3450*/  F2FP.BF16.F32.PACK_AB R20, R128, R125 ;  /* 0x0000007d8014723e */ /* 0x002fe400000010ff */
[----:B------:R-:W-:-:S02]  /*3460*/  F2FP.BF16.F32.PACK_AB R22, R142, R129 ;  /* 0x000000818e16723e */ /* 0x000fc400000010ff */
[----:B------:R-:W-:Y:S02]  /*3470*/  F2FP.BF16.F32.PACK_AB R21, R130, R123 ;  /* 0x0000007b8215723e */ /* 0x000fe400000010ff */
[----:B------:R-:W-:Y:S01]  /*3480*/  F2FP.BF16.F32.PACK_AB R23, R124, R131 ;  /* 0x000000837c17723e */ /* 0x000fe200000010ff */
        /* <DEDUP_REMOVED lines=75> */
.L_x_1517:
        /* <DEDUP_REMOVED lines=59> */
.L_x_1518:
        /* <DEDUP_REMOVED lines=63> */
.L_x_1493:
[----:B------:R-:W-:Y:S05]  /*40e0*/  @P0 BRA `(.L_x_1491) ;  /* 0x0000003c008c0947 */ /* 0x000fea0003800000 */
[----:B------:R-:W1:Y:S01]  /*40f0*/  S2R R4, SR_TID.X ;  /* 0x0000000000047919 */ /* 0x000e620000002100 */
[----:B------:R-:W2:Y:S01]  /*4100*/  S2UR UR5, SR_CTAID.Y ;  /* 0x00000000000579c3 */ /* 0x000ea20000002600 */
[----:B------:R-:W-:Y:S01]  /*4110*/  ULDC UR4, c[0x0][0x850] ;  /* 0x0002140000047ab9 */ /* 0x000fe20000000800 */
[----:B------:R-:W-:Y:S01]  /*4120*/  ULDC.64 UR12, c[0x0][0x818] ;  /* 0x00020600000c7ab9 */ /* 0x000fe20000000a00 */
[----:B------:R-:W-:Y:S01]  /*4130*/  UISETP.NE.AND UP0, UPT, UR4, 0x1, UPT ;  /* 0x000000010400788c */ /* 0x000fe2000bf05270 */
[----:B------:R-:W-:Y:S01]  /*4140*/  BSSY B0, `(.L_x_1520) ;  /* 0x0000052000007945 */ /* 0x000fe20003800000 */
[----:B------:R-:W-:Y:S01]  /*4150*/  ULDC.64 UR14, c[0x0][0x820] ;  /* 0x00020800000e7ab9 */ /* 0x000fe20000000a00 */
[----:B------:R-:W-:Y:S01]  /*4160*/  UMOV UR4, 0x400 ;  /* 0x0000040000047882 */ /* 0x000fe20000000000 */
[----:B------:R-:W-:Y:S01]  /*4170*/  ULDC.64 UR16, c[0x0][0x848] ;  /* 0x0002120000107ab9 */ /* 0x000fe20000000a00 */
[----:B------:R-:W3:Y:S06]  /*4180*/  S2UR UR9, SR_CgaCtaId ;  /* 0x00000000000979c3 */ /* 0x000eec0000008800 */
[----:B------:R-:W-:-:S02]  /*4190*/  @UP0 ULDC UR6, c[0x0][0x854] ;  /* 0x0002150000060ab9 */ /* 0x000fc40000000800 */
[----:B------:R-:W4:Y:S01]  /*41a0*/  S2UR UR8, SR_CTAID.X ;  /* 0x00000000000879c3 */ /* 0x000f220000002500 */
[----:B--2---:R-:W-:-:S07]  /*41b0*/  UIMAD.WIDE.U32 UR6, UR5, UR6, URZ ;  /* 0x00000006050672a5 */ /* 0x004fce000f8e003f */
[----:B------:R-:W2:Y:S01]  /*41c0*/  S2UR UR18, SR_CTAID.Z ;  /* 0x00000000001279c3 */ /* 0x000ea20000002700 */
[----:B-1----:R-:W-:Y:S01]  /*41d0*/  VIADD R3, R4, 0xffffff80 ;  /* 0xffffff8004037836 */ /* 0x002fe20000000000 */
[----:B---3--:R-:W-:-:S03]  /*41e0*/  ULEA UR4, UR9, UR4, 0x18 ;  /* 0x0000000409047291 */ /* 0x008fc6000f8ec03f */
[----:B------:R-:W-:Y:S01]  /*41f0*/  @UP0 ULDC UR9, c[0x0][0x858] ;  /* 0x0002160000090ab9 */ /* 0x000fe20000000800 */
[----:B------:R-:W-:Y:S01]  /*4200*/  SHF.R.S32.HI R0, RZ, 0x1f, R3 ;  /* 0x0000001fff007819 */ /* 0x000fe20000011403 */
[----:B------:R-:W-:Y:S01]  /*4210*/  @UP0 USHF.R.U32.HI UR5, URZ, UR9, UR7 ;  /* 0x000000093f050299 */ /* 0x000fe20008011607 */
[----:B------:R-:W-:Y:S01]  /*4220*/  BAR.SYNC.DEFER_BLOCKING 0x1, 0x180 ;  /* 0x0046000000007b1d */ /* 0x000fe20000010000 */
[----:B------:R-:W-:Y:S01]  /*4230*/  ISETP.NE.AND P0, PT, R3, RZ, PT ;  /* 0x000000ff0300720c */ /* 0x000fe20003f05270 */
[----:B----4-:R-:W-:Y:S01]  /*4240*/  UIMAD UR8, UR8, 0x4800, URZ ;  /* 0x00004800080878a4 */ /* 0x010fe2000f8e023f */
[----:B------:R-:W-:Y:S01]  /*4250*/  LEA.HI R2, R0, R3, RZ, 0x7 ;  /* 0x0000000300027211 */ /* 0x000fe200078f38ff */
[----:B------:R-:W-:Y:S02]  /*4260*/  USHF.R.S32.HI UR10, URZ, 0x1f, UR5 ;  /* 0x0000001f3f0a7899 */ /* 0x000fe40008011405 */
[----:B------:R-:W-:Y:S01]  /*4270*/  USHF.R.S32.HI UR9, URZ, 0x1f, UR8 ;  /* 0x0000001f3f097899 */ /* 0x000fe20008011408 */
[----:B------:R-:W-:Y:S01]  /*4280*/  LOP3.LUT R0, R2, 0x3fffff80, RZ, 0xc0, !PT ;  /* 0x3fffff8002007812 */ /* 0x000fe200078ec0ff */
[----:B------:R-:W-:Y:S01]  /*4290*/  UIMAD UR11, UR10, UR12, URZ ;  /* 0x0000000c0a0b72a4 */ /* 0x000fe2000f8e023f */
[----:B------:R-:W-:Y:S01]  /*42a0*/  SHF.R.S32.HI R5, RZ, 0x7, R2 ;  /* 0x00000007ff057819 */ /* 0x000fe20000011402 */
[----:B------:R-:W-:-:S02]  /*42b0*/  UIMAD.WIDE.U32 UR6, UR5, UR12, UR8 ;  /* 0x0000000c050672a5 */ /* 0x000fc4000f8e0008 */
[----:B------:R-:W-:Y:S01]  /*42c0*/  IMAD.IADD R0, R3, 0x1, -R0 ;  /* 0x0000000103007824 */ /* 0x000fe200078e0a00 */
[----:B------:R-:W-:-:S03]  /*42d0*/  UIMAD UR11, UR5, UR13, UR11 ;  /* 0x0000000d050b72a4 */ /* 0x000fc6000f8e020b */
[----:B------:R-:W-:Y:S01]  /*42e0*/  IMAD R0, R5, 0x600, R0 ;  /* 0x0000060005007824 */ /* 0x000fe200078e0200 */
[----:B------:R-:W-:Y:S01]  /*42f0*/  ULDC.64 UR12, c[0x0][0x840] ;  /* 0x00021000000c7ab9 */ /* 0x000fe20000000a00 */
[----:B------:R-:W-:Y:S02]  /*4300*/  UIADD3 UR7, UR7, UR11, URZ ;  /* 0x0000000b07077290 */ /* 0x000fe4000fffe03f */
[----:B------:R-:W-:Y:S01]  /*4310*/  IMAD.SHL.U32 R0, R0, 0x4, RZ ;  /* 0x0000000400007824 */ /* 0x000fe200078e00ff */
[----:B------:R-:W-:Y:S02]  /*4320*/  UIMAD UR10, UR10, UR12, URZ ;  /* 0x0000000c0a0a72a4 */ /* 0x000fe4000f8e023f */
[----:B------:R-:W-:Y:S02]  /*4330*/  UIMAD.WIDE.U32 UR8, UR5, UR12, UR8 ;  /* 0x0000000c050872a5 */ /* 0x000fe4000f8e0008 */
[----:B------:R-:W-:Y:S01]  /*4340*/  LEA R0, R0, UR4, 0x2 ;  /* 0x0000000400007c11 */ /* 0x000fe2000f8e10ff */
[----:B------:R-:W-:-:S02]  /*4350*/  UIMAD UR12, UR5, UR13, UR10 ;  /* 0x0000000d050c72a4 */ /* 0x000fc4000f8e020a */
[----:B--2---:R-:W-:Y:S02]  /*4360*/  USHF.R.S32.HI UR5, URZ, 0x1f, UR18 ;  /* 0x0000001f3f057899 */ /* 0x004fe40008011412 */
[----:B------:R1:W-:Y:S01]  /*4370*/  STS.128 [R0], R24 ;  /* 0x0000001800007388 */ /* 0x0003e20000000c00 */
[----:B------:R-:W-:Y:S02]  /*4380*/  UIADD3 UR9, UR9, UR12, URZ ;  /* 0x0000000c09097290 */ /* 0x000fe4000fffe03f */
[----:B------:R-:W-:Y:S01]  /*4390*/  UIMAD UR10, UR5, UR14, URZ ;  /* 0x0000000e050a72a4 */ /* 0x000fe2000f8e023f */
[----:B------:R1:W-:Y:S01]  /*43a0*/  STS.128 [R0+0x800], R28 ;  /* 0x0008001c00007388 */ /* 0x0003e20000000c00 */
[----:B------:R-:W-:Y:S02]  /*43b0*/  UIMAD UR5, UR5, UR16, URZ ;  /* 0x00000010050572a4 */ /* 0x000fe4000f8e023f */
[----:B------:R-:W-:Y:S01]  /*43c0*/  UIMAD UR10, UR18, UR15, UR10 ;  /* 0x0000000f120a72a4 */ /* 0x000fe2000f8e020a */
[----:B------:R1:W-:Y:S01]  /*43d0*/  STS.128 [R0+0x1000], R32 ;  /* 0x0010002000007388 */ /* 0x0003e20000000c00 */
[----:B------:R-:W-:-:S02]  /*43e0*/  UIMAD.WIDE.U32 UR6, UR18, UR14, UR6 ;  /* 0x0000000e120672a5 */ /* 0x000fc4000f8e0006 */
[----:B------:R-:W-:Y:S01]  /*43f0*/  UIMAD UR5, UR18, UR17, UR5 ;  /* 0x00000011120572a4 */ /* 0x000fe2000f8e0205 */
[----:B------:R1:W-:Y:S01]  /*4400*/  STS.128 [R0+0x1800], R36 ;  /* 0x0018002400007388 */ /* 0x0003e20000000c00 */
[----:B------:R-:W-:Y:S01]  /*4410*/  UIMAD.WIDE.U32 UR8, UR18, UR16, UR8 ;  /* 0x00000010120872a5 */ /* 0x000fe2000f8e0008 */
[----:B------:R-:W-:Y:S02]  /*4420*/  ULDC.64 UR12, c[0x0][0x800] ;  /* 0x00020000000c7ab9 */ /* 0x000fe40000000a00 */
[----:B------:R1:W-:Y:S01]  /*4430*/  STS.128 [R0+0x2000], R40 ;  /* 0x0020002800007388 */ /* 0x0003e20000000c00 */
[----:B------:R-:W-:Y:S01]  /*4440*/  ULDC.64 UR14, c[0x0][0x828] ;  /* 0x00020a00000e7ab9 */ /* 0x000fe20000000a00 */
[----:B------:R-:W-:Y:S02]  /*4450*/  UIADD3 UR7, UR7, UR10, URZ ;  /* 0x0000000a07077290 */ /* 0x000fe4000fffe03f */
[----:B------:R1:W-:Y:S01]  /*4460*/  STS.128 [R0+0x2800], R44 ;  /* 0x0028002c00007388 */ /* 0x0003e20000000c00 */
[----:B------:R-:W-:-:S02]  /*4470*/  ULEA UR12, UP0, UR6, UR12, 0x2 ;  /* 0x0000000c060c7291 */ /* 0x000fc4000f80103f */
[----:B------:R-:W-:Y:S01]  /*4480*/  UIADD3 UR5, UR9, UR5, URZ ;  /* 0x0000000509057290 */ /* 0x000fe2000fffe03f */
[----:B------:R1:W-:Y:S01]  /*4490*/  STS.128 [R0+0x3000], R48 ;  /* 0x0030003000007388 */ /* 0x0003e20000000c00 */
[----:B------:R-:W-:Y:S02]  /*44a0*/  ULEA UR14, UP1, UR8, UR14, 0x2 ;  /* 0x0000000e080e7291 */ /* 0x000fe4000f82103f */
[----:B------:R-:W-:Y:S01]  /*44b0*/  ULEA.HI.X UR13, UR6, UR13, UR7, 0x2, UP0 ;  /* 0x0000000d060d7291 */ /* 0x000fe200080f1407 */
[----:B------:R1:W-:Y:S01]  /*44c0*/  STS.128 [R0+0x3800], R52 ;  /* 0x0038003400007388 */ /* 0x0003e20000000c00 */
[----:B------:R-:W-:-:S03]  /*44d0*/  ULEA.HI.X UR7, UR8, UR15, UR5, 0x2, UP1 ;  /* 0x0000000f08077291 */ /* 0x000fc600088f1405 */
        /* <DEDUP_REMOVED lines=10> */
[----:B--2---:R-:W-:Y:S06]  /*4580*/  BAR.SYNC.DEFER_BLOCKING 0x1, 0x180 ;  /* 0x0046000000007b1d */ /* 0x004fec0000010000 */
[----:B------:R-:W-:Y:S05]  /*4590*/  @P0 BRA `(.L_x_1521) ;  /* 0x0000000000300947 */ /* 0x000fea0003800000 */
[----:B------:R-:W-:Y:S01]  /*45a0*/  PLOP3.LUT P0, PT, PT, PT, PT, 0x80, 0x0 ;  /* 0x000000000000781c */ /* 0x000fe20003f0f070 */
[----:B------:R-:W-:Y:S01]  /*45b0*/  UMOV UR5, 0x1200 ;  /* 0x0000120000057882 */ /* 0x000fe20000000000 */
[----:B------:R-:W-:Y:S01]  /*45c0*/  UMOV UR8, 0x0 ;  /* 0x0000000000087882 */ /* 0x000fe20000000000 */
[----:B------:R-:W-:Y:S01]  /*45d0*/  UMOV UR9, 0x14f00000 ;  /* 0x14f0000000097882 */ /* 0x000fe20000000000 */
[----:B------:R-:W-:-:S09]  /*45e0*/  UMOV UR6, UR14 ;  /* 0x0000000e00067c82 */ /* 0x000fd20008000000 */
.L_x_1522:
[----:B------:R-:W-:Y:S01]  /*45f0*/  @P0 ELECT P1, URZ, PT ;  /* 0x00000000003f082f */ /* 0x000fe20003820000 */
[----:B------:R2:W-:-:S12]  /*4600*/  UBLKRED.G.S.ADD.F32.RN [UR6], [UR4], UR5, desc[UR8] ;  /* 0x00000806040073bb */ /* 0x0005d800080a1405 */
[----:B------:R-:W-:Y:S02]  /*4610*/  @P1 PLOP3.LUT P0, PT, P1, PT, PT, 0x8, 0x0 ;  /* 0x000000000000181c */ /* 0x000fe40000f0e170 */
[----:B------:R-:W-:-:S11]  /*4620*/  PLOP3.LUT P1, PT, PT, PT, PT, 0x8, 0x0 ;  /* 0x000000000000781c */ /* 0x000fd60003f2e170 */
[----:B--2---:R-:W-:Y:S05]  /*4630*/  @P0 BRA.U.ANY `(.L_x_1522) ;  /* 0xfffffffd00ec0947 */ /* 0x004fea000393ffff */
[----:B------:R0:W-:Y:S01]  /*4640*/  UTMACMDFLUSH ;  /* 0x00000000000079b7 */ /* 0x0001e20000000000 */
[----:B------:R-:W-:-:S04]  /*4650*/  DEPBAR.LE SB0, 0x0 ;  /* 0x000080000000791a */ /* 0x000fc80000000000 */
.L_x_1521:
[----:B------:R-:W-:Y:S05]  /*4660*/  BSYNC B0 ;  /* 0x0000000000007941 */ /* 0x000fea0003800000 */
.L_x_1520:
        /* <DEDUP_REMOVED lines=26> */
[----:B------:R-:W-:Y:S01]  /*4810*/  UMOV UR6, UR12 ;  /* 0x0000000c00067c82 */ /* 0x000fe20008000000 */
[----:B------:R-:W-:-:S08]  /*4820*/  UMOV UR7, UR13 ;  /* 0x0000000d00077c82 */ /* 0x000fd00008000000 */
.L_x_1523:
[----:B------:R-:W-:Y:S01]  /*4830*/  @P0 ELECT P1, URZ, PT ;  /* 0x00000000003f082f */ /* 0x000fe20003820000 */
[----:B------:R2:W-:-:S12]  /*4840*/  UBLKRED.G.S.ADD.F32.RN [UR6], [UR4], UR5, desc[UR8] ;  /* 0x00000806040073bb */ /* 0x0005d800080a1405 */
[----:B------:R-:W-:Y:S02]  /*4850*/  @P1 PLOP3.LUT P0, PT, P1, PT, PT, 0x8, 0x0 ;  /* 0x000000000000181c */ /* 0x000fe40000f0e170 */
[----:B------:R-:W-:-:S11]  /*4860*/  PLOP3.LUT P1, PT, PT, PT, PT, 0x8, 0x0 ;  /* 0x000000000000781c */ /* 0x000fd60003f2e170 */
[----:B--2---:R-:W-:Y:S05]  /*4870*/  @P0 BRA.U.ANY `(.L_x_1523) ;  /* 0xfffffffd00ec0947 */ /* 0x004fea000393ffff */
[----:B------:R0:W-:Y:S01]  /*4880*/  UTMACMDFLUSH ;  /* 0x00000000000079b7 */ /* 0x0001e20000000000 */
[----:B------:R-:W-:-:S04]  /*4890*/  DEPBAR.LE SB0, 0x0 ;  /* 0x000080000000791a */ /* 0x000fc80000000000 */
[----:B------:R-:W-:Y:S05]  /*48a0*/  BRA `(.L_x_1491) ;  /* 0x00000034009c7947 */ /* 0x000fea0003800000 */
.L_x_1489:
        /* <DEDUP_REMOVED lines=40> */
.L_x_1525:
[----:B------:R-:W-:Y:S02]  /*4b30*/  UISETP.GT.AND UP0, UPT, UR8, UR5, UPT ;  /* 0x000000050800728c */ /* 0x000fe4000bf04270 */
[----:B------:R-:W-:Y:S02]  /*4b40*/  USHF.R.S32.HI UR14, URZ, 0x1f, UR12 ;  /* 0x0000001f3f0e7899 */ /* 0x000fe4000801140c */
[----:B------:R-:W-:Y:S02]  /*4b50*/  USHF.R.S32.HI UR4, URZ, 0x1f, UR13 ;  /* 0x0000001f3f047899 */ /* 0x000fe4000801140d */
[----:B------:R-:W-:-:S13]  /*4b60*/  PLOP3.LUT P0, PT, PT, PT, UP0, 0x80, 0x0 ;  /* 0x000000000000781c */ /* 0x000fda0003f0f008 */
[----:B------:R-:W-:Y:S05]  /*4b70*/  @!P0 BRA `(.L_x_1491) ;  /* 0x0000003000e88947 */ /* 0x000fea0003800000 */
[----:B------:R-:W-:Y:S01]  /*4b80*/  ULDC.64 UR10, c[0x0][0x2d8] ;  /* 0x0000b600000a7ab9 */ /* 0x000fe20000000a00 */
[----:B------:R-:W-:Y:S01]  /*4b90*/  ELECT P0, URZ, PT ;  /* 0x00000000003f782f */ /* 0x000fe20003800000 */
[----:B------:R-:W-:Y:S02]  /*4ba0*/  UIMAD UR9, UR4, UR10, URZ ;  /* 0x0000000a040972a4 */ /* 0x000fe4000f8e023f */
[----:B------:R-:W-:Y:S02]  /*4bb0*/  UIADD3 UR4, -UR5, UR8, URZ ;  /* 0x0000000805047290 */ /* 0x000fe4000fffe13f */
[----:B------:R-:W-:Y:S02]  /*4bc0*/  UIMAD.WIDE.U32 UR6, UR13, UR10, URZ ;  /* 0x0000000a0d0672a5 */ /* 0x000fe4000f8e003f */
[----:B------:R-:W-:Y:S02]  /*4bd0*/  ULOP3.LUT UR4, UR4, 0x1, URZ, 0xc0, !UPT ;  /* 0x0000000104047892 */ /* 0x000fe4000f8ec03f */
[----:B------:R-:W-:-:S02]  /*4be0*/  UIMAD UR9, UR13, UR11, UR9 ;  /* 0x0000000b0d0972a4 */ /* 0x000fc4000f8e0209 */
[----:B------:R-:W-:Y:S01]  /*4bf0*/  UISETP.NE.U32.AND UP0, UPT, UR4, 0x1, UPT ;  /* 0x000000010400788c */ /* 0x000fe2000bf05070 */
[----:B------:R-:W-:Y:S01]  /*4c00*/  ULDC.64 UR10, c[0x0][0x2e0] ;  /* 0x0000b800000a7ab9 */ /* 0x000fe20000000a00 */
[----:B------:R-:W-:Y:S02]  /*4c10*/  UIADD3 UR7, UR7, UR9, URZ ;  /* 0x0000000907077290 */ /* 0x000fe4000fffe03f */
[----:B------:R-:W-:Y:S02]  /*4c20*/  UIMAD UR9, UR14, UR10, URZ ;  /* 0x0000000a0e0972a4 */ /* 0x000fe4000f8e023f */
[----:B------:R-:W-:Y:S01]  /*4c30*/  PLOP3.LUT P1, PT, PT, PT, UP0, 0x80, 0x0 ;  /* 0x000000000000781c */ /* 0x000fe20003f2f008 */
[----:B------:R-:W-:Y:S02]  /*4c40*/  UIMAD.WIDE.U32 UR6, UR12, UR10, UR6 ;  /* 0x0000000a0c0672a5 */ /* 0x000fe4000f8e0006 */
[----:B------:R-:W-:-:S04]  /*4c50*/  UIMAD UR9, UR12, UR11, UR9 ;  /* 0x0000000b0c0972a4 */ /* 0x000fc8000f8e0209 */
[----:B------:R-:W-:-:S06]  /*4c60*/  UIADD3 UR9, UR7, UR9, URZ ;  /* 0x0000000907097290 */ /* 0x000fcc000fffe03f */
[----:B------:R-:W-:Y:S06]  /*4c70*/  @P1 BRA `(.L_x_1526) ;  /* 0x00000004001c1947 */ /* 0x000fec0003800000 */
        /* <DEDUP_REMOVED lines=18> */
.L_x_1528:
[----:B------:R-:W-:Y:S05]  /*4da0*/  BSYNC B0 ;  /* 0x0000000000007941 */ /* 0x000fea0003800000 */
.L_x_1527:
        /* <DEDUP_REMOVED lines=18> */
.L_x_1530:
[----:B------:R-:W-:Y:S05]  /*4ed0*/  BSYNC B0 ;  /* 0x0000000000007941 */ /* 0x000fea0003800000 */
.L_x_1529:
        /* <DEDUP_REMOVED lines=19> */
.L_x_1532:
[----:B------:R-:W-:Y:S05]  /*5010*/  BSYNC B0 ;  /* 0x0000000000007941 */ /* 0x000fea0003800000 */
.L_x_1531:
[----:B------:R-:W-:Y:S06]  /*5020*/  BAR.ARV 0xa, 0xa0 ;  /* 0x0282800000007b1d */ /* 0x000fec0000002000 */
[----:B------:R-:W-:Y:S04]  /*5030*/  BSSY B0, `(.L_x_1533) ;  /* 0x0000003000007945 */ /* 0x000fe80003800000 */
[----:B------:R-:W-:Y:S05]  /*5040*/  @!P0 BRA `(.L_x_1534) ;  /* 0x0000000000048947 */ /* 0x000fea0003800000 */
[----:B------:R-:W-:-:S04]  /*5050*/  DEPBAR.LE SB0, 0x1 ;  /* 0x000080400000791a */ /* 0x000fc80000000000 */
.L_x_1534:
[----:B------:R-:W-:Y:S05]  /*5060*/  BSYNC B0 ;  /* 0x0000000000007941 */ /* 0x000fea0003800000 */
.L_x_1533:
[----:B------:R-:W-:Y:S06]  /*5070*/  BAR.ARV 0xb, 0xa0 ;  /* 0x02c2800000007b1d */ /* 0x000fec0000002000 */
[----:B------:R-:W-:Y:S04]  /*5080*/  BSSY B0, `(.L_x_1535) ;  /* 0x0000003000007945 */ /* 0x000fe80003800000 */
[----:B------:R-:W-:Y:S05]  /*5090*/  @!P0 BRA `(.L_x_1536) ;  /* 0x0000000000048947 */ /* 0x000fea0003800000 */
[----:B------:R-:W-:-:S04]  /*50a0*/  DEPBAR.LE SB0, 0x0 ;  /* 0x000080000000791a */ /* 0x000fc80000000000 */
.L_x_1536:
[----:B------:R-:W-:Y:S05]  /*50b0*/  BSYNC B0 ;  /* 0x0000000000007941 */ /* 0x000fea0003800000 */
.L_x_1535:
[----:B------:R-:W-:Y:S06]  /*50c0*/  BAR.ARV 0xc, 0xa0 ;  /* 0x0302800000007b1d */ /* 0x000fec0000002000 */
[----:B------:R-:W-:Y:S01]  /*50d0*/  UIADD3 UR12, UR5, 0x1, URZ ;  /* 0x00000001050c7890 */ /* 0x000fe2000fffe03f */
[----:B------:R-:W-:Y:S11]  /*50e0*/  BRA `(.L_x_1537) ;  /* 0x0000000000047947 */ /* 0x000ff60003800000 */
.L_x_1526:
[----:B------:R-:W-:-:S05]  /*50f0*/  UMOV UR12, UR5 ;  /* 0x00000005000c7c82 */ /* 0x000fca0008000000 */
.L_x_1537:
        /* <DEDUP_REMOVED lines=21> */
.L_x_1558:
        /* <DEDUP_REMOVED lines=22> */
.L_x_1539:
[----:B------:R-:W-:Y:S05]  /*53b0*/  BSYNC B0 ;  /* 0x0000000000007941 */ /* 0x000fea0003800000 */
.L_x_1538:
        /* <DEDUP_REMOVED lines=12> */
.L_x_1541:
[----:B------:R-:W-:Y:S05]  /*5480*/  BSYNC B0 ;  /* 0x0000000000007941 */ /* 0x000fea0003800000 */
.L_x_1540:
        /* <DEDUP_REMOVED lines=13> */
.L_x_1543:
[----:B------:R-:W-:Y:S05]  /*5560*/  BSYNC B0 ;  /* 0x0000000000007941 */ /* 0x000fea0003800000 */
.L_x_1542:
[----:B------:R-:W-:Y:S06]  /*5570*/  BAR.ARV 0xa, 0xa0 ;  /* 0x0282800000007b1d */ /* 0x000fec0000002000 */
[----:B------:R-:W-:Y:S04]  /*5580*/  BSSY B0, `(.L_x_1544) ;  /* 0x0000003000007945 */ /* 0x000fe80003800000 */
[----:B------:R-:W-:Y:S05]  /*5590*/  @!P0 BRA `(.L_x_1545) ;  /* 0x0000000000048947 */ /* 0x000fea0003800000 */
[----:B------:R-:W-:-:S04]  /*55a0*/  DEPBAR.LE SB0, 0x1 ;  /* 0x000080400000791a */ /* 0x000fc80000000000 */
.L_x_1545:
[----:B------:R-:W-:Y:S05]  /*55b0*/  BSYNC B0 ;  /* 0x0000000000007941 */ /* 0x000fea0003800000 */
.L_x_1544:
[----:B------:R-:W-:Y:S06]  /*55c0*/  BAR.ARV 0xb, 0xa0 ;  /* 0x02c2800000007b1d */ /* 0x000fec0000002000 */
[----:B------:R-:W-:Y:S04]  /*55d0*/  BSSY B0, `(.L_x_1546) ;  /* 0x0000003000007945 */ /* 0x000fe80003800000 */
[----:B------:R-:W-:Y:S05]  /*55e0*/  @!P0 BRA `(.L_x_1547) ;  /* 0x0000000000048947 */ /* 0x000fea0003800000 */
[----:B------:R-:W-:-:S04]  /*55f0*/  DEPBAR.LE SB0, 0x0 ;  /* 0x000080000000791a */ /* 0x000fc80000000000 */
.L_x_1547:
[----:B------:R-:W-:Y:S05]  /*5600*/  BSYNC B0 ;  /* 0x0000000000007941 */ /* 0x000fea0003800000 */
.L_x_1546:
        /* <DEDUP_REMOVED lines=13> */
.L_x_1549:
[----:B------:R-:W-:Y:S05]  /*56e0*/  BSYNC B0 ;  /* 0x0000000000007941 */ /* 0x000fea0003800000 */
.L_x_1548:
        /* <DEDUP_REMOVED lines=12> */
.L_x_1551:
[----:B------:R-:W-:Y:S05]  /*57b0*/  BSYNC B0 ;  /* 0x0000000000007941 */ /* 0x000fea0003800000 */
.L_x_1550:
        /* <DEDUP_REMOVED lines=13> */
.L_x_1553:
[----:B------:R-:W-:Y:S05]  /*5890*/  BSYNC B0 ;  /* 0x0000000000007941 */ /* 0x000fea0003800000 */
.L_x_1552:
[----:B------:R-:W-:Y:S06]  /*58a0*/  BAR.ARV 0xa, 0xa0 ;  /* 0x0282800000007b1d */ /* 0x000fec0000002000 */
[----:B------:R-:W-:Y:S04]  /*58b0*/  BSSY B0, `(.L_x_1554) ;  /* 0x0000003000007945 */ /* 0x000fe80003800000 */
[----:B------:R-:W-:Y:S05]  /*58c0*/  @!P0 BRA `(.L_x_1555) ;  /* 0x0000000000048947 */ /* 0x000fea0003800000 */
[----:B------:R-:W-:-:S04]  /*58d0*/  DEPBAR.LE SB0, 0x1 ;  /* 0x000080400000791a */ /* 0x000fc80000000000 */
.L_x_1555:
[----:B------:R-:W-:Y:S05]  /*58e0*/  BSYNC B0 ;  /* 0x0000000000007941 */ /* 0x000fea0003800000 */
.L_x_1554:
[----:B------:R-:W-:Y:S01]  /*58f0*/  UIADD3 UR12, UR12, 0x2, URZ ;  /* 0x000000020c0c7890 */ /* 0x000fe2000fffe03f */
[----:B------:R-:W-:Y:S06]  /*5900*/  BAR.ARV 0xb, 0xa0 ;  /* 0x02c2800000007b1d */ /* 0x000fec0000002000 */
[----:B------:R-:W-:Y:S01]  /*5910*/  UISETP.GE.AND UP0, UPT, UR12, UR8, UPT ;  /* 0x000000080c00728c */ /* 0x000fe2000bf06270 */
[----:B------:R-:W-:Y:S04]  /*5920*/  BSSY B0, `(.L_x_1556) ;  /* 0x0000003000007945 */ /* 0x000fe80003800000 */
[----:B------:R-:W-:Y:S06]  /*5930*/  @!P0 BRA `(.L_x_1557) ;  /* 0x0000000000048947 */ /* 0x000fec0003800000 */
[----:B------:R-:W-:-:S04]  /*5940*/  DEPBAR.LE SB0, 0x0 ;  /* 0x000080000000791a */ /* 0x000fc80000000000 */
.L_x_1557:
[----:B------:R-:W-:Y:S05]  /*5950*/  BSYNC B0 ;  /* 0x0000000000007941 */ /* 0x000fea0003800000 */
.L_x_1556:
[----:B------:R-:W-:Y:S06]  /*5960*/  BAR.ARV 0xc, 0xa0 ;  /* 0x0302800000007b1d */ /* 0x000fec0000002000 */
[----:B------:R-:W-:Y:S01]  /*5970*/  PLOP3.LUT P1, PT, PT, PT, UP0, 0x80, 0x0 ;  /* 0x000000000000781c */ /* 0x000fe20003f2f008 */
[----:B------:R-:W-:Y:S02]  /*5980*/  UIADD3 UR24, UR24, 0x6000, URZ ;  /* 0x0000600018187890 */ /* 0x000fe4000fffe03f */
[----:B------:R-:W-:-:S10]  /*5990*/  UIADD3 UR4, UR4, 0x6000, URZ ;  /* 0x0000600004047890 */ /* 0x000fd4000fffe03f */
[----:B------:R-:W-:Y:S05]  /*59a0*/  @!P1 BRA `(.L_x_1558) ;  /* 0xfffffff800289947 */ /* 0x000fea000383ffff */
[----:B------:R-:W-:Y:S05]  /*59b0*/  BRA `(.L_x_1491) ;  /* 0x0000002400587947 */ /* 0x000fea0003800000 */
.L_x_1524:
        /* <DEDUP_REMOVED lines=34> */
.L_x_1560:
        /* <DEDUP_REMOVED lines=50> */
.L_x_1589:
        /* <DEDUP_REMOVED lines=9> */
.L_x_1563:
        /* <DEDUP_REMOVED lines=115> */
.L_x_1574:
[----:B-1----:R-:W-:-:S05]  /*66c0*/  IMAD.MOV.U32 R6, RZ, RZ, 0x1 ;  /* 0x00000001ff067424 */ /* 0x002fca00078e00ff */
[----:B------:R-:W-:-:S04]  /*66d0*/  SHF.L.U32 R6, R6, 0x1f, RZ ;  /* 0x0000001f06067819 */ /* 0x000fc800000006ff */
[----:B------:R-:W1:Y:S02]  /*66e0*/  SYNCS.PHASECHK.TRANS64.TRYWAIT P1, [R0+URZ+0x36438], R6 ;  /* 0x03643806000075a7 */ /* 0x000e64000802017f */
[----:B-123--:R-:W-:Y:S05]  /*66f0*/  @!P1 BRA `(.L_x_1566) ;  /* 0x00000018007c9947 */ /* 0x00efea0003800000 */
.L_x_1590:
[----:B------:R-:W-:Y:S05]  /*6700*/  @P0 BRA `(.L_x_1567) ;  /* 0x0000000000140947 */ /* 0x000fea0003800000 */
[----:B------:R-:W-:Y:S01]  /*6710*/  ISETP.NE.AND P1, PT, R20, RZ, PT ;  /* 0x000000ff1400720c */ /* 0x000fe20003f25270 */
[----:B------:R-:W-:-:S04]  /*6720*/  IMAD.MOV.U32 R3, RZ, RZ, 0x6100 ;  /* 0x00006100ff037424 */ /* 0x000fc800078e00ff */
[----:B------:R2:W-:Y:S08]  /*6730*/  SYNCS.ARRIVE.TRANS64 RZ, [R0+URZ+0x36430], R3 ;  /* 0x0364300300ff79a7 */ /* 0x0005f0000800003f */
[----:B------:R-:W-:Y:S05]  /*6740*/  @!P1 BRA `(.L_x_1567) ;  /* 0x0000000000049947 */ /* 0x000fea0003800000 */
[----:B------:R-:W-:Y:S01]  /*6750*/  BPT.TRAP 0x1 ;  /* 0x000000040000795c */ /* 0x000fe20000300000 */
.L_x_1567:
        /* <DEDUP_REMOVED lines=48> */
.L_x_1591:
[----:B------:R-:W-:Y:S05]  /*6a60*/  @P0 BRA `(.L_x_1569) ;  /* 0x0000000000140947 */ /* 0x000fea0003800000 */
[----:B------:R-:W-:Y:S01]  /*6a70*/  ISETP.NE.AND P1, PT, R20, RZ, PT ;  /* 0x000000ff1400720c */ /* 0x000fe20003f25270 */
[----:B--2---:R-:W-:-:S04]  /*6a80*/  IMAD.MOV.U32 R3, RZ, RZ, 0x6100 ;  /* 0x00006100ff037424 */ /* 0x004fc800078e00ff */
[----:B------:R3:W-:Y:S08]  /*6a90*/  SYNCS.ARRIVE.TRANS64 RZ, [R0+URZ+0x36418], R3 ;  /* 0x0364180300ff79a7 */ /* 0x0007f0000800003f */
[----:B------:R-:W-:Y:S05]  /*6aa0*/  @!P1 BRA `(.L_x_1569) ;  /* 0x0000000000049947 */ /* 0x000fea0003800000 */
[----:B------:R-:W-:Y:S01]  /*6ab0*/  BPT.TRAP 0x1 ;  /* 0x000000040000795c */ /* 0x000fe20000300000 */
.L_x_1569:
        /* <DEDUP_REMOVED lines=44> */
.L_x_1592:
[----:B------:R-:W-:Y:S05]  /*6d80*/  @P0 BRA `(.L_x_1571) ;  /* 0x0000000000140947 */ /* 0x000fea0003800000 */
[----:B------:R-:W-:Y:S01]  /*6d90*/  ISETP.NE.AND P1, PT, R20, RZ, PT ;  /* 0x000000ff1400720c */ /* 0x000fe20003f25270 */
[----:B--2---:R-:W-:-:S04]  /*6da0*/  IMAD.MOV.U32 R29, RZ, RZ, 0x6100 ;  /* 0x00006100ff1d7424 */ /* 0x004fc800078e00ff */
[----:B------:R3:W-:Y:S08]  /*6db0*/  SYNCS.ARRIVE.TRANS64 RZ, [R0+URZ+0x36430], R29 ;  /* 0x0364301d00ff79a7 */ /* 0x0007f0000800003f */
[----:B------:R-:W-:Y:S05]  /*6dc0*/  @!P1 BRA `(.L_x_1571) ;  /* 0x0000000000049947 */ /* 0x000fea0003800000 */
[----:B------:R-:W-:Y:S01]  /*6dd0*/  BPT.TRAP 0x1 ;  /* 0x000000040000795c */ /* 0x000fe20000300000 */
.L_x_1571:
        /* <DEDUP_REMOVED lines=37> */
.L_x_1594:
[----:B------:R-:W-:Y:S05]  /*7030*/  @P0 BRA `(.L_x_1573) ;  /* 0x0000000000140947 */ /* 0x000fea0003800000 */
[----:B------:R-:W-:Y:S01]  /*7040*/  ISETP.NE.AND P1, PT, R20, RZ, PT ;  /* 0x000000ff1400720c */ /* 0x000fe20003f25270 */
[----:B----4-:R-:W-:-:S04]  /*7050*/  IMAD.MOV.U32 R5, RZ, RZ, 0x6100 ;  /* 0x00006100ff057424 */ /* 0x010fc800078e00ff */
[----:B------:R5:W-:Y:S08]  /*7060*/  SYNCS.ARRIVE.TRANS64 RZ, [R0+URZ+0x36410], R5 ;  /* 0x0364100500ff79a7 */ /* 0x000bf0000800003f */
[----:B------:R-:W-:Y:S05]  /*7070*/  @!P1 BRA `(.L_x_1573) ;  /* 0x0000000000049947 */ /* 0x000fea0003800000 */
[----:B------:R-:W-:Y:S01]  /*7080*/  BPT.TRAP 0x1 ;  /* 0x000000040000795c */ /* 0x000fe20000300000 */
.L_x_1573:
        /* <DEDUP_REMOVED lines=44> */
.L_x_1565:
[----:B------:R-:W-:Y:S01]  /*7350*/  ISETP.NE.AND P1, PT, R19, RZ, PT ;  /* 0x000000ff1300720c */ /* 0x000fe20003f25270 */
[----:B------:R-:W-:Y:S02]  /*7360*/  IMAD.MOV.U32 R5, RZ, RZ, 0x1 ;  /* 0x00000001ff057424 */ /* 0x000fe400078e00ff */
[----:B------:R-:W-:-:S10]  /*7370*/  IMAD.MOV.U32 R4, RZ, RZ, R15 ;  /* 0x000000ffff047224 */ /* 0x000fd400078e000f */
[----:B------:R-:W-:Y:S05]  /*7380*/  @!P1 BRA `(.L_x_1564) ;  /* 0x0000000400889947 */ /* 0x000fea0003800000 */
[----:B------:R-:W4:Y:S02]  /*7390*/  SYNCS.PHASECHK.TRANS64.TRYWAIT P1, [R0+URZ+0x36438], R6 ;  /* 0x03643806000075a7 */ /* 0x000f24000802017f */
[----:B----4-:R-:W-:Y:S05]  /*73a0*/  @!P1 BRA `(.L_x_1575) ;  /* 0x0000000c00a49947 */ /* 0x010fea0003800000 */
.L_x_1595:
[----:B------:R-:W-:Y:S05]  /*73b0*/  @P0 BRA `(.L_x_1576) ;  /* 0x0000000000140947 */ /* 0x000fea0003800000 */
[----:B------:R-:W-:Y:S01]  /*73c0*/  ISETP.NE.AND P1, PT, R20, RZ, PT ;  /* 0x000000ff1400720c */ /* 0x000fe20003f25270 */
[----:B------:R-:W-:-:S04]  /*73d0*/  IMAD.MOV.U32 R5, RZ, RZ, 0x6100 ;  /* 0x00006100ff057424 */ /* 0x000fc800078e00ff */
[----:B------:R5:W-:Y:S08]  /*73e0*/  SYNCS.ARRIVE.TRANS64 RZ, [R0+URZ+0x36430], R5 ;  /* 0x0364300500ff79a7 */ /* 0x000bf0000800003f */
[----:B------:R-:W-:Y:S05]  /*73f0*/  @!P1 BRA `(.L_x_1576) ;  /* 0x0000000000049947 */ /* 0x000fea0003800000 */
[----:B------:R-:W-:Y:S01]  /*7400*/  BPT.TRAP 0x1 ;  /* 0x000000040000795c */ /* 0x000fe20000300000 */
.L_x_1576:
        /* <DEDUP_REMOVED lines=41> */
.L_x_1596:
[----:B-1----:R-:W-:Y:S01]  /*76a0*/  IMAD.MOV.U32 R5, RZ, RZ, RZ ;  /* 0x000000ffff057224 */ /* 0x002fe200078e00ff */
[----:B------:R-:W-:Y:S06]  /*76b0*/  @P0 BRA `(.L_x_1578) ;  /* 0x0000000000140947 */ /* 0x000fec0003800000 */
[----:B------:R-:W-:Y:S01]  /*76c0*/  ISETP.NE.AND P1, PT, R20, RZ, PT ;  /* 0x000000ff1400720c */ /* 0x000fe20003f25270 */
[----:B------:R-:W-:-:S04]  /*76d0*/  IMAD.MOV.U32 R17, RZ, RZ, 0x6100 ;  /* 0x00006100ff117424 */ /* 0x000fc800078e00ff */
[----:B------:R1:W-:Y:S08]  /*76e0*/  SYNCS.ARRIVE.TRANS64 RZ, [R0+URZ+0x36418], R17 ;  /* 0x0364181100ff79a7 */ /* 0x0003f0000800003f */
[----:B------:R-:W-:Y:S05]  /*76f0*/  @!P1 BRA `(.L_x_1578) ;  /* 0x0000000000049947 */ /* 0x000fea0003800000 */
[----:B------:R-:W-:Y:S01]  /*7700*/  BPT.TRAP 0x1 ;  /* 0x000000040000795c */ /* 0x000fe20000300000 */
.L_x_1578:
        /* <DEDUP_REMOVED lines=42> */
.L_x_1564:
[----:B------:R-:W-:-:S04]  /*79b0*/  SHF.L.U32 R3, R5, 0x1f, RZ ;  /* 0x0000001f05037819 */ /* 0x000fc800000006ff */
[----:B------:R-:W4:Y:S02]  /*79c0*/  SYNCS.PHASECHK.TRANS64.TRYWAIT P1, [R0+URZ+0x36438], R3 ;  /* 0x03643803000075a7 */ /* 0x000f24000802017f */
[----:B----4-:R-:W-:Y:S05]  /*79d0*/  @!P1 BRA `(.L_x_1579) ;  /* 0x0000000800409947 */ /* 0x010fea0003800000 */
.L_x_1597:
[----:B------:R-:W-:Y:S05]  /*79e0*/  @P0 BRA `(.L_x_1580) ;  /* 0x0000000000180947 */ /* 0x000fea0003800000 */
[----:B------:R-:W5:Y:S01]  /*79f0*/  S2R R2, SR_TID.X ;  /* 0x0000000000027919 */ /* 0x000f620000002100 */
[----:B----4-:R-:W-:-:S04]  /*7a00*/  IMAD.MOV.U32 R3, RZ, RZ, 0x6100 ;  /* 0x00006100ff037424 */ /* 0x010fc800078e00ff */
[----:B------:R4:W-:Y:S01]  /*7a10*/  SYNCS.ARRIVE.TRANS64 RZ, [R0+URZ+0x36430], R3 ;  /* 0x0364300300ff79a7 */ /* 0x0009e2000800003f */
[----:B-----5:R-:W-:-:S13]  /*7a20*/  LOP3.LUT P0, RZ, R2, 0x1f, RZ, 0xc0, !PT ;  /* 0x0000001f02ff7812 */ /* 0x020fda000780c0ff */
[----:B----4-:R-:W-:Y:S05]  /*7a30*/  @!P0 BRA `(.L_x_1580) ;  /* 0x0000000000048947 */ /* 0x010fea0003800000 */
[----:B------:R-:W-:Y:S01]  /*7a40*/  BPT.TRAP 0x1 ;  /* 0x000000040000795c */ /* 0x000fe20000300000 */
.L_x_1580:
        /* <DEDUP_REMOVED lines=43> */
.L_x_1561:
[----:B------:R-:W-:Y:S05]  /*7d00*/  BSYNC B0 ;  /* 0x0000000000007941 */ /* 0x000fea0003800000 */
.L_x_1559:
[----:B------:R-:W-:-:S03]  /*7d10*/  UMOV UR7, 0xffffffff ;  /* 0xffffffff00077882 */ /* 0x000fc60000000000 */
[----:B------:R-:W-:Y:S05]  /*7d20*/  BRA.DIV UR7, `(.L_x_1581) ;  /* 0x0000000607807947 */ /* 0x000fea000b800000 */
[----:B------:R-:W-:-:S13]  /*7d30*/  ELECT P6, URZ, PT ;  /* 0x00000000003f782f */ /* 0x000fda00038c0000 */
.L_x_1600:
[----:B------:R-:W-:Y:S05]  /*7d40*/  @!P6 BRA `(.L_x_1491) ;  /* 0x000000000074e947 */ /* 0x000fea0003800000 */
[----:B------:R-:W-:-:S06]  /*7d50*/  ULOP3.LUT UR7, UR38, 0x2, URZ, 0xfc, !UPT ;  /* 0x0000000226077892 */ /* 0x000fcc000f8efc3f */
[----:B------:R-:W-:-:S05]  /*7d60*/  IMAD.U32 R0, RZ, RZ, UR7 ;  /* 0x00000007ff007e24 */ /* 0x000fca000f8e00ff */
[----:B------:R-:W-:-:S13]  /*7d70*/  ISETP.NE.AND P2, PT, R0, 0x3, PT ;  /* 0x000000030000780c */ /* 0x000fda0003f45270 */
[----:B------:R-:W-:Y:S05]  /*7d80*/  @!P2 BRA `(.L_x_1582) ;  /* 0x000000000004a947 */ /* 0x000fea0003800000 */
[----:B------:R-:W-:Y:S01]  /*7d90*/  BPT.TRAP 0x1 ;  /* 0x000000040000795c */ /* 0x000fe20000300000 */
.L_x_1582:
        /* <DEDUP_REMOVED lines=15> */
.L_x_1601:
[----:B------:R-:W2:Y:S02]  /*7e90*/  SYNCS.PHASECHK.TRANS64.TRYWAIT P0, [R3+URZ], R0 ;  /* 0x00000000030075a7 */ /* 0x000ea4000800017f */
[----:B--2---:R-:W-:Y:S05]  /*7ea0*/  @!P0 BRA `(.L_x_1584) ;  /* 0x0000000400548947 */ /* 0x004fea0003800000 */
.L_x_1602:
[----:B------:R-:W-:Y:S05]  /*7eb0*/  @!P2 BRA `(.L_x_1585) ;  /* 0x000000000004a947 */ /* 0x000fea0003800000 */
[----:B------:R-:W-:Y:S01]  /*7ec0*/  BPT.TRAP 0x1 ;  /* 0x000000040000795c */ /* 0x000fe20000300000 */
.L_x_1585:
[----:B------:R-:W-:-:S07]  /*7ed0*/  SHF.L.U32 R5, R5, 0x1f, RZ ;  /* 0x0000001f05057819 */ /* 0x000fce00000006ff */
.L_x_1586:
[----:B---3--:R3:W4:Y:S02]  /*7ee0*/  SYNCS.PHASECHK.TRANS64.TRYWAIT P0, [R4+URZ+0x36438], R5 ;  /* 0x03643805040075a7 */ /* 0x008724000800017f */
[----:B----4-:R-:W-:Y:S05]  /*7ef0*/  @!P0 NANOSLEEP.SYNCS 0x989680 ;  /* 0x009896800000895d */ /* 0x010fea0003900000 */
[----:B------:R-:W4:Y:S02]  /*7f00*/  @!P0 SYNCS.PHASECHK.TRANS64 P0, [R4+URZ+0x36438], R5 ;  /* 0x03643805040085a7 */ /* 0x000f24000800007f */
[----:B----4-:R-:W-:Y:S05]  /*7f10*/  @!P0 BRA `(.L_x_1586) ;  /* 0xfffffffc00f08947 */ /* 0x010fea000383ffff */
.L_x_1491:
[----:B------:R-:W-:Y:S05]  /*7f20*/  BSYNC B6 ;  /* 0x0000000000067941 */ /* 0x000fea0003800000 */
.L_x_1488:
[----:B------:R-:W-:Y:S05]  /*7f30*/  EXIT ;  /* 0x000000000000794d */ /* 0x000fea0003800000 */
.L_x_1498:
[----:B------:R-:W-:Y:S02]  /*7f40*/  IMAD.MOV.U32 R12, RZ, RZ, RZ ;  /* 0x000000ffff0c7224 */ /* 0x000fe400078e00ff */
[----:B------:R-:W-:Y:S02]  /*7f50*/  IMAD.MOV.U32 R11, RZ, RZ, 0x1f ;  /* 0x0000001fff0b7424 */ /* 0x000fe400078e00ff */
[----:B------:R-:W-:-:S07]  /*7f60*/  IMAD.MOV.U32 R15, RZ, RZ, -0x1 ;  /* 0xffffffffff0f7424 */ /* 0x000fce00078e00ff */
[----:B------:R-:W-:Y:S05]  /*7f70*/  WARPSYNC.COLLECTIVE R15, `(.L_x_1587) ;  /* 0x000000000f087348 */ /* 0x000fea0003c00000 */
[----:B------:R1:W2:Y:S02]  /*7f80*/  SHFL.IDX P6, R14, R13, R12, R11 ;  /* 0x0000000c0d0e7389 */ /* 0x0002a400000c000b */
[----:B-12---:R-:W-:Y:S01]  /*7f90*/  ENDCOLLECTIVE ;  /* 0x000000000000791b */ /* 0x006fe20003800000 */
.L_x_1587:
[----:B------:R-:W-:Y:S05]  /*7fa0*/  BRA `(.L_x_1588) ;  /* 0xffffff9000387947 */ /* 0x000fea000383ffff */
.L_x_1500:
[----:B--2---:R2:W3:Y:S02]  /*7fb0*/  SYNCS.PHASECHK.TRANS64.TRYWAIT P0, [R153+URZ+0x36400], R10 ;  /* 0x0364000a990075a7 */ /* 0x0044e4000800017f */
[----:B---3--:R-:W-:Y:S05]  /*7fc0*/  @!P0 NANOSLEEP.SYNCS 0x989680 ;  /* 0x009896800000895d */ /* 0x008fea0003900000 */
[----:B------:R-:W3:Y:S02]  /*7fd0*/  @!P0 SYNCS.PHASECHK.TRANS64 P0, [R153+URZ+0x36400], R10 ;  /* 0x0364000a990085a7 */ /* 0x000ee4000800007f */
[----:B---3--:R-:W-:Y:S05]  /*7fe0*/  @!P0 BRA `(.L_x_1500) ;  /* 0xfffffffc00f08947 */ /* 0x008fea000383ffff */
[----:B------:R-:W-:Y:S05]  /*7ff0*/  BRA `(.L_x_1499) ;  /* 0xffffff9000707947 */ /* 0x000fea000383ffff */
.L_x_1504:
[----:B--2---:R2:W3:Y:S02]  /*8000*/  SYNCS.PHASECHK.TRANS64.TRYWAIT P1, [R3+URZ+0x36410], R16 ;  /* 0x03641010030075a7 */ /* 0x0044e4000802017f */
[----:B---3--:R-:W-:Y:S05]  /*8010*/  @!P1 NANOSLEEP.SYNCS 0x989680 ;  /* 0x009896800000995d */ /* 0x008fea0003900000 */
[----:B------:R-:W3:Y:S02]  /*8020*/  @!P1 SYNCS.PHASECHK.TRANS64 P1, [R3+URZ+0x36410], R16 ;  /* 0x03641010030095a7 */ /* 0x000ee4000802007f */
[----:B---3--:R-:W-:Y:S05]  /*8030*/  @!P1 BRA `(.L_x_1504) ;  /* 0xfffffffc00f09947 */ /* 0x008fea000383ffff */
[----:B------:R-:W-:Y:S05]  /*8040*/  BRA `(.L_x_1503) ;  /* 0xffffff98003c7947 */ /* 0x000fea000383ffff */
.L_x_1508:
[----:B--2---:R2:W1:Y:S02]  /*8050*/  SYNCS.PHASECHK.TRANS64.TRYWAIT P1, [R153+URZ+0x36430], R16 ;  /* 0x03643010990075a7 */ /* 0x004464000802017f */
[----:B-1----:R-:W-:Y:S05]  /*8060*/  @!P1 NANOSLEEP.SYNCS 0x989680 ;  /* 0x009896800000995d */ /* 0x002fea0003900000 */
[----:B------:R-:W1:Y:S02]  /*8070*/  @!P1 SYNCS.PHASECHK.TRANS64 P1, [R153+URZ+0x36430], R16 ;  /* 0x03643010990095a7 */ /* 0x000e64000802007f */
[----:B-1----:R-:W-:Y:S05]  /*8080*/  @!P1 BRA `(.L_x_1508) ;  /* 0xfffffffc00f09947 */ /* 0x002fea000383ffff */
[----:B------:R-:W-:Y:S05]  /*8090*/  BRA `(.L_x_1507) ;  /* 0xffffff9c00e07947 */ /* 0x000fea000383ffff */
.L_x_1562:
[----:B-1----:R1:W2:Y:S02]  /*80a0*/  SYNCS.PHASECHK.TRANS64.TRYWAIT P1, [R0+URZ+0x36420], R6 ;  /* 0x03642006000075a7 */ /* 0x0022a4000802017f */
[----:B--2---:R-:W-:Y:S05]  /*80b0*/  @!P1 NANOSLEEP.SYNCS 0x989680 ;  /* 0x009896800000995d */ /* 0x004fea0003900000 */
[----:B------:R-:W2:Y:S02]  /*80c0*/  @!P1 SYNCS.PHASECHK.TRANS64 P1, [R0+URZ+0x36420], R6 ;  /* 0x03642006000095a7 */ /* 0x000ea4000802007f */
[----:B--2---:R-:W-:Y:S05]  /*80d0*/  @!P1 BRA `(.L_x_1562) ;  /* 0xfffffffc00f09947 */ /* 0x004fea000383ffff */
[----:B------:R-:W-:Y:S05]  /*80e0*/  BRA `(.L_x_1589) ;  /* 0xffffffdc00847947 */ /* 0x000fea000383ffff */
.L_x_1566:
[----:B-1----:R1:W2:Y:S02]  /*80f0*/  SYNCS.PHASECHK.TRANS64.TRYWAIT P1, [R0+URZ+0x36438], R6 ;  /* 0x03643806000075a7 */ /* 0x0022a4000802017f */
[----:B--2---:R-:W-:Y:S05]  /*8100*/  @!P1 NANOSLEEP.SYNCS 0x989680 ;  /* 0x009896800000995d */ /* 0x004fea0003900000 */
[----:B------:R-:W2:Y:S02]  /*8110*/  @!P1 SYNCS.PHASECHK.TRANS64 P1, [R0+URZ+0x36438], R6 ;  /* 0x03643806000095a7 */ /* 0x000ea4000802007f */
[----:B--2---:R-:W-:Y:S05]  /*8120*/  @!P1 BRA `(.L_x_1566) ;  /* 0xfffffffc00f09947 */ /* 0x004fea000383ffff */
[----:B------:R-:W-:Y:S05]  /*8130*/  BRA `(.L_x_1590) ;  /* 0xffffffe400707947 */ /* 0x000fea000383ffff */
.L_x_1568:
[----:B--2---:R2:W3:Y:S02]  /*8140*/  SYNCS.PHASECHK.TRANS64.TRYWAIT P1, [R0+URZ+0x36428], R3 ;  /* 0x03642803000075a7 */ /* 0x0044e4000802017f */
[----:B---3--:R-:W-:Y:S05]  /*8150*/  @!P1 NANOSLEEP.SYNCS 0x989680 ;  /* 0x009896800000995d */ /* 0x008fea0003900000 */
[----:B------:R-:W3:Y:S02]  /*8160*/  @!P1 SYNCS.PHASECHK.TRANS64 P1, [R0+URZ+0x36428], R3 ;  /* 0x03642803000095a7 */ /* 0x000ee4000802007f */
[----:B---3--:R-:W-:Y:S05]  /*8170*/  @!P1 BRA `(.L_x_1568) ;  /* 0xfffffffc00f09947 */ /* 0x008fea000383ffff */
[----:B------:R-:W-:Y:S05]  /*8180*/  BRA `(.L_x_1591) ;  /* 0xffffffe800347947 */ /* 0x000fea000383ffff */
.L_x_1570:
[----:B--2---:R2:W3:Y:S02]  /*8190*/  SYNCS.PHASECHK.TRANS64.TRYWAIT P1, [R0+URZ+0x36438], R29 ;  /* 0x0364381d000075a7 */ /* 0x0044e4000802017f */
[----:B---3--:R-:W-:Y:S05]  /*81a0*/  @!P1 NANOSLEEP.SYNCS 0x989680 ;  /* 0x009896800000995d */ /* 0x008fea0003900000 */
[----:B------:R-:W3:Y:S02]  /*81b0*/  @!P1 SYNCS.PHASECHK.TRANS64 P1, [R0+URZ+0x36438], R29 ;  /* 0x0364381d000095a7 */ /* 0x000ee4000802007f */
[----:B---3--:R-:W-:Y:S05]  /*81c0*/  @!P1 BRA `(.L_x_1570) ;  /* 0xfffffffc00f09947 */ /* 0x008fea000383ffff */
[----:B------:R-:W-:Y:S05]  /*81d0*/  BRA `(.L_x_1592) ;  /* 0xffffffe800e87947 */ /* 0x000fea000383ffff */
.L_x_1572:
[----:B------:R-:W-:-:S07]  /*81e0*/  SHF.L.U32 R5, R7, 0x1f, RZ ;  /* 0x0000001f07057819 */ /* 0x000fce00000006ff */
.L_x_1593:
[----:B----4-:R4:W5:Y:S02]  /*81f0*/  SYNCS.PHASECHK.TRANS64.TRYWAIT P1, [R0+URZ+0x36420], R5 ;  /* 0x03642005000075a7 */ /* 0x010964000802017f */
[----:B-----5:R-:W-:Y:S05]  /*8200*/  @!P1 NANOSLEEP.SYNCS 0x989680 ;  /* 0x009896800000995d */ /* 0x020fea0003900000 */
[----:B------:R-:W5:Y:S02]  /*8210*/  @!P1 SYNCS.PHASECHK.TRANS64 P1, [R0+URZ+0x36420], R5 ;  /* 0x03642005000095a7 */ /* 0x000f64000802007f */
[----:B-----5:R-:W-:Y:S05]  /*8220*/  @!P1 BRA `(.L_x_1593) ;  /* 0xfffffffc00f09947 */ /* 0x020fea000383ffff */
[----:B------:R-:W-:Y:S05]  /*8230*/  BRA `(.L_x_1594) ;  /* 0xffffffec007c7947 */ /* 0x000fea000383ffff */
.L_x_1575:
[----:B----4-:R4:W5:Y:S02]  /*8240*/  SYNCS.PHASECHK.TRANS64.TRYWAIT P1, [R0+URZ+0x36438], R6 ;  /* 0x03643806000075a7 */ /* 0x010964000802017f */
[----:B-----5:R-:W-:Y:S05]  /*8250*/  @!P1 NANOSLEEP.SYNCS 0x989680 ;  /* 0x009896800000995d */ /* 0x020fea0003900000 */
[----:B------:R-:W5:Y:S02]  /*8260*/  @!P1 SYNCS.PHASECHK.TRANS64 P1, [R0+URZ+0x36438], R6 ;  /* 0x03643806000095a7 */ /* 0x000f64000802007f */
[----:B-----5:R-:W-:Y:S05]  /*8270*/  @!P1 BRA `(.L_x_1575) ;  /* 0xfffffffc00f09947 */ /* 0x020fea000383ffff */
[----:B------:R-:W-:Y:S05]  /*8280*/  BRA `(.L_x_1595) ;  /* 0xfffffff000487947 */ /* 0x000fea000383ffff */
.L_x_1577:
[----:B-1----:R1:W4:Y:S02]  /*8290*/  SYNCS.PHASECHK.TRANS64.TRYWAIT P1, [R0+URZ+0x36428], R5 ;  /* 0x03642805000075a7 */ /* 0x002324000802017f */
[----:B----4-:R-:W-:Y:S05]  /*82a0*/  @!P1 NANOSLEEP.SYNCS 0x989680 ;  /* 0x009896800000995d */ /* 0x010fea0003900000 */
[----:B------:R-:W4:Y:S02]  /*82b0*/  @!P1 SYNCS.PHASECHK.TRANS64 P1, [R0+URZ+0x36428], R5 ;  /* 0x03642805000095a7 */ /* 0x000f24000802007f */
[----:B----4-:R-:W-:Y:S05]  /*82c0*/  @!P1 BRA `(.L_x_1577) ;  /* 0xfffffffc00f09947 */ /* 0x010fea000383ffff */
[----:B------:R-:W-:Y:S05]  /*82d0*/  BRA `(.L_x_1596) ;  /* 0xfffffff000f07947 */ /* 0x000fea000383ffff */
.L_x_1579:
[----:B----4-:R4:W5:Y:S02]  /*82e0*/  SYNCS.PHASECHK.TRANS64.TRYWAIT P1, [R0+URZ+0x36438], R3 ;  /* 0x03643803000075a7 */ /* 0x010964000802017f */
[----:B-----5:R-:W-:Y:S05]  /*82f0*/  @!P1 NANOSLEEP.SYNCS 0x989680 ;  /* 0x009896800000995d */ /* 0x020fea0003900000 */
[----:B------:R-:W5:Y:S02]  /*8300*/  @!P1 SYNCS.PHASECHK.TRANS64 P1, [R0+URZ+0x36438], R3 ;  /* 0x03643803000095a7 */ /* 0x000f64000802007f */
[----:B-----5:R-:W-:Y:S05]  /*8310*/  @!P1 BRA `(.L_x_1579) ;  /* 0xfffffffc00f09947 */ /* 0x020fea000383ffff */
[----:B------:R-:W-:Y:S05]  /*8320*/  BRA `(.L_x_1597) ;  /* 0xfffffff400ac7947 */ /* 0x000fea000383ffff */
.L_x_1581:
[----:B------:R-:W-:Y:S01]  /*8330*/  BSSY B0, `(.L_x_1598) ;  /* 0x0000006000007945 */ /* 0x000fe20003800000 */
[----:B------:R-:W-:-:S07]  /*8340*/  IMAD.MOV.U32 R15, RZ, RZ, -0x1 ;  /* 0xffffffffff0f7424 */ /* 0x000fce00078e00ff */
[----:B------:R-:W-:Y:S05]  /*8350*/  WARPSYNC.COLLECTIVE R15, `(.L_x_1599) ;  /* 0x000000000f0c7348 */ /* 0x000fea0003c00000 */
[----:B------:R-:W-:Y:S02]  /*8360*/  ELECT P6, UR62, PT ;  /* 0x00000000003e782f */ /* 0x000fe400038c0000 */
[----:B------:R-:W-:Y:S01]  /*8370*/  MOV R14, UR62 ;  /* 0x0000003e000e7c02 */ /* 0x000fe20008000f00 */
[----:B------:R-:W-:Y:S10]  /*8380*/  ENDCOLLECTIVE ;  /* 0x000000000000791b */ /* 0x000ff40003800000 */
.L_x_1599:
[----:B------:R-:W-:Y:S05]  /*8390*/  BSYNC B0 ;  /* 0x0000000000007941 */ /* 0x000fea0003800000 */
.L_x_1598:
[----:B------:R-:W-:Y:S05]  /*83a0*/  BRA `(.L_x_1600) ;  /* 0xfffffff800647947 */ /* 0x000fea000383ffff */
.L_x_1583:
[----:B-1----:R1:W2:Y:S02]  /*83b0*/  SYNCS.PHASECHK.TRANS64.TRYWAIT P0, [R9+URZ], R2 ;  /* 0x00000002090075a7 */ /* 0x0022a4000800017f */
[----:B--2---:R-:W-:Y:S05]  /*83c0*/  @!P0 NANOSLEEP.SYNCS 0x989680 ;  /* 0x009896800000895d */ /* 0x004fea0003900000 */
[----:B------:R-:W2:Y:S02]  /*83d0*/  @!P0 SYNCS.PHASECHK.TRANS64 P0, [R9+URZ], R2 ;  /* 0x00000002090085a7 */ /* 0x000ea4000800007f */
[----:B--2---:R-:W-:Y:S05]  /*83e0*/  @!P0 BRA `(.L_x_1583) ;  /* 0xfffffffc00f08947 */ /* 0x004fea000383ffff */
[----:B------:R-:W-:Y:S05]  /*83f0*/  BRA `(.L_x_1601) ;  /* 0xfffffff800a47947 */ /* 0x000fea000383ffff */
.L_x_1584:
[----:B--2---:R2:W3:Y:S02]  /*8400*/  SYNCS.PHASECHK.TRANS64.TRYWAIT P0, [R3+URZ], R0 ;  /* 0x00000000030075a7 */ /* 0x0044e4000800017f */
[----:B---3--:R-:W-:Y:S05]  /*8410*/  @!P0 NANOSLEEP.SYNCS 0x989680 ;  /* 0x009896800000895d */ /* 0x008fea0003900000 */
[----:B------:R-:W3:Y:S02]  /*8420*/  @!P0 SYNCS.PHASECHK.TRANS64 P0, [R3+URZ], R0 ;  /* 0x00000000030085a7 */ /* 0x000ee4000800007f */
[----:B---3--:R-:W-:Y:S05]  /*8430*/  @!P0 BRA `(.L_x_1584) ;  /* 0xfffffffc00f08947 */ /* 0x008fea000383ffff */
[----:B------:R-:W-:Y:S05]  /*8440*/  BRA `(.L_x_1602) ;  /* 0xfffffff800987947 */ /* 0x000fea000383ffff */
.L_x_1603:
        /* <DEDUP_REMOVED lines=11> */
.L_x_3865:


//--------------------- .text._ZN7cutlass13device_kernelIN5flash11enable_sm90INS1_16FlashAttnBwdSm90INS1_25CollectiveMainloopBwdSm90ILi2ELi1ELi1EN4cute5tupleIJNS5_1CILi1EEES8_S8_EEENS6_IJNS7_ILi64EEENS7_ILi96EEENS7_ILi192EEEEEENS_10bfloat16_tEfNS_4arch4Sm90ELb0ELb1ELb0ELb0ELb1ELb0ELb1ELb0ELi3ELi1ELi1ELi1ELb0EEENS1_24CollectiveEpilogueBwdGQAISD_fSG_Li384ELb0ELb1EEENS1_19SingleTileSchedulerILb0ELb0ELb0ELi96EEEEEEEEEvNT_6ParamsE --------------------------
	.section	.text._ZN7cutlass13device_kernelIN5flash11enable_sm90INS1_16FlashAttnBwdSm90INS1_25CollectiveMainloopBwdSm90ILi2ELi1ELi1EN4cute5tupleIJNS5_1CILi1EEES8_S8_EEENS6_IJNS7_ILi64EEENS7_ILi96EEENS7_ILi192EEEEEENS_10bfloat16_tEfNS_4arch4Sm90ELb0ELb1ELb0ELb0ELb1ELb0ELb1ELb0ELi3ELi1ELi1ELi1ELb0EEENS1_24CollectiveEpilogueBwdGQAISD_fSG_Li384ELb0ELb1EEENS1_19SingleTileSchedulerILb0ELb0ELb0ELi96EEEEEEEEEvNT_6ParamsE,"ax",@progbits
	.align	128
.text._ZN7cutlass13device_kernelIN5flash11enable_sm90INS1_16FlashAttnBwdSm90INS1_25CollectiveMainloopBwdSm90ILi2ELi1ELi1EN4cute5tupleIJNS5_1CILi1EEES8_S8_EEENS6_IJNS7_ILi64EEENS7_ILi96EEENS7_ILi192EEEEEENS_10bfloat16_tEfNS_4arch4Sm90ELb0ELb1ELb0ELb0ELb1ELb0ELb1ELb0ELi3ELi1ELi1ELi1ELb0EEENS1_24CollectiveEpilogueBwdGQAISD_fSG_Li384ELb0ELb1EEENS1_19SingleTileSchedulerILb0ELb0ELb0ELi96EEEEEEEEEvNT_6ParamsE:
        .type           _ZN7cutlass13device_kernelIN5flash11enable_sm90INS1_16FlashAttnBwdSm90INS1_25CollectiveMainloopBwdSm90ILi2ELi1ELi1EN4cute5tupleIJNS5_1CILi1EEES8_S8_EEENS6_IJNS7_ILi64EEENS7_ILi96EEENS7_ILi192EEEEEENS_10bfloat16_tEfNS_4arch4Sm90ELb0ELb1ELb0ELb0ELb1ELb0ELb1ELb0ELi3ELi1ELi1ELi1ELb0EEENS1_24CollectiveEpilogueBwdGQAISD_fSG_Li384ELb0ELb1EEENS1_19SingleTileSchedulerILb0ELb0ELb0ELi96EEEEEEEEEvNT_6ParamsE,@function
        .size           _ZN7cutlass13device_kernelIN5flash11enable_sm90INS1_16FlashAttnBwdSm90INS1_25CollectiveMainloopBwdSm90ILi2ELi1ELi1EN4cute5tupleIJNS5_1CILi1EEES8_S8_EEENS6_IJNS7_ILi64EEENS7_ILi96EEENS7_ILi192EEEEEENS_10bfloat16_tEfNS_4arch4Sm90ELb0ELb1ELb0ELb0ELb1ELb0ELb1ELb0ELi3ELi1ELi1ELi1ELb0EEENS1_24CollectiveEpilogueBwdGQAISD_fSG_Li384ELb0ELb1EEENS1_19SingleTileSchedulerILb0ELb0ELb0ELi96EEEEEEEEEvNT_6ParamsE,(.L_x_3866 - _ZN7cutlass13device_kernelIN5flash11enable_sm90INS1_16FlashAttnBwdSm90INS1_25CollectiveMainloopBwdSm90ILi2ELi1ELi1EN4cute5tupleIJNS5_1CILi1EEES8_S8_EEENS6_IJNS7_ILi64EEENS7_ILi96EEENS7_ILi192EEEEEENS_10bfloat16_tEfNS_4arch4Sm90ELb0ELb1ELb0ELb0ELb1ELb0ELb1ELb0ELi3ELi1ELi1ELi1ELb0EEENS1_24CollectiveEpilogueBwdGQAISD_fSG_Li384ELb0ELb1EEENS1_19SingleTileSchedulerILb0ELb0ELb0ELi96EEEEEEEEEvNT_6ParamsE)
        .other          _ZN7cutlass13device_kernelIN5flash11enable_sm90INS1_16FlashAttnBwdSm90INS1_25CollectiveMainloopBwdSm90ILi2ELi1ELi1EN4cute5tupleIJNS5_1CILi1EEES8_S8_EEENS6_IJNS7_ILi64EEENS7_ILi96EEENS7_ILi192EEEEEENS_10bfloat16_tEfNS_4arch4Sm90ELb0ELb1ELb0ELb0ELb1ELb0ELb1ELb0ELi3ELi1ELi1ELi1ELb0EEENS1_24CollectiveEpilogueBwdGQAISD_fSG_Li384ELb0ELb1EEENS1_19SingleTileSchedulerILb0ELb0ELb0ELi96EEEEEEEEEvNT_6ParamsE,@"STO_CUDA_ENTRY STV_DEFAULT"
_ZN7cutlass13device_kernelIN5flash11enable_sm90INS1_16FlashAttnBwdSm90INS1_25CollectiveMainloopBwdSm90ILi2ELi1ELi1EN4cute5tupleIJNS5_1CILi1EEES8_S8_EEENS6_IJNS7_ILi64EEENS7_ILi96EEENS7_ILi192EEEEEENS_10bfloat16_tEfNS_4arch4Sm90ELb0ELb1ELb0ELb0ELb1ELb0ELb1ELb0ELi3ELi1ELi1ELi1ELb0EEENS1_24CollectiveEpilogueBwdGQAISD_fSG_Li384ELb0ELb1EEENS1_19SingleTileSchedulerILb0ELb0ELb0ELi96EEEEEEEEEvNT_6ParamsE:
        /* <DEDUP_REMOVED lines=23> */
.L_x_1605:
[----:B------:R-:W-:Y:S05]  /*0170*/  BSYNC B0 ;  /* 0x0000000000007941 */ /* 0x000fea0003800000 */
.L_x_1604:
        /* <DEDUP_REMOVED lines=37> */
.L_x_1606:
        /* <DEDUP_REMOVED lines=20> */
.L_x_1607:
[----:B------:R-:W-:Y:S01]  /*0510*/  PLOP3.LUT P0, PT, PT, PT, UP0, 0x80, 0x0 ;  /* 0x000000000000781c */ /* 0x000fe20003f0f008 */
[----:B------:R-:W-:Y:S01]  /*0520*/  NOP ;  /* 0x0000000000007918 */ /* 0x000fe20000000000 */
[----:B------:R-:W-:Y:S01]  /*0530*/  ULDC.64 UR46, c[0x0][0x208] ;  /* 0x00008200002e7ab9 */ /* 0x000fe20000000a00 */
[----:B------:R-:W-:Y:S01]  /*0540*/  BSSY B6, `(.L_x_1608) ;  /* 0x00008da000067945 */ /* 0x000fe20003800000 */
[----:B-12-4-:R-:W-:Y:S09]  /*0550*/  BAR.SYNC.DEFER_BLOCKING 0x0 ;  /* 0x0000000000007b1d */ /* 0x016ff20000010000 */
[----:B------:R-:W-:Y:S05]  /*0560*/  @!P0 BRA `(.L_x_1609) ;  /* 0x0000004800048947 */ /* 0x000fea0003800000 */
.L_x_1610:
        /* <DEDUP_REMOVED lines=13> */
[----:B-1----:R-:W-:Y:S05]  /*0640*/  @!P0 BRA `(.L_x_1611) ;  /* 0x0000008c00248947 */ /* 0x002fea0003800000 */
        /* <DEDUP_REMOVED lines=71> */
.L_x_1612:
        /* <DEDUP_REMOVED lines=36> */
.L_x_1615:
        /* <DEDUP_REMOVED lines=15> */
.L_x_1614:
        /* <DEDUP_REMOVED lines=20> */
.L_x_1617:
        /* <DEDUP_REMOVED lines=15> */
.L_x_1616:
        /* <DEDUP_REMOVED lines=8> */
.L_x_1749:
        /* <DEDUP_REMOVED lines=19> */
.L_x_1619:
        /* <DEDUP_REMOVED lines=109> */
.L_x_1639:
[----:B------:R-:W-:-:S13]  /*18a0*/  ISETP.NE.AND P0, PT, R14, 0x3, PT ;  /* 0x000000030e00780c */ /* 0x000fda0003f05270 */
[----:B------:R-:W-:Y:S05]  /*18b0*/  @!P0 BRA `(.L_x_1621) ;  /* 0x0000000000048947 */ /* 0x000fea0003800000 */
[----:B------:R-:W-:Y:S01]  /*18c0*/  BPT.TRAP 0x1 ;  /* 0x000000040000795c */ /* 0x000fe20000300000 */
.L_x_1621:
[----:B------:R-:W-:Y:S02]  /*18d0*/  LEA R3, R2, UR37, 0x3 ;  /* 0x0000002502037c11 */ /* 0x000fe4000f8e18ff */
[----:B------:R-:W-:-:S04]  /*18e0*/  SHF.L.U32 R16, R7, 0x1f, RZ ;  /* 0x0000001f07107819 */ /* 0x000fc800000006ff */
[----:B------:R1:W2:Y:S01]  /*18f0*/  SYNCS.PHASECHK.TRANS64.TRYWAIT P1, [R3+URZ+0x36410], R16 ;  /* 0x03641010030075a7 */ /* 0x0002a2000802017f */
[----:B------:R-:W-:Y:S05]  /*1900*/  @!P0 BRA `(.L_x_1622) ;  /* 0x0000000000048947 */ /* 0x000fea0003800000 */
[----:B------:R-:W-:Y:S01]  /*1910*/  BPT.TRAP 0x1 ;  /* 0x000000040000795c */ /* 0x000fe20000300000 */
.L_x_1622:
[----:B--2---:R-:W-:Y:S05]  /*1920*/  @P1 BRA `(.L_x_1623) ;  /* 0x0000000000081947 */ /* 0x004fea0003800000 */
[----:B------:R-:W2:Y:S02]  /*1930*/  SYNCS.PHASECHK.TRANS64.TRYWAIT P1, [R3+URZ+0x36410], R16 ;  /* 0x03641010030075a7 */ /* 0x000ea4000802017f */
[----:B--2---:R-:W-:Y:S05]  /*1940*/  @!P1 BRA `(.L_x_1624) ;  /* 0x00000078009c9947 */ /* 0x004fea0003800000 */
.L_x_1623:
        /* <DEDUP_REMOVED lines=101> */
.L_x_1625:
[----:B-12---:R-:W-:-:S04]  /*1fa0*/  SHF.L.U32 R16, R4, 0x1f, RZ ;  /* 0x0000001f04107819 */ /* 0x006fc800000006ff */
[----:B------:R1:W2:Y:S01]  /*1fb0*/  SYNCS.PHASECHK.TRANS64.TRYWAIT P1, [UR37+0x36430], R16 ;  /* 0x03643010ff0075a7 */ /* 0x0002a20008020165 */
[----:B------:R-:W-:Y:S05]  /*1fc0*/  @!P0 BRA `(.L_x_1626) ;  /* 0x0000000000048947 */ /* 0x000fea0003800000 */
[----:B------:R-:W-:Y:S01]  /*1fd0*/  BPT.TRAP 0x1 ;  /* 0x000000040000795c */ /* 0x000fe20000300000 */
.L_x_1626:
[----:B--2---:R-:W-:Y:S05]  /*1fe0*/  @P1 BRA `(.L_x_1627) ;  /* 0x0000000000081947 */ /* 0x004fea0003800000 */
[----:B------:R-:W2:Y:S02]  /*1ff0*/  SYNCS.PHASECHK.TRANS64.TRYWAIT P1, [UR37+0x36430], R16 ;  /* 0x03643010ff0075a7 */ /* 0x000ea40008020165 */
[----:B--2---:R-:W-:Y:S05]  /*2000*/  @!P1 BRA `(.L_x_1628) ;  /* 0x0000007400009947 */ /* 0x004fea0003800000 */
.L_x_1627:
        /* <DEDUP_REMOVED lines=114> */
.L_x_1631:
[----:B------:R-:W-:-:S06]  /*2730*/  UISETP.NE.AND UP0, UPT, UR44, 0x1, UPT ;  /* 0x000000012c00788c */ /* 0x000fcc000bf05270 */
[----:B------:R-:W-:-:S05]  /*2740*/  PLOP3.LUT P1, PT, PT, PT, UP0, 0x80, 0x0 ;  /* 0x000000000000781c */ /* 0x000fca0003f2f008 */
[----:B------:R-:W-:-:S08]  /*2750*/  @UP0 ULDC UR5, c[0x0][0x754] ;  /* 0x0001d50000050ab9 */ /* 0x000fd00000000800 */
[----:B------:R-:W-:Y:S01]  /*2760*/  @P1 IMAD.HI.U32 R15, R22, UR5, RZ ;  /* 0x00000005160f1c27 */ /* 0x000fe2000f8e00ff */
[----:B------:R-:W-:-:S04]  /*2770*/  @UP0 ULDC UR5, c[0x0][0x758] ;  /* 0x0001d60000050ab9 */ /* 0x000fc80000000800 */
[----:B------:R-:W-:-:S07]  /*2780*/  @P1 SHF.R.U32.HI R22, RZ, UR5, R15 ;  /* 0x00000005ff161c19 */ /* 0x000fce000801160f */
.L_x_1632:
[----:B------:R-:W-:Y:S05]  /*2790*/  BSYNC B0 ;  /* 0x0000000000007941 */ /* 0x000fea0003800000 */
.L_x_1630:
[----:B------:R-:W-:Y:S01]  /*27a0*/  IMAD R22, R22, UR44, R11 ;  /* 0x0000002c16167c24 */ /* 0x000fe2000f8e020b */
[----:B------:R-:W-:-:S04]  /*27b0*/  IADD3 R15, R18, UR4, R5 ;  /* 0x00000004120f7c10 */ /* 0x000fc8000fffe005 */
[----:B------:R-:W-:Y:S02]  /*27c0*/  VIADDMNMX R16, R22, UR44, R16, PT ;  /* 0x0000002c16107c46 */ /* 0x000fe4000b800110 */
[----:B------:R-:W-:-:S07]  /*27d0*/  VIMNMX R15, R15, R22, !PT ;  /* 0x000000160f0f7248 */ /* 0x000fce0007fe0100 */
.L_x_1629:
        /* <DEDUP_REMOVED lines=52> */
.L_x_1635:
[----:B------:R-:W-:-:S06]  /*2b20*/  UISETP.NE.AND UP0, UPT, UR44, 0x1, UPT ;  /* 0x000000012c00788c */ /* 0x000fcc000bf05270 */
[----:B------:R-:W-:-:S05]  /*2b30*/  PLOP3.LUT P6, PT, PT, PT, UP0, 0x80, 0x0 ;  /* 0x000000000000781c */ /* 0x000fca0003fcf008 */
[----:B------:R-:W-:-:S08]  /*2b40*/  @UP0 ULDC UR4, c[0x0][0x754] ;  /* 0x0001d50000040ab9 */ /* 0x000fd00000000800 */
[----:B------:R-:W-:Y:S01]  /*2b50*/  @P6 IMAD.HI.U32 R15, R18, UR4, RZ ;  /* 0x00000004120f6c27 */ /* 0x000fe2000f8e00ff */
[----:B------:R-:W-:Y:S01]  /*2b60*/  PLOP3.LUT P6, PT, PT, PT, UP0, 0x80, 0x0 ;  /* 0x000000000000781c */ /* 0x000fe20003fcf008 */
[----:B------:R-:W-:-:S12]  /*2b70*/  @UP0 ULDC UR4, c[0x0][0x758] ;  /* 0x0001d60000040ab9 */ /* 0x000fd80000000800 */
[----:B------:R-:W-:-:S07]  /*2b80*/  @P6 SHF.R.U32.HI R18, RZ, UR4, R15 ;  /* 0x00000004ff126c19 */ /* 0x000fce000801160f */
.L_x_1636:
[----:B------:R-:W-:Y:S05]  /*2b90*/  BSYNC B0 ;  /* 0x0000000000007941 */ /* 0x000fea0003800000 */
.L_x_1634:
[----:B------:R-:W-:-:S05]  /*2ba0*/  IMAD R18, R18, UR44, R11 ;  /* 0x0000002c12127c24 */ /* 0x000fca000f8e020b */
[----:B------:R-:W-:Y:S02]  /*2bb0*/  VIMNMX R17, R17, R18, !PT ;  /* 0x0000001211117248 */ /* 0x000fe40007fe0100 */
[----:B------:R-:W-:-:S07]  /*2bc0*/  VIADDMNMX R19, R18, UR44, R19, PT ;  /* 0x0000002c12137c46 */ /* 0x000fce000b800113 */
.L_x_1633:
        /* <DEDUP_REMOVED lines=18> */
[--C-:B------:R-:W-:Y:S01]  /*2cf0*/  FFMA.FTZ R15, R15, UR45, -R20.reuse ;  /* 0x0000002d0f0f7c23 */ /* 0x100fe20008010814 */
        /* <DEDUP_REMOVED lines=195> */
.L_x_1637:
        /* <DEDUP_REMOVED lines=59> */
.L_x_1638:
        /* <DEDUP_REMOVED lines=63> */
.L_x_1613:
[----:B------:R-:W-:Y:S05]  /*40d0*/  @P0 BRA `(.L_x_1611) ;  /* 0x0000005000800947 */ /* 0x000fea0003800000 */
[----:B------:R-:W1:Y:S01]  /*40e0*/  S2R R4, SR_TID.X ;  /* 0x0000000000047919 */ /* 0x000e620000002100 */
[----:B------:R-:W2:Y:S01]  /*40f0*/  S2UR UR8, SR_CTAID.Y ;  /* 0x00000000000879c3 */ /* 0x000ea20000002600 */
[----:B------:R-:W-:Y:S01]  /*4100*/  ULDC UR9, c[0x0][0x850] ;  /* 0x0002140000097ab9 */ /* 0x000fe20000000800 */
[----:B------:R-:W-:Y:S01]  /*4110*/  ULDC.64 UR12, c[0x0][0x818] ;  /* 0x00020600000c7ab9 */ /* 0x000fe20000000a00 */
[----:B------:R-:W-:Y:S01]  /*4120*/  UISETP.NE.AND UP0, UPT, UR9, 0x1, UPT ;  /* 0x000000010900788c */ /* 0x000fe2000bf05270 */
[----:B------:R-:W-:Y:S01]  /*4130*/  BSSY B0, `(.L_x_1640) ;  /* 0x0000058000007945 */ /* 0x000fe20003800000 */
[----:B------:R-:W-:Y:S01]  /*4140*/  ULDC UR18, c[0x0][0x80c] ;  /* 0x0002030000127ab9 */ /* 0x000fe20000000800 */
[----:B------:R-:W-:Y:S01]  /*4150*/  UMOV UR20, 0x400 ;  /* 0x0000040000147882 */ /* 0x000fe20000000000 */
[----:B------:R-:W-:Y:S01]  /*4160*/  ULDC.64 UR16, c[0x0][0x840] ;  /* 0x0002100000107ab9 */ /* 0x000fe20000000a00 */
[----:B------:R-:W3:Y:S01]  /*4170*/  S2UR UR15, SR_CTAID.X ;  /* 0x00000000000f79c3 */ /* 0x000ee20000002500 */
[----:B------:R-:W-:-:S05]  /*4180*/  ULDC.64 UR24, c[0x0][0x848] ;  /* 0x0002120000187ab9 */ /* 0x000fca0000000a00 */
[----:B------:R-:W-:Y:S01]  /*4190*/  @UP0 ULDC UR4, c[0x0][0x854] ;  /* 0x0002150000040ab9 */ /* 0x000fe20000000800 */
[----:B------:R-:W-:Y:S01]  /*41a0*/  @UP0 ULDC UR7, c[0x0][0x858] ;  /* 0x0002160000070ab9 */ /* 0x000fe20000000800 */
[----:B------:R-:W4:Y:S01]  /*41b0*/  S2UR UR14, SR_CTAID.Z ;  /* 0x00000000000e79c3 */ /* 0x000f220000002700 */
[----:B--2---:R-:W-:-:S07]  /*41c0*/  UIMAD.WIDE.U32 UR4, UR8, UR4, URZ ;  /* 0x00000004080472a5 */ /* 0x004fce000f8e003f */
[----:B------:R-:W2:Y:S01]  /*41d0*/  S2UR UR21, SR_CgaCtaId ;  /* 0x00000000001579c3 */ /* 0x000ea20000008800 */
[----:B------:R-:W-:Y:S01]  /*41e0*/  UMOV UR11, UR8 ;  /* 0x00000008000b7c82 */ /* 0x000fe20008000000 */
[----:B------:R-:W-:Y:S01]  /*41f0*/  @UP0 USHF.R.U32.HI UR11, URZ, UR7, UR5 ;  /* 0x000000073f0b0299 */ /* 0x000fe20008011605 */
[----:B-1----:R-:W-:-:S03]  /*4200*/  VIADD R3, R4, 0xffffff80 ;  /* 0xffffff8004037836 */ /* 0x002fc60000000000 */
[----:B------:R-:W-:Y:S02]  /*4210*/  USHF.R.S32.HI UR19, URZ, 0x1f, UR11 ;  /* 0x0000001f3f137899 */ /* 0x000fe4000801140b */
[----:B------:R-:W-:Y:S01]  /*4220*/  BAR.SYNC.DEFER_BLOCKING 0x1, 0x180 ;  /* 0x0046000000007b1d */ /* 0x000fe20000010000 */
[----:B---3--:R-:W-:Y:S01]  /*4230*/  UIMAD UR6, UR15, 0x4800, URZ ;  /* 0x000048000f0678a4 */ /* 0x008fe2000f8e023f */
[----:B------:R-:W-:Y:S01]  /*4240*/  ISETP.NE.AND P1, PT, R4, 0x80, PT ;  /* 0x000000800400780c */ /* 0x000fe20003f25270 */
[----:B------:R-:W-:Y:S01]  /*4250*/  UIMAD UR10, UR19, UR12, URZ ;  /* 0x0000000c130a72a4 */ /* 0x000fe2000f8e023f */
[----:B------:R-:W-:Y:S01]  /*4260*/  SHF.R.S32.HI R0, RZ, 0x1f, R3 ;  /* 0x0000001fff007819 */ /* 0x000fe20000011403 */
[----:B------:R-:W-:Y:S01]  /*4270*/  USHF.R.S32.HI UR7, URZ, 0x1f, UR6 ;  /* 0x0000001f3f077899 */ /* 0x000fe20008011406 */
[----:B------:R-:W-:Y:S01]  /*4280*/  ISETP.NE.AND P0, PT, R3, RZ, PT ;  /* 0x000000ff0300720c */ /* 0x000fe20003f05270 */
[----:B------:R-:W-:Y:S01]  /*4290*/  UIMAD UR22, UR11, UR13, UR10 ;  /* 0x0000000d0b1672a4 */ /* 0x000fe2000f8e020a */
[----:B------:R-:W-:Y:S01]  /*42a0*/  LEA.HI R2, R0, R3, RZ, 0x7 ;  /* 0x0000000300027211 */ /* 0x000fe200078f38ff */
[----:B------:R-:W-:Y:S01]  /*42b0*/  UIMAD.WIDE.U32 UR4, UR11, UR12, UR6 ;  /* 0x0000000c0b0472a5 */ /* 0x000fe2000f8e0006 */
[----:B------:R-:W-:-:S02]  /*42c0*/  ULDC UR10, c[0x0][0x870] ;  /* 0x00021c00000a7ab9 */ /* 0x000fc40000000800 */
[----:B------:R-:W-:Y:S01]  /*42d0*/  LOP3.LUT R0, R2, 0x3fffff80, RZ, 0xc0, !PT ;  /* 0x3fffff8002007812 */ /* 0x000fe200078ec0ff */
[----:B------:R-:W-:Y:S01]  /*42e0*/  UIMAD UR10, UR15, UR10, URZ ;  /* 0x0000000a0f0a72a4 */ /* 0x000fe2000f8e023f */
[----:B------:R-:W-:Y:S01]  /*42f0*/  SHF.R.S32.HI R5, RZ, 0x7, R2 ;  /* 0x00000007ff057819 */ /* 0x000fe20000011402 */
[----:B----4-:R-:W-:Y:S02]  /*4300*/  UIMAD UR15, UR14, UR18, URZ ;  /* 0x000000120e0f72a4 */ /* 0x010fe4000f8e023f */
[----:B------:R-:W-:Y:S01]  /*4310*/  IMAD.IADD R0, R3, 0x1, -R0 ;  /* 0x0000000103007824 */ /* 0x000fe200078e0a00 */
[----:B------:R-:W-:Y:S02]  /*4320*/  UIMAD UR18, UR10, UR18, URZ ;  /* 0x000000120a1272a4 */ /* 0x000fe4000f8e023f */
[----:B--2---:R-:W-:Y:S01]  /*4330*/  ULEA UR10, UR21, UR20, 0x18 ;  /* 0x00000014150a7291 */ /* 0x004fe2000f8ec03f */
[----:B------:R-:W-:Y:S01]  /*4340*/  IMAD R0, R5, 0x600, R0 ;  /* 0x0000060005007824 */ /* 0x000fe200078e0200 */
[----:B------:R-:W-:-:S02]  /*4350*/  USHF.R.S32.HI UR21, URZ, 0x1f, UR18 ;  /* 0x0000001f3f157899 */ /* 0x000fc40008011412 */
[----:B------:R-:W-:Y:S01]  /*4360*/  USHF.R.S32.HI UR20, URZ, 0x1f, UR15 ;  /* 0x0000001f3f147899 */ /* 0x000fe2000801140f */
[----:B------:R-:W-:Y:S01]  /*4370*/  IMAD.SHL.U32 R0, R0, 0x4, RZ ;  /* 0x0000000400007824 */ /* 0x000fe200078e00ff */
[----:B------:R-:W-:Y:S02]  /*4380*/  UIADD3 UR18, UP0, UP1, UR18, UR15, UR11 ;  /* 0x0000000f12127290 */ /* 0x000fe4000f91e00b */
[----:B------:R-:W-:Y:S02]  /*4390*/  UIMAD.WIDE.U32 UR6, UR11, UR16, UR6 ;  /* 0x000000100b0672a5 */ /* 0x000fe4000f8e0006 */
[----:B------:R-:W-:Y:S01]  /*43a0*/  UIMAD UR23, UR19, UR16, URZ ;  /* 0x00000010131772a4 */ /* 0x000fe2000f8e023f */
[----:B------:R-:W-:Y:S01]  /*43b0*/  LEA R0, R0, UR10, 0x2 ;  /* 0x0000000a00007c11 */ /* 0x000fe2000f8e10ff */
[----:B------:R-:W-:Y:S02]  /*43c0*/  UIADD3.X UR16, UR21, UR20, UR19, UP0, UP1 ;  /* 0x0000001415107290 */ /* 0x000fe400087e2413 */
[----:B------:R-:W-:Y:S01]  /*43d0*/  USHF.L.U32 UR15, UR18, 0x2, URZ ;  /* 0x00000002120f7899 */ /* 0x000fe2000800063f */
[----:B------:R-:W-:Y:S01]  /*43e0*/  ULDC.64 UR12, c[0x0][0x868] ;  /* 0x00021a00000c7ab9 */ /* 0x000fe20000000a00 */
[----:B------:R-:W-:Y:S01]  /*43f0*/  USHF.L.U64.HI UR16, UR18, 0x2, UR16 ;  /* 0x0000000212107899 */ /* 0x000fe20008010210 */
[----:B------:R1:W-:Y:S01]  /*4400*/  STS.128 [R0], R24 ;  /* 0x0000001800007388 */ /* 0x0003e20000000c00 */
[----:B------:R-:W-:-:S02]  /*4410*/  UIADD3 UR18, UP0, UR15, UR12, URZ ;  /* 0x0000000c0f127290 */ /* 0x000fc4000ff1e03f */
[----:B------:R-:W-:Y:S01]  /*4420*/  USHF.R.S32.HI UR12, URZ, 0x1f, UR14 ;  /* 0x0000001f3f0c7899 */ /* 0x000fe2000801140e */
[----:B------:R1:W-:Y:S01]  /*4430*/  STS.128 [R0+0x800], R28 ;  /* 0x0008001c00007388 */ /* 0x0003e20000000c00 */
[----:B------:R-:W-:Y:S01]  /*4440*/  UIMAD UR17, UR11, UR17, UR23 ;  /* 0x000000110b1172a4 */ /* 0x000fe2000f8e0217 */
[----:B------:R-:W-:Y:S02]  /*4450*/  ULDC.64 UR20, c[0x0][0x820] ;  /* 0x0002080000147ab9 */ /* 0x000fe40000000a00 */
[----:B------:R1:W-:Y:S01]  /*4460*/  STS.128 [R0+0x1000], R32 ;  /* 0x0010002000007388 */ /* 0x0003e20000000c00 */
[----:B------:R-:W-:Y:S01]  /*4470*/  UIADD3.X UR19, UR16, UR13, URZ, UP0, !UPT ;  /* 0x0000000d10137290 */ /* 0x000fe200087fe43f */
[----:B------:R-:W-:Y:S01]  /*4480*/  IMAD.U32 R2, RZ, RZ, UR18 ;  /* 0x00000012ff027e24 */ /* 0x000fe2000f8e00ff */
[----:B------:R-:W-:Y:S01]  /*4490*/  UIMAD UR13, UR12, UR20, URZ ;  /* 0x000000140c0d72a4 */ /* 0x000fe2000f8e023f */
[----:B------:R1:W-:Y:S01]  /*44a0*/  STS.128 [R0+0x1800], R36 ;  /* 0x0018002400007388 */ /* 0x0003e20000000c00 */
[----:B------:R-:W-:-:S02]  /*44b0*/  UIADD3 UR5, UR5, UR22, URZ ;  /* 0x0000001605057290 */ /* 0x000fc4000fffe03f */
[----:B------:R-:W-:Y:S01]  /*44c0*/  UIMAD UR12, UR12, UR24, URZ ;  /* 0x000000180c0c72a4 */ /* 0x000fe2000f8e023f */
[----:B------:R1:W-:Y:S01]  /*44d0*/  STS.128 [R0+0x2000], R40 ;  /* 0x0020002800007388 */ /* 0x0003e20000000c00 */
[----:B------:R-:W-:Y:S01]  /*44e0*/  UIADD3 UR7, UR7, UR17, URZ ;  /* 0x0000001107077290 */ /* 0x000fe2000fffe03f */
[----:B------:R-:W-:Y:S01]  /*44f0*/  IMAD.U32 R3, RZ, RZ, UR19 ;  /* 0x00000013ff037e24 */ /* 0x000fe2000f8e00ff */
[----:B------:R-:W-:Y:S01]  /*4500*/  UIMAD UR13, UR14, UR21, UR13 ;  /* 0x000000150e0d72a4 */ /* 0x000fe2000f8e020d */
[----:B------:R1:W-:Y:S01]  /*4510*/  STS.128 [R0+0x2800], R44 ;  /* 0x0028002c00007388 */ /* 0x0003e20000000c00 */
[----:B------:R-:W-:Y:S02]  /*4520*/  UIMAD.WIDE.U32 UR4, UR14, UR20, UR4 ;  /* 0x000000140e0472a5 */ /* 0x000fe4000f8e0004 */
[----:B------:R-:W-:Y:S01]  /*4530*/  UIMAD UR12, UR14, UR25, UR12 ;  /* 0x000000190e0c72a4 */ /* 0x000fe2000f8e020c */
[----:B------:R1:W-:Y:S01]  /*4540*/  STS.128 [R0+0x3000], R48 ;  /* 0x0030003000007388 */ /* 0x0003e20000000c00 */
[----:B------:R-:W-:Y:S01]  /*4550*/  UIMAD.WIDE.U32 UR6, UR14, UR24, UR6 ;  /* 0x000000180e0672a5 */ /* 0x000fe2000f8e0006 */
[----:B------:R-:W-:-:S02]  /*4560*/  ULDC.64 UR20, c[0x0][0x800] ;  /* 0x0002000000147ab9 */ /* 0x000fc40000000a00 */
[----:B------:R1:W-:Y:S01]  /*4570*/  STS.128 [R0+0x3800], R52 ;  /* 0x0038003400007388 */ /* 0x0003e20000000c00 */
[----:B------:R-:W-:Y:S01]  /*4580*/  ULDC.64 UR22, c[0x0][0x828] ;  /* 0x00020a0000167ab9 */ /* 0x000fe20000000a00 */
[----:B------:R-:W-:Y:S02]  /*4590*/  UIADD3 UR14, -UR11, URZ, URZ ;  /* 0x0000003f0b0e7290 */ /* 0x000fe4000fffe13f */
[----:B------:R1:W-:Y:S01]  /*45a0*/  STS.128 [R0+0x4000], R56 ;  /* 0x0040003800007388 */ /* 0x0003e20000000c00 */
[----:B------:R-:W-:Y:S02]  /*45b0*/  UIADD3 UR11, UR5, UR13, URZ ;  /* 0x0000000d050b7290 */ /* 0x000fe4000fffe03f */
[----:B------:R-:W-:Y:S01]  /*45c0*/  ULEA UR20, UP0, UR4, UR20, 0x2 ;  /* 0x0000001404147291 */ /* 0x000fe2000f80103f */
[----:B------:R1:W-:Y:S01]  /*45d0*/  STS.128 [R0+0x4800], R60 ;  /* 0x0048003c00007388 */ /* 0x0003e20000000c00 */
[----:B------:R-:W-:Y:S02]  /*45e0*/  UIADD3 UR5, UR7, UR12, URZ ;  /* 0x0000000c07057290 */ /* 0x000fe4000fffe03f */
[----:B------:R-:W-:Y:S01]  /*45f0*/  ULEA UR22, UP1, UR6, UR22, 0x2 ;  /* 0x0000001606167291 */ /* 0x000fe2000f82103f */
[----:B------:R1:W-:Y:S01]  /*4600*/  STS.128 [R0+0x5000], R64 ;  /* 0x0050004000007388 */ /* 0x0003e20000000c00 */
[----:B------:R-:W-:-:S02]  /*4610*/  ULEA.HI.X UR21, UR4, UR21, UR11, 0x2, UP0 ;  /* 0x0000001504157291 */ /* 0x000fc400080f140b */
[----:B------:R-:W-:Y:S01]  /*4620*/  ULEA.HI.X UR5, UR6, UR23, UR5, 0x2, UP1 ;  /* 0x0000001706057291 */ /* 0x000fe200088f1405 */
[----:B------:R1:W-:Y:S01]  /*4630*/  STS.128 [R0+0x5800], R68 ;  /* 0x0058004400007388 */ /* 0x0003e20000000c00 */
[----:B------:R-:W-:Y:S01]  /*4640*/  UIMAD UR14, UR9, UR14, UR8 ;  /* 0x0000000e090e72a4 */ /* 0x000fe2000f8e0208 */
[----:B------:R-:W-:Y:S11]  /*4650*/  @P0 BRA `(.L_x_1641) ;  /* 0x0000000000140947 */ /* 0x000ff60003800000 */
.L_x_1642:
[----:B------:R-:W2:Y:S04]  /*4660*/  LDG.E.STRONG.GPU R4, desc[UR46][R2.64] ;  /* 0x0000002e02047981 */ /* 0x000ea8000c1ef900 */
[----:B--2---:R-:W-:Y:S01]  /*4670*/  CCTL.IVALL ;  /* 0x00000000ff00798f */ /* 0x004fe20002000000 */
[----:B------:R-:W-:Y:S05]  /*4680*/  YIELD ;  /* 0x0000000000007946 */ /* 0x000fea0003800000 */
[----:B------:R-:W-:-:S13]  /*4690*/  ISETP.NE.AND P0, PT, R4, UR14, PT ;  /* 0x0000000e04007c0c */ /* 0x000fda000bf05270 */
[----:B------:R-:W-:Y:S05]  /*46a0*/  @P0 BRA `(.L_x_1642) ;  /* 0xfffffffc00ec0947 */ /* 0x000fea000383ffff */
.L_x_1641:
[----:B------:R-:W-:Y:S05]  /*46b0*/  BSYNC B0 ;  /* 0x0000000000007941 */ /* 0x000fea0003800000 */
.L_x_1640:
[----:B------:R-:W-:-:S03]  /*46c0*/  UMOV UR4, 0xffffffff ;  /* 0xffffffff00047882 */ /* 0x000fc60000000000 */
[----:B------:R-:W-:Y:S05]  /*46d0*/  BRA.DIV UR4, `(.L_x_1643) ;  /* 0x0000004e04607947 */ /* 0x000fea000b800000 */
[----:B------:R-:W-:Y:S01]  /*46e0*/  NOP ;  /* 0x0000000000007918 */ /* 0x000fe20000000000 */
.L_x_1752:
        /* <DEDUP_REMOVED lines=10> */
[----:B------:R-:W-:Y:S01]  /*4790*/  PLOP3.LUT P0, PT, PT, PT, PT, 0x80, 0x0 ;  /* 0x000000000000781c */ /* 0x000fe20003f0f070 */
[----:B------:R-:W-:Y:S01]  /*47a0*/  UMOV UR6, 0x1200 ;  /* 0x0000120000067882 */ /* 0x000fe20000000000 */
[----:B------:R-:W-:Y:S01]  /*47b0*/  UMOV UR8, 0x0 ;  /* 0x0000000000087882 */ /* 0x000fe20000000000 */
[----:B------:R-:W-:Y:S01]  /*47c0*/  UMOV UR9, 0x14f00000 ;  /* 0x14f0000000097882 */ /* 0x000fe20000000000 */
[----:B------:R-:W-:-:S09]  /*47d0*/  UMOV UR4, UR22 ;  /* 0x0000001600047c82 */ /* 0x000fd20008000000 */
.L_x_1646:
[----:B------:R-:W-:Y:S01]  /*47e0*/  @P0 ELECT P2, URZ, PT ;  /* 0x00000000003f082f */ /* 0x000fe20003840000 */
[----:B------:R2:W-:-:S12]  /*47f0*/  UBLKRED.G.S.ADD.F32.RN [UR4], [UR10], UR6, desc[UR8] ;  /* 0x000008040a0073bb */ /* 0x0005d800080a1406 */
[----:B------:R-:W-:Y:S02]  /*4800*/  @P2 PLOP3.LUT P0, PT, P2, PT, PT, 0x8, 0x0 ;  /* 0x000000000000281c */ /* 0x000fe4000170e170 */
[----:B------:R-:W-:-:S11]  /*4810*/  PLOP3.LUT P2, PT, PT, PT, PT, 0x8, 0x0 ;  /* 0x000000000000781c */ /* 0x000fd60003f4e170 */
[----:B--2---:R-:W-:Y:S05]  /*4820*/  @P0 BRA.U.ANY `(.L_x_1646) ;  /* 0xfffffffd00ec0947 */ /* 0x004fea000393ffff */
[----:B------:R0:W-:Y:S01]  /*4830*/  UTMACMDFLUSH ;  /* 0x00000000000079b7 */ /* 0x0001e20000000000 */
[----:B------:R-:W-:-:S04]  /*4840*/  DEPBAR.LE SB0, 0x0 ;  /* 0x000080000000791a */ /* 0x000fc80000000000 */
.L_x_1645:
[----:B------:R-:W-:Y:S05]  /*4850*/  BSYNC B0 ;  /* 0x0000000000007941 */ /* 0x000fea0003800000 */
.L_x_1644:
        /* <DEDUP_REMOVED lines=12> */
[----:B------:R-:W-:-:S05]  /*4920*/  IMAD.MOV.U32 R5, RZ, RZ, 0x1 ;  /* 0x00000001ff057424 */ /* 0x000fca00078e00ff */
[----:B------:R2:W-:Y:S02]  /*4930*/  REDG.E.ADD.S32.STRONG.GPU desc[UR46][R2.64], R5 ;  /* 0x000000050200798e */ /* 0x0005e4000c10e3ae */
.L_x_1648:
[----:B------:R-:W-:Y:S05]  /*4940*/  BSYNC B0 ;  /* 0x0000000000007941 */ /* 0x000fea0003800000 */
.L_x_1647:
[----:B------:R-:W-:Y:S06]  /*4950*/  BAR.SYNC.DEFER_BLOCKING 0x1, 0x180 ;  /* 0x0046000000007b1d */ /* 0x000fec0000010000 */
[----:B------:R-:W-:Y:S01]  /*4960*/  ULDC.64 UR4, c[0x0][0x860] ;  /* 0x0002180000047ab9 */ /* 0x000fe20000000a00 */
[----:B------:R-:W-:Y:S01]  /*4970*/  BSSY B0, `(.L_x_1649) ;  /* 0x0000017000007945 */ /* 0x000fe20003800000 */
[----:B------:R-:W-:-:S04]  /*4980*/  UIADD3 UR15, UP0, UR15, UR4, URZ ;  /* 0x000000040f0f7290 */ /* 0x000fc8000ff1e03f */
[----:B------:R-:W-:Y:S02]  /*4990*/  UIADD3.X UR16, UR16, UR5, URZ, UP0, !UPT ;  /* 0x0000000510107290 */ /* 0x000fe400087fe43f */
[----:B--2---:R-:W-:-:S04]  /*49a0*/  IMAD.U32 R2, RZ, RZ, UR15 ;  /* 0x0000000fff027e24 */ /* 0x004fc8000f8e00ff */
[----:B------:R-:W-:Y:S01]  /*49b0*/  IMAD.U32 R3, RZ, RZ, UR16 ;  /* 0x00000010ff037e24 */ /* 0x000fe2000f8e00ff */
        /* <DEDUP_REMOVED lines=13> */
.L_x_1651:
[----:B-12---:R-:W2:Y:S04]  /*4a90*/  LDG.E.STRONG.GPU R0, desc[UR46][R2.64] ;  /* 0x0000002e02007981 */ /* 0x006ea8000c1ef900 */
[----:B--2---:R-:W-:Y:S01]  /*4aa0*/  CCTL.IVALL ;  /* 0x00000000ff00798f */ /* 0x004fe20002000000 */
[----:B------:R-:W-:Y:S05]  /*4ab0*/  YIELD ;  /* 0x0000000000007946 */ /* 0x000fea0003800000 */
[----:B------:R-:W-:-:S13]  /*4ac0*/  ISETP.NE.AND P0, PT, R0, UR14, PT ;  /* 0x0000000e00007c0c */ /* 0x000fda000bf05270 */
[----:B------:R-:W-:Y:S05]  /*4ad0*/  @P0 BRA `(.L_x_1651) ;  /* 0xfffffffc00ec0947 */ /* 0x000fea000383ffff */
.L_x_1650:
[----:B------:R-:W-:Y:S05]  /*4ae0*/  BSYNC B0 ;  /* 0x0000000000007941 */ /* 0x000fea0003800000 */
.L_x_1649:
[----:B------:R-:W-:-:S03]  /*4af0*/  UMOV UR4, 0xffffffff ;  /* 0xffffffff00047882 */ /* 0x000fc60000000000 */
[----:B------:R-:W-:Y:S05]  /*4b00*/  BRA.DIV UR4, `(.L_x_1652) ;  /* 0x0000004a04707947 */ /* 0x000fea000b800000 */
[----:B------:R-:W-:Y:S01]  /*4b10*/  NOP ;  /* 0x0000000000007918 */ /* 0x000fe20000000000 */
.L_x_1755:
[----:B------:R-:W-:Y:S01]  /*4b20*/  @!PT LDS RZ, [RZ] ;  /* 0x00000000fffff984 */ /* 0x000fe20000000800 */
[----:B------:R-:W-:Y:S01]  /*4b30*/  @!PT LDS RZ, [RZ] ;  /* 0x00000000fffff984 */ /* 0x000fe20000000800 */
[----:B------:R-:W-:Y:S01]  /*4b40*/  @!PT LDS RZ, [RZ] ;  /* 0x00000000fffff984 */ /* 0x000fe20000000800 */
[----:B------:R-:W-:Y:S01]  /*4b50*/  @!PT LDS RZ, [RZ] ;  /* 0x00000000fffff984 */ /* 0x000fe20000000800 */
[----:B------:R3:W-:Y:S06]  /*4b60*/  MEMBAR.ALL.CTA ;  /* 0x0000000000007992 */ /* 0x0007ec0000008000 */
[----:B---3--:R-:W3:Y:S01]  /*4b70*/  FENCE.VIEW.ASYNC.S ;  /* 0x00000000000073c6 */ /* 0x008ee20000000000 */
[----:B------:R-:W-:Y:S05]  /*4b80*/  WARPSYNC.ALL ;  /* 0x0000000000007948 */ /* 0x000fea0003800000 */
[----:B------:R-:W-:Y:S01]  /*4b90*/  BSSY B0, `(.L_x_1653) ;  /* 0x0000010000007945 */ /* 0x000fe20003800000 */
[----:B---3--:R-:W-:Y:S06]  /*4ba0*/  BAR.SYNC.DEFER_BLOCKING 0x1, 0x180 ;  /* 0x0046000000007b1d */ /* 0x008fec0000010000 */
[----:B------:R-:W-:Y:S05]  /*4bb0*/  @P1 BRA `(.L_x_1654) ;  /* 0x0000000000341947 */ /* 0x000fea0003800000 */
[----:B------:R-:W-:Y:S01]  /*4bc0*/  PLOP3.LUT P0, PT, PT, PT, PT, 0x80, 0x0 ;  /* 0x000000000000781c */ /* 0x000fe20003f0f070 */
[----:B------:R-:W-:Y:S01]  /*4bd0*/  UMOV UR6, 0x1200 ;  /* 0x0000120000067882 */ /* 0x000fe20000000000 */
[----:B------:R-:W-:Y:S01]  /*4be0*/  UMOV UR8, 0x0 ;  /* 0x0000000000087882 */ /* 0x000fe20000000000 */
[----:B------:R-:W-:Y:S01]  /*4bf0*/  UMOV UR9, 0x14f00000 ;  /* 0x14f0000000097882 */ /* 0x000fe20000000000 */
[----:B------:R-:W-:Y:S01]  /*4c00*/  UMOV UR4, UR20 ;  /* 0x0000001400047c82 */ /* 0x000fe20008000000 */
[----:B------:R-:W-:-:S08]  /*4c10*/  UMOV UR5, UR21 ;  /* 0x0000001500057c82 */ /* 0x000fd00008000000 */
.L_x_1655:
[----:B------:R-:W-:Y:S01]  /*4c20*/  @P0 ELECT P2, URZ, PT ;  /* 0x00000000003f082f */ /* 0x000fe20003840000 */
[----:B------:R3:W-:-:S12]  /*4c30*/  UBLKRED.G.S.ADD.F32.RN [UR4], [UR10], UR6, desc[UR8] ;  /* 0x000008040a0073bb */ /* 0x0007d800080a1406 */
[----:B------:R-:W-:Y:S02]  /*4c40*/  @P2 PLOP3.LUT P0, PT, P2, PT, PT, 0x8, 0x0 ;  /* 0x000000000000281c */ /* 0x000fe4000170e170 */
[----:B------:R-:W-:-:S11]  /*4c50*/  PLOP3.LUT P2, PT, PT, PT, PT, 0x8, 0x0 ;  /* 0x000000000000781c */ /* 0x000fd60003f4e170 */
[----:B---3--:R-:W-:Y:S05]  /*4c60*/  @P0 BRA.U.ANY `(.L_x_1655) ;  /* 0xfffffffd00ec0947 */ /* 0x008fea000393ffff */
[----:B------:R0:W-:Y:S01]  /*4c70*/  UTMACMDFLUSH ;  /* 0x00000000000079b7 */ /* 0x0001e20000000000 */
[----:B------:R-:W-:-:S04]  /*4c80*/  DEPBAR.LE SB0, 0x0 ;  /* 0x000080000000791a */ /* 0x000fc80000000000 */
.L_x_1654:
[----:B------:R-:W-:Y:S05]  /*4c90*/  BSYNC B0 ;  /* 0x0000000000007941 */ /* 0x000fea0003800000 */
.L_x_1653:
        /* <DEDUP_REMOVED lines=11> */
[----:B012345:R-:W-:Y:S04]  /*4d50*/  CCTL.IVALL ;  /* 0x00000000ff00798f */ /* 0x03ffe80002000000 */
[----:B------:R3:W-:Y:S01]  /*4d60*/  REDG.E.ADD.S32.STRONG.GPU desc[UR46][R2.64], R5 ;  /* 0x000000050200798e */ /* 0x0007e2000c10e3ae */
[----:B------:R-:W-:Y:S05]  /*4d70*/  BRA `(.L_x_1611) ;  /* 0x0000004400587947 */ /* 0x000fea0003800000 */
.L_x_1609:
        /* <DEDUP_REMOVED lines=33> */
.L_x_1657:
[----:B------:R-:W-:-:S05]  /*4f90*/  UMOV UR11, UR5 ;  /* 0x00000005000b7c82 */ /* 0x000fca0008000000 */
.L_x_1658:
        /* <DEDUP_REMOVED lines=11> */
[----:B------:R-:W-:Y:S02]  /*5050*/  UIADD3 UR7, UR7, UR8, URZ ;  /* 0x0000000807077290 */ /* 0x000fe4000fffe03f */
[----:B------:R-:W-:Y:S02]  /*5060*/  UISETP.LT.AND UP0, UPT, URZ, UR10, UPT ;  /* 0x0000000a3f00728c */ /* 0x000fe4000bf01270 */
[----:B------:R-:W-:-:S02]  /*5070*/  USHF.R.S32.HI UR9, URZ, 0x1f, UR16 ;  /* 0x0000001f3f097899 */ /* 0x000fc40008011410 */
[----:B------:R-:W-:Y:S01]  /*5080*/  USEL UR8, URZ, UR10, !UP0 ;  /* 0x0000000a3f087287 */ /* 0x000fe2000c000000 */
[----:B------:R-:W-:Y:S01]  /*5090*/  ULDC.64 UR12, c[0x0][0x2e0] ;  /* 0x0000b800000c7ab9 */ /* 0x000fe20000000a00 */
[----:B------:R-:W-:Y:S02]  /*50a0*/  ULDC UR15, c[0x0][0x288] ;  /* 0x0000a200000f7ab9 */ /* 0x000fe40000000800 */
[----:B------:R-:W-:Y:S02]  /*50b0*/  UISETP.GT.AND UP0, UPT, UR11, UR8, UPT ;  /* 0x000000080b00728c */ /* 0x000fe4000bf04270 */
[----:B------:R-:W-:Y:S02]  /*50c0*/  UIMAD UR9, UR9, UR12, URZ ;  /* 0x0000000c090972a4 */ /* 0x000fe4000f8e023f */
[----:B------:R-:W-:Y:S02]  /*50d0*/  UIMAD UR10, UR16, UR15, URZ ;  /* 0x0000000f100a72a4 */ /* 0x000fe4000f8e023f */
[----:B------:R-:W-:Y:S01]  /*50e0*/  PLOP3.LUT P1, PT, PT, PT, UP0, 0x80, 0x0 ;  /* 0x000000000000781c */ /* 0x000fe20003f2f008 */
[----:B------:R-:W-:-:S02]  /*50f0*/  UIMAD UR14, UR16, UR13, UR9 ;  /* 0x0000000d100e72a4 */ /* 0x000fc4000f8e0209 */
        /* <DEDUP_REMOVED lines=26> */
.L_x_1663:
[----:B------:R-:W2:Y:S04]  /*52a0*/  LDG.E.STRONG.GPU R0, desc[UR46][R2.64] ;  /* 0x0000002e02007981 */ /* 0x000ea8000c1ef900 */
[----:B--2---:R-:W-:Y:S01]  /*52b0*/  CCTL.IVALL ;  /* 0x00000000ff00798f */ /* 0x004fe20002000000 */
[----:B------:R-:W-:Y:S05]  /*52c0*/  YIELD ;  /* 0x0000000000007946 */ /* 0x000fea0003800000 */
[----:B------:R-:W-:-:S13]  /*52d0*/  ISETP.NE.AND P1, PT, R0, UR23, PT ;  /* 0x0000001700007c0c */ /* 0x000fda000bf25270 */
[----:B------:R-:W-:Y:S05]  /*52e0*/  @P1 BRA `(.L_x_1663) ;  /* 0xfffffffc00ec1947 */ /* 0x000fea000383ffff */
.L_x_1662:
[----:B------:R-:W-:Y:S05]  /*52f0*/  BSYNC B0 ;  /* 0x0000000000007941 */ /* 0x000fea0003800000 */
.L_x_1661:
[----:B------:R-:W-:-:S03]  /*5300*/  UMOV UR4, 0xffffffff ;  /* 0xffffffff00047882 */ /* 0x000fc60000000000 */
[----:B------:R-:W-:Y:S05]  /*5310*/  BRA.DIV UR4, `(.L_x_1664) ;  /* 0x0000004204887947 */ /* 0x000fea000b800000 */
[----:B------:R-:W-:Y:S01]  /*5320*/  NOP ;  /* 0x0000000000007918 */ /* 0x000fe20000000000 */
.L_x_1758:
        /* <DEDUP_REMOVED lines=22> */
.L_x_1666:
[----:B------:R-:W-:Y:S05]  /*5490*/  BSYNC B0 ;  /* 0x0000000000007941 */ /* 0x000fea0003800000 */
.L_x_1665:
        /* <DEDUP_REMOVED lines=19> */
.L_x_1668:
[----:B------:R-:W-:Y:S05]  /*55d0*/  BSYNC B0 ;  /* 0x0000000000007941 */ /* 0x000fea0003800000 */
.L_x_1667:
        /* <DEDUP_REMOVED lines=20> */
.L_x_1670:
[----:B------:R-:W-:Y:S05]  /*5720*/  BSYNC B0 ;  /* 0x0000000000007941 */ /* 0x000fea0003800000 */
.L_x_1669:
[----:B------:R-:W-:Y:S06]  /*5730*/  BAR.ARV 0xa, 0xa0 ;  /* 0x0282800000007b1d */ /* 0x000fec0000002000 */
[----:B------:R-:W-:Y:S04]  /*5740*/  BSSY B0, `(.L_x_1671) ;  /* 0x0000003000007945 */ /* 0x000fe80003800000 */
[----:B------:R-:W-:Y:S05]  /*5750*/  @!P0 BRA `(.L_x_1672) ;  /* 0x0000000000048947 */ /* 0x000fea0003800000 */
[----:B------:R-:W-:-:S04]  /*5760*/  DEPBAR.LE SB0, 0x1 ;  /* 0x000080400000791a */ /* 0x000fc80000000000 */
.L_x_1672:
[----:B------:R-:W-:Y:S05]  /*5770*/  BSYNC B0 ;  /* 0x0000000000007941 */ /* 0x000fea0003800000 */
.L_x_1671:
[----:B------:R-:W-:Y:S06]  /*5780*/  BAR.ARV 0xb, 0xa0 ;  /* 0x02c2800000007b1d */ /* 0x000fec0000002000 */
[----:B------:R-:W-:Y:S04]  /*5790*/  BSSY B0, `(.L_x_1673) ;  /* 0x0000003000007945 */ /* 0x000fe80003800000 */
[----:B------:R-:W-:Y:S05]  /*57a0*/  @!P0 BRA `(.L_x_1674) ;  /* 0x0000000000048947 */ /* 0x000fea0003800000 */
[----:B------:R-:W-:-:S04]  /*57b0*/  DEPBAR.LE SB0, 0x0 ;  /* 0x000080000000791a */ /* 0x000fc80000000000 */
.L_x_1674:
[----:B------:R-:W-:Y:S05]  /*57c0*/  BSYNC B0 ;  /* 0x0000000000007941 */ /* 0x000fea0003800000 */
.L_x_1673:
        /* <DEDUP_REMOVED lines=19> */
.L_x_1676:
[----:B------:R-:W-:Y:S05]  /*5900*/  BSYNC B0 ;  /* 0x0000000000007941 */ /* 0x000fea0003800000 */
.L_x_1675:
[----:B------:R-:W-:Y:S01]  /*5910*/  UIADD3 UR18, UR8, 0x1, URZ ;  /* 0x0000000108127890 */ /* 0x000fe2000fffe03f */
[----:B------:R-:W-:Y:S11]  /*5920*/  BRA `(.L_x_1677) ;  /* 0x0000000000047947 */ /* 0x000ff60003800000 */
.L_x_1660:
[----:B------:R-:W-:-:S05]  /*5930*/  UMOV UR18, UR8 ;  /* 0x0000000800127c82 */ /* 0x000fca0008000000 */
.L_x_1677:
        /* <DEDUP_REMOVED lines=12> */
.L_x_1710:
        /* <DEDUP_REMOVED lines=11> */
.L_x_1680:
[----:B------:R-:W2:Y:S04]  /*5ab0*/  LDG.E.STRONG.GPU R0, desc[UR46][R2.64] ;  /* 0x0000002e02007981 */ /* 0x000ea8000c1ef900 */
[----:B--2---:R-:W-:Y:S01]  /*5ac0*/  CCTL.IVALL ;  /* 0x00000000ff00798f */ /* 0x004fe20002000000 */
[----:B------:R-:W-:Y:S05]  /*5ad0*/  YIELD ;  /* 0x0000000000007946 */ /* 0x000fea0003800000 */
[----:B------:R-:W-:-:S13]  /*5ae0*/  ISETP.NE.AND P1, PT, R0, UR23, PT ;  /* 0x0000001700007c0c */ /* 0x000fda000bf25270 */
[----:B------:R-:W-:Y:S05]  /*5af0*/  @P1 BRA `(.L_x_1680) ;  /* 0xfffffffc00ec1947 */ /* 0x000fea000383ffff */
.L_x_1679:
[----:B------:R-:W-:Y:S05]  /*5b00*/  BSYNC B0 ;  /* 0x0000000000007941 */ /* 0x000fea0003800000 */
.L_x_1678:
[----:B------:R-:W-:-:S03]  /*5b10*/  UMOV UR16, 0xffffffff ;  /* 0xffffffff00107882 */ /* 0x000fc60000000000 */
[----:B------:R-:W-:Y:S05]  /*5b20*/  BRA.DIV UR16, `(.L_x_1681) ;  /* 0x0000003a10a07947 */ /* 0x000fea000b800000 */
[----:B------:R-:W-:Y:S01]  /*5b30*/  NOP ;  /* 0x0000000000007918 */ /* 0x000fe20000000000 */
.L_x_1761:
        /* <DEDUP_REMOVED lines=19> */
.L_x_1683:
[----:B------:R-:W-:Y:S05]  /*5c70*/  BSYNC B0 ;  /* 0x0000000000007941 */ /* 0x000fea0003800000 */
.L_x_1682:
        /* <DEDUP_REMOVED lines=14> */
.L_x_1685:
[----:B------:R-:W-:Y:S05]  /*5d60*/  BSYNC B0 ;  /* 0x0000000000007941 */ /* 0x000fea0003800000 */
.L_x_1684:
        /* <DEDUP_REMOVED lines=15> */
.L_x_1687:
[----:B------:R-:W-:Y:S05]  /*5e60*/  BSYNC B0 ;  /* 0x0000000000007941 */ /* 0x000fea0003800000 */
.L_x_1686:
[----:B------:R-:W-:Y:S06]  /*5e70*/  BAR.ARV 0xa, 0xa0 ;  /* 0x0282800000007b1d */ /* 0x000fec0000002000 */
[----:B------:R-:W-:Y:S04]  /*5e80*/  BSSY B0, `(.L_x_1688) ;  /* 0x0000003000007945 */ /* 0x000fe80003800000 */
[----:B------:R-:W-:Y:S05]  /*5e90*/  @!P0 BRA `(.L_x_1689) ;  /* 0x0000000000048947 */ /* 0x000fea0003800000 */
[----:B------:R-:W-:-:S04]  /*5ea0*/  DEPBAR.LE SB0, 0x1 ;  /* 0x000080400000791a */ /* 0x000fc80000000000 */
.L_x_1689:
[----:B------:R-:W-:Y:S05]  /*5eb0*/  BSYNC B0 ;  /* 0x0000000000007941 */ /* 0x000fea0003800000 */
.L_x_1688:
[----:B------:R-:W-:Y:S06]  /*5ec0*/  BAR.ARV 0xb, 0xa0 ;  /* 0x02c2800000007b1d */ /* 0x000fec0000002000 */
[----:B------:R-:W-:Y:S04]  /*5ed0*/  BSSY B0, `(.L_x_1690) ;  /* 0x0000003000007945 */ /* 0x000fe80003800000 */
[----:B------:R-:W-:Y:S05]  /*5ee0*/  @!P0 BRA `(.L_x_1691) ;  /* 0x0000000000048947 */ /* 0x000fea0003800000 */
[----:B------:R-:W-:-:S04]  /*5ef0*/  DEPBAR.LE SB0, 0x0 ;  /* 0x000080000000791a */ /* 0x000fc80000000000 */
.L_x_1691:
[----:B------:R-:W-:Y:S05]  /*5f00*/  BSYNC B0 ;  /* 0x0000000000007941 */ /* 0x000fea0003800000 */
.L_x_1690:
        /* <DEDUP_REMOVED lines=19> */
.L_x_1693:
[----:B------:R-:W-:Y:S05]  /*6040*/  BSYNC B0 ;  /* 0x0000000000007941 */ /* 0x000fea0003800000 */
.L_x_1692:
        /* <DEDUP_REMOVED lines=9> */
.L_x_1696:
[----:B------:R-:W2:Y:S04]  /*60e0*/  LDG.E.STRONG.GPU R0, desc[UR46][R2.64] ;  /* 0x0000002e02007981 */ /* 0x000ea8000c1ef900 */
[----:B--2---:R-:W-:Y:S01]  /*60f0*/  CCTL.IVALL ;  /* 0x00000000ff00798f */ /* 0x004fe20002000000 */
[----:B------:R-:W-:Y:S05]  /*6100*/  YIELD ;  /* 0x0000000000007946 */ /* 0x000fea0003800000 */
[----:B------:R-:W-:-:S13]  /*6110*/  ISETP.NE.AND P1, PT, R0, UR23, PT ;  /* 0x0000001700007c0c */ /* 0x000fda000bf25270 */
[----:B------:R-:W-:Y:S05]  /*6120*/  @P1 BRA `(.L_x_1696) ;  /* 0xfffffffc00ec1947 */ /* 0x000fea000383ffff */
.L_x_1695:
[----:B------:R-:W-:Y:S05]  /*6130*/  BSYNC B0 ;  /* 0x0000000000007941 */ /* 0x000fea0003800000 */
.L_x_1694:
[----:B------:R-:W-:-:S03]  /*6140*/  UMOV UR12, 0xffffffff ;  /* 0xffffffff000c7882 */ /* 0x000fc60000000000 */
[----:B------:R-:W-:Y:S05]  /*6150*/  BRA.DIV UR12, `(.L_x_1697) ;  /* 0x000000360c307947 */ /* 0x000fea000b800000 */
[----:B------:R-:W-:Y:S01]  /*6160*/  NOP ;  /* 0x0000000000007918 */ /* 0x000fe20000000000 */
.L_x_1764:
        /* <DEDUP_REMOVED lines=15> */
.L_x_1699:
[----:B------:R-:W-:Y:S05]  /*6260*/  BSYNC B0 ;  /* 0x0000000000007941 */ /* 0x000fea0003800000 */
.L_x_1698:
        /* <DEDUP_REMOVED lines=14> */
.L_x_1701:
[----:B------:R-:W-:Y:S05]  /*6350*/  BSYNC B0 ;  /* 0x0000000000007941 */ /* 0x000fea0003800000 */
.L_x_1700:
        /* <DEDUP_REMOVED lines=15> */
.L_x_1703:
[----:B------:R-:W-:Y:S05]  /*6450*/  BSYNC B0 ;  /* 0x0000000000007941 */ /* 0x000fea0003800000 */
.L_x_1702:
[----:B------:R-:W-:Y:S06]  /*6460*/  BAR.ARV 0xa, 0xa0 ;  /* 0x0282800000007b1d */ /* 0x000fec0000002000 */
[----:B------:R-:W-:Y:S04]  /*6470*/  BSSY B0, `(.L_x_1704) ;  /* 0x0000003000007945 */ /* 0x000fe80003800000 */
[----:B------:R-:W-:Y:S05]  /*6480*/  @!P0 BRA `(.L_x_1705) ;  /* 0x0000000000048947 */ /* 0x000fea0003800000 */
[----:B------:R-:W-:-:S04]  /*6490*/  DEPBAR.LE SB0, 0x1 ;  /* 0x000080400000791a */ /* 0x000fc80000000000 */
.L_x_1705:
[----:B------:R-:W-:Y:S05]  /*64a0*/  BSYNC B0 ;  /* 0x0000000000007941 */ /* 0x000fea0003800000 */
.L_x_1704:
[----:B------:R-:W-:Y:S06]  /*64b0*/  BAR.ARV 0xb, 0xa0 ;  /* 0x02c2800000007b1d */ /* 0x000fec0000002000 */
[----:B------:R-:W-:Y:S04]  /*64c0*/  BSSY B0, `(.L_x_1706) ;  /* 0x0000003000007945 */ /* 0x000fe80003800000 */
[----:B------:R-:W-:Y:S05]  /*64d0*/  @!P0 BRA `(.L_x_1707) ;  /* 0x0000000000048947 */ /* 0x000fea0003800000 */
[----:B------:R-:W-:-:S04]  /*64e0*/  DEPBAR.LE SB0, 0x0 ;  /* 0x000080000000791a */ /* 0x000fc80000000000 */
.L_x_1707:
[----:B------:R-:W-:Y:S05]  /*64f0*/  BSYNC B0 ;  /* 0x0000000000007941 */ /* 0x000fea0003800000 */
.L_x_1706:
        /* <DEDUP_REMOVED lines=19> */
.L_x_1709:
[----:B------:R-:W-:Y:S05]  /*6630*/  BSYNC B0 ;  /* 0x0000000000007941 */ /* 0x000fea0003800000 */
.L_x_1708:
[----:B------:R-:W-:Y:S02]  /*6640*/  UIADD3 UR8, UR8, 0x2, URZ ;  /* 0x0000000208087890 */ /* 0x000fe4000fffe03f */
[----:B------:R-:W-:Y:S02]  /*6650*/  UIADD3 UR4, UR4, 0x6000, URZ ;  /* 0x0000600004047890 */ /* 0x000fe4000fffe03f */
[----:B------:R-:W-:-:S06]  /*6660*/  UISETP.GE.AND UP0, UPT, UR8, UR11, UPT ;  /* 0x0000000b0800728c */ /* 0x000fcc000bf06270 */
[----:B------:R-:W-:-:S13]  /*6670*/  PLOP3.LUT P1, PT, PT, PT, UP0, 0x80, 0x0 ;  /* 0x000000000000781c */ /* 0x000fda0003f2f008 */
[----:B------:R-:W-:Y:S05]  /*6680*/  @!P1 BRA `(.L_x_1710) ;  /* 0xfffffff000dc9947 */ /* 0x000fea000383ffff */
.L_x_1659:
        /* <DEDUP_REMOVED lines=41> */
.L_x_1713:
[----:B------:R-:W-:Y:S05]  /*6920*/  BSYNC B0 ;  /* 0x0000000000007941 */ /* 0x000fea0003800000 */
.L_x_1712:
[----:B------:R-:W-:Y:S05]  /*6930*/  BRA `(.L_x_1714) ;  /* 0x0000000000047947 */ /* 0x000fea0003800000 */
.L_x_1711:
[----:B------:R-:W-:-:S05]  /*6940*/  UMOV UR4, UR8 ;  /* 0x0000000800047c82 */ /* 0x000fca0008000000 */
.L_x_1714:
        /* <DEDUP_REMOVED lines=11> */
.L_x_1719:
        /* <DEDUP_REMOVED lines=24> */
.L_x_1716:
[----:B------:R-:W-:Y:S05]  /*6b80*/  BSYNC B0 ;  /* 0x0000000000007941 */ /* 0x000fea0003800000 */
.L_x_1715:
        /* <DEDUP_REMOVED lines=24> */
.L_x_1718:
[----:B------:R-:W-:Y:S05]  /*6d10*/  BSYNC B0 ;  /* 0x0000000000007941 */ /* 0x000fea0003800000 */
.L_x_1717:
[----:B------:R-:W-:Y:S02]  /*6d20*/  UIADD3 UR11, UR11, 0x2, URZ ;  /* 0x000000020b0b7890 */ /* 0x000fe4000fffe03f */
[----:B------:R-:W-:Y:S02]  /*6d30*/  ULEA UR6, UR18, UR6, 0x1 ;  /* 0x0000000612067291 */ /* 0x000fe4000f8e083f */
[----:B------:R-:W-:Y:S02]  /*6d40*/  ULEA UR7, UR18, UR7, 0x1 ;  /* 0x0000000712077291 */ /* 0x000fe4000f8e083f */
[----:B------:R-:W-:-:S13]  /*6d50*/  ISETP.NE.AND P0, PT, RZ, UR11, PT ;  /* 0x0000000bff007c0c */ /* 0x000fda000bf05270 */
[----:B------:R-:W-:Y:S05]  /*6d60*/  @!P0 BRA `(.L_x_1611) ;  /* 0x00000024005c8947 */ /* 0x000fea0003800000 */
[----:B------:R-:W-:Y:S05]  /*6d70*/  BRA `(.L_x_1719) ;  /* 0xfffffffc00207947 */ /* 0x000fea000383ffff */
.L_x_1656:
        /* <DEDUP_REMOVED lines=34> */
.L_x_1721:
        /* <DEDUP_REMOVED lines=50> */
.L_x_1765:
        /* <DEDUP_REMOVED lines=9> */
.L_x_1724:
        /* <DEDUP_REMOVED lines=115> */
.L_x_1735:
[----:B-1----:R-:W-:-:S05]  /*7a80*/  IMAD.MOV.U32 R6, RZ, RZ, 0x1 ;  /* 0x00000001ff067424 */ /* 0x002fca00078e00ff */
[----:B------:R-:W-:-:S04]  /*7a90*/  SHF.L.U32 R6, R6, 0x1f, RZ ;  /* 0x0000001f06067819 */ /* 0x000fc800000006ff */
[----:B------:R-:W1:Y:S02]  /*7aa0*/  SYNCS.PHASECHK.TRANS64.TRYWAIT P1, [R0+URZ+0x36438], R6 ;  /* 0x03643806000075a7 */ /* 0x000e64000802017f */
[----:B-123--:R-:W-:Y:S05]  /*7ab0*/  @!P1 BRA `(.L_x_1727) ;  /* 0x0000001c00089947 */ /* 0x00efea0003800000 */
.L_x_1766:
[----:B------:R-:W-:Y:S05]  /*7ac0*/  @P0 BRA `(.L_x_1728) ;  /* 0x0000000000140947 */ /* 0x000fea0003800000 */
[----:B------:R-:W-:Y:S01]  /*7ad0*/  ISETP.NE.AND P1, PT, R20, RZ, PT ;  /* 0x000000ff1400720c */ /* 0x000fe20003f25270 */
[----:B------:R-:W-:-:S04]  /*7ae0*/  IMAD.MOV.U32 R3, RZ, RZ, 0x6100 ;  /* 0x00006100ff037424 */ /* 0x000fc800078e00ff */
[----:B------:R2:W-:Y:S08]  /*7af0*/  SYNCS.ARRIVE.TRANS64 RZ, [R0+URZ+0x36430], R3 ;  /* 0x0364300300ff79a7 */ /* 0x0005f0000800003f */
[----:B------:R-:W-:Y:S05]  /*7b00*/  @!P1 BRA `(.L_x_1728) ;  /* 0x0000000000049947 */ /* 0x000fea0003800000 */
[----:B------:R-:W-:Y:S01]  /*7b10*/  BPT.TRAP 0x1 ;  /* 0x000000040000795c */ /* 0x000fe20000300000 */
.L_x_1728:
        /* <DEDUP_REMOVED lines=48> */
.L_x_1767:
[----:B------:R-:W-:Y:S05]  /*7e20*/  @P0 BRA `(.L_x_1730) ;  /* 0x0000000000140947 */ /* 0x000fea0003800000 */
[----:B------:R-:W-:Y:S01]  /*7e30*/  ISETP.NE.AND P1, PT, R20, RZ, PT ;  /* 0x000000ff1400720c */ /* 0x000fe20003f25270 */
[----:B--2---:R-:W-:-:S04]  /*7e40*/  IMAD.MOV.U32 R3, RZ, RZ, 0x6100 ;  /* 0x00006100ff037424 */ /* 0x004fc800078e00ff */
[----:B------:R3:W-:Y:S08]  /*7e50*/  SYNCS.ARRIVE.TRANS64 RZ, [R0+URZ+0x36418], R3 ;  /* 0x0364180300ff79a7 */ /* 0x0007f0000800003f */
[----:B------:R-:W-:Y:S05]  /*7e60*/  @!P1 BRA `(.L_x_1730) ;  /* 0x0000000000049947 */ /* 0x000fea0003800000 */
[----:B------:R-:W-:Y:S01]  /*7e70*/  BPT.TRAP 0x1 ;  /* 0x000000040000795c */ /* 0x000fe20000300000 */
.L_x_1730:
        /* <DEDUP_REMOVED lines=44> */
.L_x_1768:
[----:B------:R-:W-:Y:S05]  /*8140*/  @P0 BRA `(.L_x_1732) ;  /* 0x0000000000140947 */ /* 0x000fea0003800000 */
[----:B------:R-:W-:Y:S01]  /*8150*/  ISETP.NE.AND P1, PT, R20, RZ, PT ;  /* 0x000000ff1400720c */ /* 0x000fe20003f25270 */
[----:B--2---:R-:W-:-:S04]  /*8160*/  IMAD.MOV.U32 R29, RZ, RZ, 0x6100 ;  /* 0x00006100ff1d7424 */ /* 0x004fc800078e00ff */
[----:B------:R3:W-:Y:S08]  /*8170*/  SYNCS.ARRIVE.TRANS64 RZ, [R0+URZ+0x36430], R29 ;  /* 0x0364301d00ff79a7 */ /* 0x0007f0000800003f */
[----:B------:R-:W-:Y:S05]  /*8180*/  @!P1 BRA `(.L_x_1732) ;  /* 0x0000000000049947 */ /* 0x000fea0003800000 */
[----:B------:R-:W-:Y:S01]  /*8190*/  BPT.TRAP 0x1 ;  /* 0x000000040000795c */ /* 0x000fe20000300000 */
.L_x_1732:
        /* <DEDUP_REMOVED lines=37> */
.L_x_1770:
[----:B------:R-:W-:Y:S05]  /*83f0*/  @P0 BRA `(.L_x_1734) ;  /* 0x0000000000140947 */ /* 0x000fea0003800000 */
[----:B------:R-:W-:Y:S01]  /*8400*/  ISETP.NE.AND P1, PT, R20, RZ, PT ;  /* 0x000000ff1400720c */ /* 0x000fe20003f25270 */
[----:B----4-:R-:W-:-:S04]  /*8410*/  IMAD.MOV.U32 R5, RZ, RZ, 0x6100 ;  /* 0x00006100ff057424 */ /* 0x010fc800078e00ff */
[----:B------:R4:W-:Y:S08]  /*8420*/  SYNCS.ARRIVE.TRANS64 RZ, [R0+URZ+0x36410], R5 ;  /* 0x0364100500ff79a7 */ /* 0x0009f0000800003f */
[----:B------:R-:W-:Y:S05]  /*8430*/  @!P1 BRA `(.L_x_1734) ;  /* 0x0000000000049947 */ /* 0x000fea0003800000 */
[----:B------:R-:W-:Y:S01]  /*8440*/  BPT.TRAP 0x1 ;  /* 0x000000040000795c */ /* 0x000fe20000300000 */
.L_x_1734:
        /* <DEDUP_REMOVED lines=44> */
.L_x_1726:
[----:B------:R-:W-:Y:S01]  /*8710*/  ISETP.NE.AND P1, PT, R19, RZ, PT ;  /* 0x000000ff1300720c */ /* 0x000fe20003f25270 */
[----:B------:R-:W-:Y:S02]  /*8720*/  IMAD.MOV.U32 R5, RZ, RZ, 0x1 ;  /* 0x00000001ff057424 */ /* 0x000fe400078e00ff */
[----:B------:R-:W-:-:S10]  /*8730*/  IMAD.MOV.U32 R4, RZ, RZ, R15 ;  /* 0x000000ffff047224 */ /* 0x000fd400078e000f */
[----:B------:R-:W-:Y:S05]  /*8740*/  @!P1 BRA `(.L_x_1725) ;  /* 0x0000000400889947 */ /* 0x000fea0003800000 */
[----:B------:R-:W4:Y:S02]  /*8750*/  SYNCS.PHASECHK.TRANS64.TRYWAIT P1, [R0+URZ+0x36438], R6 ;  /* 0x03643806000075a7 */ /* 0x000f24000802017f */
[----:B----4-:R-:W-:Y:S05]  /*8760*/  @!P1 BRA `(.L_x_1736) ;  /* 0x0000001000309947 */ /* 0x010fea0003800000 */
.L_x_1771:
[----:B------:R-:W-:Y:S05]  /*8770*/  @P0 BRA `(.L_x_1737) ;  /* 0x0000000000140947 */ /* 0x000fea0003800000 */
[----:B------:R-:W-:Y:S01]  /*8780*/  ISETP.NE.AND P1, PT, R20, RZ, PT ;  /* 0x000000ff1400720c */ /* 0x000fe20003f25270 */
[----:B------:R-:W-:-:S04]  /*8790*/  IMAD.MOV.U32 R5, RZ, RZ, 0x6100 ;  /* 0x00006100ff057424 */ /* 0x000fc800078e00ff */
[----:B------:R1:W-:Y:S08]  /*87a0*/  SYNCS.ARRIVE.TRANS64 RZ, [R0+URZ+0x36430], R5 ;  /* 0x0364300500ff79a7 */ /* 0x0003f0000800003f */
[----:B------:R-:W-:Y:S05]  /*87b0*/  @!P1 BRA `(.L_x_1737) ;  /* 0x0000000000049947 */ /* 0x000fea0003800000 */
[----:B------:R-:W-:Y:S01]  /*87c0*/  BPT.TRAP 0x1 ;  /* 0x000000040000795c */ /* 0x000fe20000300000 */
.L_x_1737:
        /* <DEDUP_REMOVED lines=41> */
.L_x_1772:
[----:B-1----:R-:W-:Y:S01]  /*8a60*/  IMAD.MOV.U32 R5, RZ, RZ, RZ ;  /* 0x000000ffff057224 */ /* 0x002fe200078e00ff */
[----:B------:R-:W-:Y:S06]  /*8a70*/  @P0 BRA `(.L_x_1739) ;  /* 0x0000000000140947 */ /* 0x000fec0003800000 */
[----:B------:R-:W-:Y:S01]  /*8a80*/  ISETP.NE.AND P1, PT, R20, RZ, PT ;  /* 0x000000ff1400720c */ /* 0x000fe20003f25270 */
[----:B------:R-:W-:-:S04]  /*8a90*/  IMAD.MOV.U32 R17, RZ, RZ, 0x6100 ;  /* 0x00006100ff117424 */ /* 0x000fc800078e00ff */
[----:B------:R1:W-:Y:S08]  /*8aa0*/  SYNCS.ARRIVE.TRANS64 RZ, [R0+URZ+0x36418], R17 ;  /* 0x0364181100ff79a7 */ /* 0x0003f0000800003f */
[----:B------:R-:W-:Y:S05]  /*8ab0*/  @!P1 BRA `(.L_x_1739) ;  /* 0x0000000000049947 */ /* 0x000fea0003800000 */
[----:B------:R-:W-:Y:S01]  /*8ac0*/  BPT.TRAP 0x1 ;  /* 0x000000040000795c */ /* 0x000fe20000300000 */
.L_x_1739:
        /* <DEDUP_REMOVED lines=42> */
.L_x_1725:
[----:B------:R-:W-:-:S04]  /*8d70*/  SHF.L.U32 R3, R5, 0x1f, RZ ;  /* 0x0000001f05037819 */ /* 0x000fc800000006ff */
[----:B------:R-:W4:Y:S02]  /*8d80*/  SYNCS.PHASECHK.TRANS64.TRYWAIT P1, [R0+URZ+0x36438], R3 ;  /* 0x03643803000075a7 */ /* 0x000f24000802017f */
[----:B----4-:R-:W-:Y:S05]  /*8d90*/  @!P1 BRA `(.L_x_1740) ;  /* 0x0000000800cc9947 */ /* 0x010fea0003800000 */
.L_x_1773:
[----:B------:R-:W-:Y:S05]  /*8da0*/  @P0 BRA `(.L_x_1741) ;  /* 0x0000000000180947 */ /* 0x000fea0003800000 */
[----:B------:R-:W5:Y:S01]  /*8db0*/  S2R R2, SR_TID.X ;  /* 0x0000000000027919 */ /* 0x000f620000002100 */
[----:B----4-:R-:W-:-:S04]  /*8dc0*/  IMAD.MOV.U32 R3, RZ, RZ, 0x6100 ;  /* 0x00006100ff037424 */ /* 0x010fc800078e00ff */
[----:B------:R4:W-:Y:S01]  /*8dd0*/  SYNCS.ARRIVE.TRANS64 RZ, [R0+URZ+0x36430], R3 ;  /* 0x0364300300ff79a7 */ /* 0x0009e2000800003f */
[----:B-----5:R-:W-:-:S13]  /*8de0*/  LOP3.LUT P0, RZ, R2, 0x1f, RZ, 0xc0, !PT ;  /* 0x0000001f02ff7812 */ /* 0x020fda000780c0ff */
[----:B----4-:R-:W-:Y:S05]  /*8df0*/  @!P0 BRA `(.L_x_1741) ;  /* 0x0000000000048947 */ /* 0x010fea0003800000 */
[----:B------:R-:W-:Y:S01]  /*8e00*/  BPT.TRAP 0x1 ;  /* 0x000000040000795c */ /* 0x000fe20000300000 */
.L_x_1741:
        /* <DEDUP_REMOVED lines=43> */
.L_x_1722:
[----:B------:R-:W-:Y:S05]  /*90c0*/  BSYNC B0 ;  /* 0x0000000000007941 */ /* 0x000fea0003800000 */
.L_x_1720:
[----:B------:R-:W-:-:S03]  /*90d0*/  UMOV UR7, 0xffffffff ;  /* 0xffffffff00077882 */ /* 0x000fc60000000000 */
[----:B------:R-:W-:Y:S05]  /*90e0*/  BRA.DIV UR7, `(.L_x_1742) ;  /* 0x0000000a070c7947 */ /* 0x000fea000b800000 */
[----:B------:R-:W-:-:S13]  /*90f0*/  ELECT P6, URZ, PT ;  /* 0x00000000003f782f */ /* 0x000fda00038c0000 */
.L_x_1776:
[----:B------:R-:W-:Y:S05]  /*9100*/  @!P6 BRA `(.L_x_1611) ;  /* 0x000000000074e947 */ /* 0x000fea0003800000 */
[----:B------:R-:W-:-:S06]  /*9110*/  ULOP3.LUT UR7, UR38, 0x2, URZ, 0xfc, !UPT ;  /* 0x0000000226077892 */ /* 0x000fcc000f8efc3f */
[----:B------:R-:W-:-:S05]  /*9120*/  IMAD.U32 R0, RZ, RZ, UR7 ;  /* 0x00000007ff007e24 */ /* 0x000fca000f8e00ff */
[----:B------:R-:W-:-:S13]  /*9130*/  ISETP.NE.AND P2, PT, R0, 0x3, PT ;  /* 0x000000030000780c */ /* 0x000fda0003f45270 */
[----:B------:R-:W-:Y:S05]  /*9140*/  @!P2 BRA `(.L_x_1743) ;  /* 0x000000000004a947 */ /* 0x000fea0003800000 */
[----:B------:R-:W-:Y:S01]  /*9150*/  BPT.TRAP 0x1 ;  /* 0x000000040000795c */ /* 0x000fe20000300000 */
.L_x_1743:
        /* <DEDUP_REMOVED lines=15> */
.L_x_1777:
[----:B------:R-:W2:Y:S02]  /*9250*/  SYNCS.PHASECHK.TRANS64.TRYWAIT P0, [R3+URZ], R0 ;  /* 0x00000000030075a7 */ /* 0x000ea4000800017f */
[----:B--2---:R-:W-:Y:S05]  /*9260*/  @!P0 BRA `(.L_x_1745) ;  /* 0x0000000400e08947 */ /* 0x004fea0003800000 */
.L_x_1778:
[----:B------:R-:W-:Y:S05]  /*9270*/  @!P2 BRA `(.L_x_1746) ;  /* 0x000000000004a947 */ /* 0x000fea0003800000 */
[----:B------:R-:W-:Y:S01]  /*9280*/  BPT.TRAP 0x1 ;  /* 0x000000040000795c */ /* 0x000fe20000300000 */
.L_x_1746:
[----:B------:R-:W-:-:S07]  /*9290*/  SHF.L.U32 R5, R5, 0x1f, RZ ;  /* 0x0000001f05057819 */ /* 0x000fce00000006ff */
.L_x_1747:
[----:B---3--:R3:W4:Y:S02]  /*92a0*/  SYNCS.PHASECHK.TRANS64.TRYWAIT P0, [R4+URZ+0x36438], R5 ;  /* 0x03643805040075a7 */ /* 0x008724000800017f */
[----:B----4-:R-:W-:Y:S05]  /*92b0*/  @!P0 NANOSLEEP.SYNCS 0x989680 ;  /* 0x009896800000895d */ /* 0x010fea0003900000 */
[----:B------:R-:W4:Y:S02]  /*92c0*/  @!P0 SYNCS.PHASECHK.TRANS64 P0, [R4+URZ+0x36438], R5 ;  /* 0x03643805040085a7 */ /* 0x000f24000800007f */
[----:B----4-:R-:W-:Y:S05]  /*92d0*/  @!P0 BRA `(.L_x_1747) ;  /* 0xfffffffc00f08947 */ /* 0x010fea000383ffff */
.L_x_1611:
[----:B------:R-:W-:Y:S05]  /*92e0*/  BSYNC B6 ;  /* 0x0000000000067941 */ /* 0x000fea0003800000 */
.L_x_1608:
[----:B------:R-:W-:Y:S05]  /*92f0*/  EXIT ;  /* 0x000000000000794d */ /* 0x000fea0003800000 */
.L_x_1618:
[----:B------:R-:W-:Y:S02]  /*9300*/  IMAD.MOV.U32 R12, RZ, RZ, RZ ;  /* 0x000000ffff0c7224 */ /* 0x000fe400078e00ff */
[----:B------:R-:W-:Y:S02]  /*9310*/  IMAD.MOV.U32 R11, RZ, RZ, 0x1f ;  /* 0x0000001fff0b7424 */ /* 0x000fe400078e00ff */
[----:B------:R-:W-:-:S07]  /*9320*/  IMAD.MOV.U32 R15, RZ, RZ, -0x1 ;  /* 0xffffffffff0f7424 */ /* 0x000fce00078e00ff */
[----:B------:R-:W-:Y:S05]  /*9330*/  WARPSYNC.COLLECTIVE R15, `(.L_x_1748) ;  /* 0x000000000f087348 */ /* 0x000fea0003c00000 */
[----:B------:R1:W2:Y:S02]  /*9340*/  SHFL.IDX P6, R14, R13, R12, R11 ;  /* 0x0000000c0d0e7389 */ /* 0x0002a400000c000b */
[----:B-12---:R-:W-:Y:S01]  /*9350*/  ENDCOLLECTIVE ;  /* 0x000000000000791b */ /* 0x006fe20003800000 */
.L_x_1748:
[----:B------:R-:W-:Y:S05]  /*9360*/  BRA `(.L_x_1749) ;  /* 0xffffff7c004c7947 */ /* 0x000fea000383ffff */
.L_x_1620:
[----:B--2---:R2:W3:Y:S02]  /*9370*/  SYNCS.PHASECHK.TRANS64.TRYWAIT P0, [R153+URZ+0x36400], R10 ;  /* 0x0364000a990075a7 */ /* 0x0044e4000800017f */
[----:B---3--:R-:W-:Y:S05]  /*9380*/  @!P0 NANOSLEEP.SYNCS 0x989680 ;  /* 0x009896800000895d */ /* 0x008fea0003900000 */
[----:B------:R-:W3:Y:S02]  /*9390*/  @!P0 SYNCS.PHASECHK.TRANS64 P0, [R153+URZ+0x36400], R10 ;  /* 0x0364000a990085a7 */ /* 0x000ee4000800007f */
[----:B---3--:R-:W-:Y:S05]  /*93a0*/  @!P0 BRA `(.L_x_1620) ;  /* 0xfffffffc00f08947 */ /* 0x008fea000383ffff */
[----:B------:R-:W-:Y:S05]  /*93b0*/  BRA `(.L_x_1619) ;  /* 0xffffff7c00847947 */ /* 0x000fea000383ffff */
.L_x_1624:
[----:B--2---:R2:W3:Y:S02]  /*93c0*/  SYNCS.PHASECHK.TRANS64.TRYWAIT P1, [R3+URZ+0x36410], R16 ;  /* 0x03641010030075a7 */ /* 0x0044e4000802017f */
[----:B---3--:R-:W-:Y:S05]  /*93d0*/  @!P1 NANOSLEEP.SYNCS 0x989680 ;  /* 0x009896800000995d */ /* 0x008fea0003900000 */
[----:B------:R-:W3:Y:S02]  /*93e0*/  @!P1 SYNCS.PHASECHK.TRANS64 P1, [R3+URZ+0x36410], R16 ;  /* 0x03641010030095a7 */ /* 0x000ee4000802007f */
[----:B---3--:R-:W-:Y:S05]  /*93f0*/  @!P1 BRA `(.L_x_1624) ;  /* 0xfffffffc00f09947 */ /* 0x008fea000383ffff */
[----:B------:R-:W-:Y:S05]  /*9400*/  BRA `(.L_x_1623) ;  /* 0xffffff8400507947 */ /* 0x000fea000383ffff */
.L_x_1628:
[----:B--2---:R2:W1:Y:S02]  /*9410*/  SYNCS.PHASECHK.TRANS64.TRYWAIT P1, [R153+URZ+0x36430], R16 ;  /* 0x03643010990075a7 */ /* 0x004464000802017f */
[----:B-1----:R-:W-:Y:S05]  /*9420*/  @!P1 NANOSLEEP.SYNCS 0x989680 ;  /* 0x009896800000995d */ /* 0x002fea0003900000 */
[----:B------:R-:W1:Y:S02]  /*9430*/  @!P1 SYNCS.PHASECHK.TRANS64 P1, [R153+URZ+0x36430], R16 ;  /* 0x03643010990095a7 */ /* 0x000e64000802007f */
[----:B-1----:R-:W-:Y:S05]  /*9440*/  @!P1 BRA `(.L_x_1628) ;  /* 0xfffffffc00f09947 */ /* 0x002fea000383ffff */
[----:B------:R-:W-:Y:S05]  /*9450*/  BRA `(.L_x_1627) ;  /* 0xffffff8800ec7947 */ /* 0x000fea000383ffff */
.L_x_1643:
[----:B------:R-:W-:Y:S01]  /*9460*/  BSSY B0, `(.L_x_1750) ;  /* 0x0000005000007945 */ /* 0x000fe20003800000 */
[----:B------:R-:W-:-:S07]  /*9470*/  IMAD.MOV.U32 R15, RZ, RZ, -0x1 ;  /* 0xffffffffff0f7424 */ /* 0x000fce00078e00ff */
[----:B-1----:R-:W-:Y:S05]  /*9480*/  WARPSYNC.COLLECTIVE R15, `(.L_x_1751) ;  /* 0x000000000f087348 */ /* 0x002fea0003c00000 */
[----:B------:R-:W-:Y:S01]  /*9490*/  NOP ;  /* 0x0000000000007918 */ /* 0x000fe20000000000 */
[----:B-1----:R-:W-:Y:S01]  /*94a0*/  ENDCOLLECTIVE ;  /* 0x000000000000791b */ /* 0x002fe20003800000 */
.L_x_1751:
[----:B------:R-:W-:Y:S05]  /*94b0*/  BSYNC B0 ;  /* 0x0000000000007941 */ /* 0x000fea0003800000 */
.L_x_1750:
[----:B------:R-:W-:Y:S05]  /*94c0*/  BRA `(.L_x_1752) ;  /* 0xffffffb000887947 */ /* 0x000fea000383ffff */
.L_x_1652:
[----:B------:R-:W-:Y:S01]  /*94d0*/  BSSY B0, `(.L_x_1753) ;  /* 0x0000005000007945 */ /* 0x000fe20003800000 */
[----:B------:R-:W-:-:S07]  /*94e0*/  IMAD.MOV.U32 R15, RZ, RZ, -0x1 ;  /* 0xffffffffff0f7424 */ /* 0x000fce00078e00ff */
[----:B-12---:R-:W-:Y:S05]  /*94f0*/  WARPSYNC.COLLECTIVE R15, `(.L_x_1754) ;  /* 0x000000000f087348 */ /* 0x006fea0003c00000 */
[----:B------:R-:W-:Y:S01]  /*9500*/  NOP ;  /* 0x0000000000007918 */ /* 0x000fe20000000000 */
[----:B-12---:R-:W-:Y:S01]  /*9510*/  ENDCOLLECTIVE ;  /* 0x000000000000791b */ /* 0x006fe20003800000 */
.L_x_1754:
[----:B------:R-:W-:Y:S05]  /*9520*/  BSYNC B0 ;  /* 0x0000000000007941 */ /* 0x000fea0003800000 */
.L_x_1753:
[----:B------:R-:W-:Y:S05]  /*9530*/  BRA `(.L_x_1755) ;  /* 0xffffffb400787947 */ /* 0x000fea000383ffff */
.L_x_1664:
[----:B------:R-:W-:Y:S01]  /*9540*/  BSSY B0, `(.L_x_1756) ;  /* 0x0000005000007945 */ /* 0x000fe20003800000 */
[----:B------:R-:W-:-:S07]  /*9550*/  IMAD.MOV.U32 R15, RZ, RZ, -0x1 ;  /* 0xffffffffff0f7424 */ /* 0x000fce00078e00ff */
[----:B------:R-:W-:Y:S05]  /*9560*/  WARPSYNC.COLLECTIVE R15, `(.L_x_1757) ;  /* 0x000000000f087348 */ /* 0x000fea0003c00000 */
[----:B------:R-:W-:Y:S01]  /*9570*/  NOP ;  /* 0x0000000000007918 */ /* 0x000fe20000000000 */
[----:B------:R-:W-:Y:S01]  /*9580*/  ENDCOLLECTIVE ;  /* 0x000000000000791b */ /* 0x000fe20003800000 */
.L_x_1757:
[----:B------:R-:W-:Y:S05]  /*9590*/  BSYNC B0 ;  /* 0x0000000000007941 */ /* 0x000fea0003800000 */
.L_x_1756:
[----:B------:R-:W-:Y:S05]  /*95a0*/  BRA `(.L_x_1758) ;  /* 0xffffffbc00607947 */ /* 0x000fea000383ffff */
.L_x_1681:
[----:B------:R-:W-:Y:S01]  /*95b0*/  BSSY B0, `(.L_x_1759) ;  /* 0x0000005000007945 */ /* 0x000fe20003800000 */
[----:B------:R-:W-:-:S07]  /*95c0*/  IMAD.MOV.U32 R15, RZ, RZ, -0x1 ;  /* 0xffffffffff0f7424 */ /* 0x000fce00078e00ff */
[----:B------:R-:W-:Y:S05]  /*95d0*/  WARPSYNC.COLLECTIVE R15, `(.L_x_1760) ;  /* 0x000000000f087348 */ /* 0x000fea0003c00000 */
[----:B------:R-:W-:Y:S01]  /*95e0*/  NOP ;  /* 0x0000000000007918 */ /* 0x000fe20000000000 */
[----:B------:R-:W-:Y:S01]  /*95f0*/  ENDCOLLECTIVE ;  /* 0x000000000000791b */ /* 0x000fe20003800000 */
.L_x_1760:
[----:B------:R-:W-:Y:S05]  /*9600*/  BSYNC B0 ;  /* 0x0000000000007941 */ /* 0x000fea0003800000 */
.L_x_1759:
[----:B------:R-:W-:Y:S05]  /*9610*/  BRA `(.L_x_1761) ;  /* 0xffffffc400487947 */ /* 0x000fea000383ffff */
.L_x_1697:
[----:B------:R-:W-:Y:S01]  /*9620*/  BSSY B0, `(.L_x_1762) ;  /* 0x0000005000007945 */ /* 0x000fe20003800000 */
[----:B------:R-:W-:-:S07]  /*9630*/  IMAD.MOV.U32 R15, RZ, RZ, -0x1 ;  /* 0xffffffffff0f7424 */ /* 0x000fce00078e00ff */
[----:B------:R-:W-:Y:S05]  /*9640*/  WARPSYNC.COLLECTIVE R15, `(.L_x_1763) ;  /* 0x000000000f087348 */ /* 0x000fea0003c00000 */
[----:B------:R-:W-:Y:S01]  /*9650*/  NOP ;  /* 0x0000000000007918 */ /* 0x000fe20000000000 */
[----:B------:R-:W-:Y:S01]  /*9660*/  ENDCOLLECTIVE ;  /* 0x000000000000791b */ /* 0x000fe20003800000 */
.L_x_1763:
[----:B------:R-:W-:Y:S05]  /*9670*/  BSYNC B0 ;  /* 0x0000000000007941 */ /* 0x000fea0003800000 */
.L_x_1762:
[----:B------:R-:W-:Y:S05]  /*9680*/  BRA `(.L_x_1764) ;  /* 0xffffffc800b87947 */ /* 0x000fea000383ffff */
.L_x_1723:
[----:B-1----:R1:W2:Y:S02]  /*9690*/  SYNCS.PHASECHK.TRANS64.TRYWAIT P1, [R0+URZ+0x36420], R6 ;  /* 0x03642006000075a7 */ /* 0x0022a4000802017f */
[----:B--2---:R-:W-:Y:S05]  /*96a0*/  @!P1 NANOSLEEP.SYNCS 0x989680 ;  /* 0x009896800000995d */ /* 0x004fea0003900000 */
[----:B------:R-:W2:Y:S02]  /*96b0*/  @!P1 SYNCS.PHASECHK.TRANS64 P1, [R0+URZ+0x36420], R6 ;  /* 0x03642006000095a7 */ /* 0x000ea4000802007f */
[----:B--2---:R-:W-:Y:S05]  /*96c0*/  @!P1 BRA `(.L_x_1723) ;  /* 0xfffffffc00f09947 */ /* 0x004fea000383ffff */
[----:B------:R-:W-:Y:S05]  /*96d0*/  BRA `(.L_x_1765) ;  /* 0xffffffd800f87947 */ /* 0x000fea000383ffff */
.L_x_1727:
[----:B-1----:R1:W2:Y:S02]  /*96e0*/  SYNCS.PHASECHK.TRANS64.TRYWAIT P1, [R0+URZ+0x36438], R6 ;  /* 0x03643806000075a7 */ /* 0x0022a4000802017f */
[----:B--2---:R-:W-:Y:S05]  /*96f0*/  @!P1 NANOSLEEP.SYNCS 0x989680 ;  /* 0x009896800000995d */ /* 0x004fea0003900000 */
[----:B------:R-:W2:Y:S02]  /*9700*/  @!P1 SYNCS.PHASECHK.TRANS64 P1, [R0+URZ+0x36438], R6 ;  /* 0x03643806000095a7 */ /* 0x000ea4000802007f */
[----:B--2---:R-:W-:Y:S05]  /*9710*/  @!P1 BRA `(.L_x_1727) ;  /* 0xfffffffc00f09947 */ /* 0x004fea000383ffff */
[----:B------:R-:W-:Y:S05]  /*9720*/  BRA `(.L_x_1766) ;  /* 0xffffffe000e47947 */ /* 0x000fea000383ffff */
.L_x_1729:
[----:B--2---:R2:W3:Y:S02]  /*9730*/  SYNCS.PHASECHK.TRANS64.TRYWAIT P1, [R0+URZ+0x36428], R3 ;  /* 0x03642803000075a7 */ /* 0x0044e4000802017f */
[----:B---3--:R-:W-:Y:S05]  /*9740*/  @!P1 NANOSLEEP.SYNCS 0x989680 ;  /* 0x009896800000995d */ /* 0x008fea0003900000 */
[----:B------:R-:W3:Y:S02]  /*9750*/  @!P1 SYNCS.PHASECHK.TRANS64 P1, [R0+URZ+0x36428], R3 ;  /* 0x03642803000095a7 */ /* 0x000ee4000802007f */
[----:B---3--:R-:W-:Y:S05]  /*9760*/  @!P1 BRA `(.L_x_1729) ;  /* 0xfffffffc00f09947 */ /* 0x008fea000383ffff */
[----:B------:R-:W-:Y:S05]  /*9770*/  BRA `(.L_x_1767) ;  /* 0xffffffe400a87947 */ /* 0x000fea000383ffff */
.L_x_1731:
[----:B--2---:R2:W3:Y:S02]  /*9780*/  SYNCS.PHASECHK.TRANS64.TRYWAIT P1, [R0+URZ+0x36438], R29 ;  /* 0x0364381d000075a7 */ /* 0x0044e4000802017f */
[----:B---3--:R-:W-:Y:S05]  /*9790*/  @!P1 NANOSLEEP.SYNCS 0x989680 ;  /* 0x009896800000995d */ /* 0x008fea0003900000 */
[----:B------:R-:W3:Y:S02]  /*97a0*/  @!P1 SYNCS.PHASECHK.TRANS64 P1, [R0+URZ+0x36438], R29 ;  /* 0x0364381d000095a7 */ /* 0x000ee4000802007f */
[----:B---3--:R-:W-:Y:S05]  /*97b0*/  @!P1 BRA `(.L_x_1731) ;  /* 0xfffffffc00f09947 */ /* 0x008fea000383ffff */
[----:B------:R-:W-:Y:S05]  /*97c0*/  BRA `(.L_x_1768) ;  /* 0xffffffe8005c7947 */ /* 0x000fea000383ffff */
.L_x_1733:
[----:B------:R-:W-:-:S07]  /*97d0*/  SHF.L.U32 R5, R7, 0x1f, RZ ;  /* 0x0000001f07057819 */ /* 0x000fce00000006ff */
.L_x_1769:
[----:B----4-:R4:W1:Y:S02]  /*97e0*/  SYNCS.PHASECHK.TRANS64.TRYWAIT P1, [R0+URZ+0x36420], R5 ;  /* 0x03642005000075a7 */ /* 0x010864000802017f */
[----:B-1----:R-:W-:Y:S05]  /*97f0*/  @!P1 NANOSLEEP.SYNCS 0x989680 ;  /* 0x009896800000995d */ /* 0x002fea0003900000 */
[----:B------:R-:W1:Y:S02]  /*9800*/  @!P1 SYNCS.PHASECHK.TRANS64 P1, [R0+URZ+0x36420], R5 ;  /* 0x03642005000095a7 */ /* 0x000e64000802007f */
[----:B-1----:R-:W-:Y:S05]  /*9810*/  @!P1 BRA `(.L_x_1769) ;  /* 0xfffffffc00f09947 */ /* 0x002fea000383ffff */
[----:B------:R-:W-:Y:S05]  /*9820*/  BRA `(.L_x_1770) ;  /* 0xffffffe800f07947 */ /* 0x000fea000383ffff */
.L_x_1736:
[----:B----4-:R4:W1:Y:S02]  /*9830*/  SYNCS.PHASECHK.TRANS64.TRYWAIT P1, [R0+URZ+0x36438], R6 ;  /* 0x03643806000075a7 */ /* 0x010864000802017f */
[----:B-1----:R-:W-:Y:S05]  /*9840*/  @!P1 NANOSLEEP.SYNCS 0x989680 ;  /* 0x009896800000995d */ /* 0x002fea0003900000 */
[----:B------:R-:W1:Y:S02]  /*9850*/  @!P1 SYNCS.PHASECHK.TRANS64 P1, [R0+URZ+0x36438], R6 ;  /* 0x03643806000095a7 */ /* 0x000e64000802007f */
[----:B-1----:R-:W-:Y:S05]  /*9860*/  @!P1 BRA `(.L_x_1736) ;  /* 0xfffffffc00f09947 */ /* 0x002fea000383ffff */
[----:B------:R-:W-:Y:S05]  /*9870*/  BRA `(.L_x_1771) ;  /* 0xffffffec00bc7947 */ /* 0x000fea000383ffff */
.L_x_1738:
[----:B-1----:R1:W4:Y:S02]  /*9880*/  SYNCS.PHASECHK.TRANS64.TRYWAIT P1, [R0+URZ+0x36428], R5 ;  /* 0x03642805000075a7 */ /* 0x002324000802017f */
[----:B----4-:R-:W-:Y:S05]  /*9890*/  @!P1 NANOSLEEP.SYNCS 0x989680 ;  /* 0x009896800000995d */ /* 0x010fea0003900000 */
[----:B------:R-:W4:Y:S02]  /*98a0*/  @!P1 SYNCS.PHASECHK.TRANS64 P1, [R0+URZ+0x36428], R5 ;  /* 0x03642805000095a7 */ /* 0x000f24000802007f */
[----:B----4-:R-:W-:Y:S05]  /*98b0*/  @!P1 BRA `(.L_x_1738) ;  /* 0xfffffffc00f09947 */ /* 0x010fea000383ffff */
[----:B------:R-:W-:Y:S05]  /*98c0*/  BRA `(.L_x_1772) ;  /* 0xfffffff000647947 */ /* 0x000fea000383ffff */
.L_x_1740:
[----:B----4-:R4:W1:Y:S02]  /*98d0*/  SYNCS.PHASECHK.TRANS64.TRYWAIT P1, [R0+URZ+0x36438], R3 ;  /* 0x03643803000075a7 */ /* 0x010864000802017f */
[----:B-1----:R-:W-:Y:S05]  /*98e0*/  @!P1 NANOSLEEP.SYNCS 0x989680 ;  /* 0x009896800000995d */ /* 0x002fea0003900000 */
[----:B------:R-:W1:Y:S02]  /*98f0*/  @!P1 SYNCS.PHASECHK.TRANS64 P1, [R0+URZ+0x36438], R3 ;  /* 0x03643803000095a7 */ /* 0x000e64000802007f */
[----:B-1----:R-:W-:Y:S05]  /*9900*/  @!P1 BRA `(.L_x_1740) ;  /* 0xfffffffc00f09947 */ /* 0x002fea000383ffff */
[----:B------:R-:W-:Y:S05]  /*9910*/  BRA `(.L_x_1773) ;  /* 0xfffffff400207947 */ /* 0x000fea000383ffff */
.L_x_1742:
[----:B------:R-:W-:Y:S01]  /*9920*/  BSSY B0, `(.L_x_1774) ;  /* 0x0000006000007945 */ /* 0x000fe20003800000 */
[----:B------:R-:W-:-:S07]  /*9930*/  IMAD.MOV.U32 R15, RZ, RZ, -0x1 ;  /* 0xffffffffff0f7424 */ /* 0x000fce00078e00ff */
[----:B------:R-:W-:Y:S05]  /*9940*/  WARPSYNC.COLLECTIVE R15, `(.L_x_1775) ;  /* 0x000000000f0c7348 */ /* 0x000fea0003c00000 */
[----:B------:R-:W-:Y:S02]  /*9950*/  ELECT P6, UR62, PT ;  /* 0x00000000003e782f */ /* 0x000fe400038c0000 */
[----:B------:R-:W-:Y:S01]  /*9960*/  MOV R14, UR62 ;  /* 0x0000003e000e7c02 */ /* 0x000fe20008000f00 */
[----:B------:R-:W-:Y:S10]  /*9970*/  ENDCOLLECTIVE ;  /* 0x000000000000791b */ /* 0x000ff40003800000 */
.L_x_1775:
[----:B------:R-:W-:Y:S05]  /*9980*/  BSYNC B0 ;  /* 0x0000000000007941 */ /* 0x000fea0003800000 */
.L_x_1774:
[----:B------:R-:W-:Y:S05]  /*9990*/  BRA `(.L_x_1776) ;  /* 0xfffffff400d87947 */ /* 0x000fea000383ffff */
.L_x_1744:
[----:B-1----:R1:W2:Y:S02]  /*99a0*/  SYNCS.PHASECHK.TRANS64.TRYWAIT P0, [R9+URZ], R2 ;  /* 0x00000002090075a7 */ /* 0x0022a4000800017f */
[----:B--2---:R-:W-:Y:S05]  /*99b0*/  @!P0 NANOSLEEP.SYNCS 0x989680 ;  /* 0x009896800000895d */ /* 0x004fea0003900000 */
[----:B------:R-:W2:Y:S02]  /*99c0*/  @!P0 SYNCS.PHASECHK.TRANS64 P0, [R9+URZ], R2 ;  /* 0x00000002090085a7 */ /* 0x000ea4000800007f */
[----:B--2---:R-:W-:Y:S05]  /*99d0*/  @!P0 BRA `(.L_x_1744) ;  /* 0xfffffffc00f08947 */ /* 0x004fea000383ffff */
[----:B------:R-:W-:Y:S05]  /*99e0*/  BRA `(.L_x_1777) ;  /* 0xfffffff800187947 */ /* 0x000fea000383ffff */
.L_x_1745:
[----:B--2---:R2:W3:Y:S02]  /*99f0*/  SYNCS.PHASECHK.TRANS64.TRYWAIT P0, [R3+URZ], R0 ;  /* 0x00000000030075a7 */ /* 0x0044e4000800017f */
[----:B---3--:R-:W-:Y:S05]  /*9a00*/  @!P0 NANOSLEEP.SYNCS 0x989680 ;  /* 0x009896800000895d */ /* 0x008fea0003900000 */
[----:B------:R-:W3:Y:S02]  /*9a10*/  @!P0 SYNCS.PHASECHK.TRANS64 P0, [R3+URZ], R0 ;  /* 0x00000000030085a7 */ /* 0x000ee4000800007f */
[----:B---3--:R-:W-:Y:S05]  /*9a20*/  @!P0 BRA `(.L_x_1745) ;  /* 0xfffffffc00f08947 */ /* 0x008fea000383ffff */
[----:B------:R-:W-:Y:S05]  /*9a30*/  BRA `(.L_x_1778) ;  /* 0xfffffff8000c7947 */ /* 0x000fea000383ffff */
.L_x_1779:
        /* <DEDUP_REMOVED lines=12> */
.L_x_3866:


//--------------------- .text._ZN7cutlass13device_kernelIN5flash11enable_sm90INS1_16FlashAttnBwdSm90INS1_25CollectiveMainloopBwdSm90ILi2ELi1ELi1EN4cute5tupleIJNS5_1CILi1EEES8_S8_EEENS6_IJNS7_ILi64EEENS7_ILi96EEENS7_ILi192EEEEEENS_10bfloat16_tEfNS_4arch4Sm90ELb0ELb1ELb0ELb1ELb0ELb0ELb1ELb0ELi3ELi1ELi1ELi1ELb0EEENS1_21CollectiveEpilogueBwdISD_SE_SG_Li384ELb1ELb1ELi3EEENS1_19SingleTileSchedulerILb1ELb0ELb0ELi96EEEEEEEEEvNT_6ParamsE --------------------------
	.section	.text._ZN7cutlass13device_kernelIN5flash11enable_sm90INS1_16FlashAttnBwdSm90INS1_25CollectiveMainloopBwdSm90ILi2ELi1ELi1EN4cute5tupleIJNS5_1CILi1EEES8_S8_EEENS6_IJNS7_ILi64EEENS7_ILi96EEENS7_ILi192EEEEEENS_10bfloat16_tEfNS_4arch4Sm90ELb0ELb1ELb0ELb1ELb0ELb0ELb1ELb0ELi3ELi1ELi1ELi1ELb0EEENS1_21CollectiveEpilogueBwdISD_SE_SG_Li384ELb1ELb1ELi3EEENS1_19SingleTileSchedulerILb1ELb0ELb0ELi96EEEEEEEEEvNT_6ParamsE,"ax",@progbits
	.align	128
.text._ZN7cutlass13device_kernelIN5flash11enable_sm90INS1_16FlashAttnBwdSm90INS1_25CollectiveMainloopBwdSm90ILi2ELi1ELi1EN4cute5tupleIJNS5_1CILi1EEES8_S8_EEENS6_IJNS7_ILi64EEENS7_ILi96EEENS7_ILi192EEEEEENS_10bfloat16_tEfNS_4arch4Sm90ELb0ELb1ELb0ELb1ELb0ELb0ELb1ELb0ELi3ELi1ELi1ELi1ELb0EEENS1_21CollectiveEpilogueBwdISD_SE_SG_Li384ELb1ELb1ELi3EEENS1_19SingleTileSchedulerILb1ELb0ELb0ELi96EEEEEEEEEvNT_6ParamsE:
        .type           _ZN7cutlass13device_kernelIN5flash11enable_sm90INS1_16FlashAttnBwdSm90INS1_25CollectiveMainloopBwdSm90ILi2ELi1ELi1EN4cute5tupleIJNS5_1CILi1EEES8_S8_EEENS6_IJNS7_ILi64EEENS7_ILi96EEENS7_ILi192EEEEEENS_10bfloat16_tEfNS_4arch4Sm90ELb0ELb1ELb0ELb1ELb0ELb0ELb1ELb0ELi3ELi1ELi1ELi1ELb0EEENS1_21CollectiveEpilogueBwdISD_SE_SG_Li384ELb1ELb1ELi3EEENS1_19SingleTileSchedulerILb1ELb0ELb0ELi96EEEEEEEEEvNT_6ParamsE,@function
        .size           _ZN7cutlass13device_kernelIN5flash11enable_sm90INS1_16FlashAttnBwdSm90INS1_25CollectiveMainloopBwdSm90ILi2ELi1ELi1EN4cute5tupleIJNS5_1CILi1EEES8_S8_EEENS6_IJNS7_ILi64EEENS7_ILi96EEENS7_ILi192EEEEEENS_10bfloat16_tEfNS_4arch4Sm90ELb0ELb1ELb0ELb1ELb0ELb0ELb1ELb0ELi3ELi1ELi1ELi1ELb0EEENS1_21CollectiveEpilogueBwdISD_SE_SG_Li384ELb1ELb1ELi3EEENS1_19SingleTileSchedulerILb1ELb0ELb0ELi96EEEEEEEEEvNT_6ParamsE,(.L_x_3867 - _ZN7cutlass13device_kernelIN5flash11enable_sm90INS1_16FlashAttnBwdSm90INS1_25CollectiveMainloopBwdSm90ILi2ELi1ELi1EN4cute5tupleIJNS5_1CILi1EEES8_S8_EEENS6_IJNS7_ILi64EEENS7_ILi96EEENS7_ILi192EEEEEENS_10bfloat16_tEfNS_4arch4Sm90ELb0ELb1ELb0ELb1ELb0ELb0ELb1ELb0ELi3ELi1ELi1ELi1ELb0EEENS1_21CollectiveEpilogueBwdISD_SE_SG_Li384ELb1ELb1ELi3EEENS1_19SingleTileSchedulerILb1ELb0ELb0ELi96EEEEEEEEEvNT_6ParamsE)
        .other          _ZN7cutlass13device_kernelIN5flash11enable_sm90INS1_16FlashAttnBwdSm90INS1_25CollectiveMainloopBwdSm90ILi2ELi1ELi1EN4cute5tupleIJNS5_1CILi1EEES8_S8_EEENS6_IJNS7_ILi64EEENS7_ILi96EEENS7_ILi192EEEEEENS_10bfloat16_tEfNS_4arch4Sm90ELb0ELb1ELb0ELb1ELb0ELb0ELb1ELb0ELi3ELi1ELi1ELi1ELb0EEENS1_21CollectiveEpilogueBwdISD_SE_SG_Li384ELb1ELb1ELi3EEENS1_19SingleTileSchedulerILb1ELb0ELb0ELi96EEEEEEEEEvNT_6ParamsE,@"STO_CUDA_ENTRY STV_DEFAULT"
_ZN7cutlass13device_kernelIN5flash11enable_sm90INS1_16FlashAttnBwdSm90INS1_25CollectiveMainloopBwdSm90ILi2ELi1ELi1EN4cute5tupleIJNS5_1CILi1EEES8_S8_EEENS6_IJNS7_ILi64EEENS7_ILi96EEENS7_ILi192EEEEEENS_10bfloat16_tEfNS_4arch4Sm90ELb0ELb1ELb0ELb1ELb0ELb0ELb1ELb0ELi3ELi1ELi1ELi1ELb0EEENS1_21CollectiveEpilogueBwdISD_SE_SG_Li384ELb1ELb1ELi3EEENS1_19SingleTileSchedulerILb1ELb0ELb0ELi96EEEEEEEEEvNT_6ParamsE:
        /* <DEDUP_REMOVED lines=23> */
.L_x_1781:
[----:B------:R-:W-:Y:S05]  /*0170*/  BSYNC B0 ;  /* 0x0000000000007941 */ /* 0x000fea0003800000 */
.L_x_1780:
        /* <DEDUP_REMOVED lines=37> */
.L_x_1782:
        /* <DEDUP_REMOVED lines=20> */
.L_x_1783:
[----:B------:R-:W-:Y:S01]  /*0510*/  PLOP3.LUT P0, PT, PT, PT, UP0, 0x80, 0x0 ;  /* 0x000000000000781c */ /* 0x000fe20003f0f008 */
[----:B------:R-:W-:Y:S01]  /*0520*/  NOP ;  /* 0x0000000000007918 */ /* 0x000fe20000000000 */
[----:B------:R-:W-:Y:S01]  /*0530*/  ULDC.64 UR46, c[0x0][0x208] ;  /* 0x00008200002e7ab9 */ /* 0x000fe20000000a00 */
[----:B------:R-:W-:Y:S01]  /*0540*/  BSSY B6, `(.L_x_1784) ;  /* 0x0000ab8000067945 */ /* 0x000fe20003800000 */
[----:B-12-4-:R-:W-:Y:S09]  /*0550*/  BAR.SYNC.DEFER_BLOCKING 0x0 ;  /* 0x0000000000007b1d */ /* 0x016ff20000010000 */
[----:B------:R-:W-:Y:S05]  /*0560*/  @!P0 BRA `(.L_x_1785) ;  /* 0x0000006400cc8947 */ /* 0x000fea0003800000 */
.L_x_1786:
        /* <DEDUP_REMOVED lines=21> */
.L_x_1787:
        /* <DEDUP_REMOVED lines=10> */
.L_x_1789:
[----:B------:R-:W2:Y:S02]  /*0760*/  LDC R0, c[0x0][0x8bc] ;  /* 0x00022f00ff007b82 */ /* 0x000ea40000000800 */
.L_x_1788:
[----:B------:R-:W-:-:S05]  /*0770*/  IMAD R5, R152, 0x60, RZ ;  /* 0x0000006098057824 */ /* 0x000fca00078e02ff */
[----:B--2--5:R-:W-:-:S04]  /*0780*/  ISETP.GE.AND P0, PT, R5, R0, PT ;  /* 0x000000000500720c */ /* 0x024fc80003f06270 */
[----:B------:R-:W-:-:S04]  /*0790*/  SEL R19, R19, 0xffffffff, !P0 ;  /* 0xffffffff13137807 */ /* 0x000fc80004000000 */
[----:B------:R-:W-:-:S13]  /*07a0*/  ISETP.GE.AND P0, PT, R19, RZ, PT ;  /* 0x000000ff1300720c */ /* 0x000fda0003f06270 */
[----:B------:R-:W-:Y:S05]  /*07b0*/  @!P0 BRA `(.L_x_1790) ;  /* 0x000000a800408947 */ /* 0x000fea0003800000 */
[----:B------:R-:W-:Y:S02]  /*07c0*/  ULDC.64 UR4, c[0x0][0x780] ;  /* 0x0001e00000047ab9 */ /* 0x000fe40000000a00 */
[----:B------:R-:W-:Y:S01]  /*07d0*/  ISETP.NE.U32.AND P0, PT, RZ, UR4, PT ;  /* 0x00000004ff007c0c */ /* 0x000fe2000bf05070 */
[----:B------:R-:W-:Y:S02]  /*07e0*/  ULDC UR4, c[0x0][0x290] ;  /* 0x0000a40000047ab9 */ /* 0x000fe40000000800 */
[----:B------:R-:W-:Y:S01]  /*07f0*/  IMAD.U32 R18, RZ, RZ, UR4 ;  /* 0x00000004ff127e24 */ /* 0x000fe2000f8e00ff */
[----:B------:R-:W-:-:S13]  /*0800*/  ISETP.NE.AND.EX P0, PT, RZ, UR5, PT, P0 ;  /* 0x00000005ff007c0c */ /* 0x000fda000bf05300 */
[----:B------:R-:W-:Y:S05]  /*0810*/  @!P0 BRA `(.L_x_1791) ;  /* 0x0000000000108947 */ /* 0x000fea0003800000 */
[----:B-1----:R-:W1:Y:S02]  /*0820*/  LDC.64 R2, c[0x0][0x780] ;  /* 0x0001e000ff027b82 */ /* 0x002e640000000a00 */
[----:B-1----:R-:W-:-:S05]  /*0830*/  IMAD.WIDE R2, R19, 0x4, R2 ;  /* 0x0000000413027825 */ /* 0x002fca00078e0202 */
[----:B------:R1:W5:Y:S01]  /*0840*/  LDG.E R17, desc[UR46][R2.64] ;  /* 0x0000002e02117981 */ /* 0x000362000c1e1900 */
[----:B------:R-:W-:Y:S05]  /*0850*/  BRA `(.L_x_1792) ;  /* 0x0000000000287947 */ /* 0x000fea0003800000 */
.L_x_1791:
[----:B------:R-:W-:Y:S01]  /*0860*/  ULDC.64 UR4, c[0x0][0x770] ;  /* 0x0001dc0000047ab9 */ /* 0x000fe20000000a00 */
[----:B------:R-:W2:Y:S01]  /*0870*/  LDC R17, c[0x0][0x280] ;  /* 0x0000a000ff117b82 */ /* 0x000ea20000000800 */
[----:B------:R-:W-:-:S04]  /*0880*/  ISETP.NE.U32.AND P0, PT, RZ, UR4, PT ;  /* 0x00000004ff007c0c */ /* 0x000fc8000bf05070 */
[----:B------:R-:W-:-:S13]  /*0890*/  ISETP.NE.AND.EX P0, PT, RZ, UR5, PT, P0 ;  /* 0x00000005ff007c0c */ /* 0x000fda000bf05300 */
[----:B------:R-:W-:Y:S05]  /*08a0*/  @!P0 BRA `(.L_x_1792) ;  /* 0x0000000000148947 */ /* 0x000fea0003800000 */
[----:B-1----:R-:W1:Y:S02]  /*08b0*/  LDC.64 R2, c[0x0][0x770] ;  /* 0x0001dc00ff027b82 */ /* 0x002e640000000a00 */
[----:B-1----:R-:W-:-:S05]  /*08c0*/  IMAD.WIDE R2, R19, 0x4, R2 ;  /* 0x0000000413027825 */ /* 0x002fca00078e0202 */
[----:B--2---:R-:W2:Y:S04]  /*08d0*/  LDG.E R17, desc[UR46][R2.64] ;  /* 0x0000002e02117981 */ /* 0x004ea8000c1e1900 */
[----:B------:R-:W2:Y:S02]  /*08e0*/  LDG.E R0, desc[UR46][R2.64+0x4] ;  /* 0x0000042e02007981 */ /* 0x000ea4000c1e1900 */
[----:B--2---:R-:W-:-:S07]  /*08f0*/  IMAD.IADD R17, R0, 0x1, -R17 ;  /* 0x0000000100117824 */ /* 0x004fce00078e0a11 */
.L_x_1792:
[----:B------:R-:W-:Y:S02]  /*0900*/  ULDC.64 UR4, c[0x0][0x788] ;  /* 0x0001e20000047ab9 */ /* 0x000fe40000000a00 */
[----:B------:R-:W-:-:S04]  /*0910*/  ISETP.NE.U32.AND P0, PT, RZ, UR4, PT ;  /* 0x00000004ff007c0c */ /* 0x000fc8000bf05070 */
[----:B------:R-:W-:-:S13]  /*0920*/  ISETP.NE.AND.EX P0, PT, RZ, UR5, PT, P0 ;  /* 0x00000005ff007c0c */ /* 0x000fda000bf05300 */
[----:B------:R-:W-:Y:S05]  /*0930*/  @!P0 BRA `(.L_x_1793) ;  /* 0x0000000000108947 */ /* 0x000fea0003800000 */
[----:B-1----:R-:W1:Y:S02]  /*0940*/  LDC.64 R2, c[0x0][0x788] ;  /* 0x0001e200ff027b82 */ /* 0x002e640000000a00 */
[----:B-1----:R-:W-:-:S05]  /*0950*/  IMAD.WIDE R2, R19, 0x4, R2 ;  /* 0x0000000413027825 */ /* 0x002fca00078e0202 */
[----:B------:R1:W5:Y:S01]  /*0960*/  LDG.E R18, desc[UR46][R2.64] ;  /* 0x0000002e02127981 */ /* 0x000362000c1e1900 */
[----:B------:R-:W-:Y:S05]  /*0970*/  BRA `(.L_x_1794) ;  /* 0x0000000000247947 */ /* 0x000fea0003800000 */
.L_x_1793:
[----:B------:R-:W-:Y:S02]  /*0980*/  ULDC.64 UR4, c[0x0][0x778] ;  /* 0x0001de0000047ab9 */ /* 0x000fe40000000a00 */
[----:B------:R-:W-:-:S04]  /*0990*/  ISETP.NE.U32.AND P0, PT, RZ, UR4, PT ;  /* 0x00000004ff007c0c */ /* 0x000fc8000bf05070 */
[----:B------:R-:W-:-:S13]  /*09a0*/  ISETP.NE.AND.EX P0, PT, RZ, UR5, PT, P0 ;  /* 0x00000005ff007c0c */ /* 0x000fda000bf05300 */
[----:B------:R-:W-:Y:S05]  /*09b0*/  @!P0 BRA `(.L_x_1794) ;  /* 0x0000000000148947 */ /* 0x000fea0003800000 */
[----:B-1----:R-:W1:Y:S02]  /*09c0*/  LDC.64 R2, c[0x0][0x778] ;  /* 0x0001de00ff027b82 */ /* 0x002e640000000a00 */
[----:B-1----:R-:W-:-:S05]  /*09d0*/  IMAD.WIDE R2, R19, 0x4, R2 ;  /* 0x0000000413027825 */ /* 0x002fca00078e0202 */
[----:B------:R-:W3:Y:S04]  /*09e0*/  LDG.E R18, desc[UR46][R2.64] ;  /* 0x0000002e02127981 */ /* 0x000ee8000c1e1900 */
[----:B------:R-:W3:Y:S02]  /*09f0*/  LDG.E R7, desc[UR46][R2.64+0x4] ;  /* 0x0000042e02077981 */ /* 0x000ee4000c1e1900 */
[----:B---3--:R-:W-:-:S07]  /*0a00*/  IMAD.IADD R18, R7, 0x1, -R18 ;  /* 0x0000000107127824 */ /* 0x008fce00078e0a12 */
.L_x_1794:
[----:B--2--5:R-:W-:Y:S01]  /*0a10*/  VIADD R0, R17, 0x3f ;  /* 0x0000003f11007836 */ /* 0x024fe20000000000 */
[----:B------:R-:W-:Y:S01]  /*0a20*/  ISETP.GE.AND P1, PT, R152, RZ, PT ;  /* 0x000000ff9800720c */ /* 0x000fe20003f26270 */
[----:B------:R-:W-:Y:S01]  /*0a30*/  ULDC UR4, c[0x0][0x74c] ;  /* 0x0001d30000047ab9 */ /* 0x000fe20000000800 */
[----:B-1----:R-:W-:Y:S02]  /*0a40*/  IADD3 R2, R5, R17, -R18 ;  /* 0x0000001105027210 */ /* 0x002fe40007ffe812 */
[----:B------:R-:W-:Y:S02]  /*0a50*/  SHF.R.S32.HI R3, RZ, 0x1f, R0 ;  /* 0x0000001fff037819 */ /* 0x000fe40000011400 */
[----:B------:R-:W-:Y:S01]  /*0a60*/  PLOP3.LUT P0, PT, PT, PT, PT, 0x80, 0x0 ;  /* 0x000000000000781c */ /* 0x000fe20003f0f070 */
[----:B------:R-:W-:Y:S01]  /*0a70*/  VIADD R2, R2, -UR4 ;  /* 0x8000000402027c36 */ /* 0x000fe20008000000 */
[----:B------:R-:W-:-:S04]  /*0a80*/  LEA.HI R3, R3, R0, RZ, 0x6 ;  /* 0x0000000003037211 */ /* 0x000fc800078f30ff */
[----:B------:R-:W-:Y:S02]  /*0a90*/  SHF.R.S32.HI R3, RZ, 0x6, R3 ;  /* 0x00000006ff037819 */ /* 0x000fe40000011403 */
[----:B------:R-:W-:Y:S02]  /*0aa0*/  SHF.R.S32.HI R7, RZ, 0x1f, R2 ;  /* 0x0000001fff077819 */ /* 0x000fe40000011402 */
[----:B------:R-:W-:Y:S02]  /*0ab0*/  R2UR UR37, R3 ;  /* 0x00000000032572ca */ /* 0x000fe400000e0000 */
[----:B------:R-:W-:Y:S01]  /*0ac0*/  LEA.HI R7, R7, R2, RZ, 0x6 ;  /* 0x0000000207077211 */ /* 0x000fe200078f30ff */
[----:B------:R-:W-:-:S12]  /*0ad0*/  @!P1 BRA `(.L_x_1795) ;  /* 0x0000000000249947 */ /* 0x000fd80003800000 */
[----:B------:R-:W-:Y:S01]  /*0ae0*/  IADD3 R0, -R18, 0x9f, R17 ;  /* 0x0000009f12007810 */ /* 0x000fe20007ffe111 */
[----:B------:R-:W-:-:S03]  /*0af0*/  ULDC UR4, c[0x0][0x748] ;  /* 0x0001d20000047ab9 */ /* 0x000fc60000000800 */
[----:B------:R-:W-:-:S04]  /*0b00*/  IADD3 R0, R0, UR4, R5 ;  /* 0x0000000400007c10 */ /* 0x000fc8000fffe005 */
[----:B------:R-:W-:-:S04]  /*0b10*/  SHF.R.S32.HI R3, RZ, 0x1f, R0 ;  /* 0x0000001fff037819 */ /* 0x000fc80000011400 */
[----:B------:R-:W-:-:S04]  /*0b20*/  LEA.HI R3, R3, R0, RZ, 0x6 ;  /* 0x0000000003037211 */ /* 0x000fc800078f30ff */
[----:B------:R-:W-:-:S04]  /*0b30*/  SHF.R.S32.HI R3, RZ, 0x6, R3 ;  /* 0x00000006ff037819 */ /* 0x000fc80000011403 */
[----:B------:R-:W-:-:S13]  /*0b40*/  R2UR UR4, R3 ;  /* 0x00000000030472ca */ /* 0x000fda00000e0000 */
[----:B------:R-:W-:-:S04]  /*0b50*/  UISETP.LT.AND UP0, UPT, UR37, UR4, UPT ;  /* 0x000000042500728c */ /* 0x000fc8000bf01270 */
[----:B------:R-:W-:-:S12]  /*0b60*/  USEL UR37, UR37, UR4, UP0 ;  /* 0x0000000425257287 */ /* 0x000fd80008000000 */
.L_x_1795:
[----:B------:R-:W-:Y:S02]  /*0b70*/  SHF.R.S32.HI R7, RZ, 0x6, R7 ;  /* 0x00000006ff077819 */ /* 0x000fe40000011407 */
[----:B------:R-:W-:Y:S02]  /*0b80*/  CS2R R70, SRZ ;  /* 0x0000000000467805 */ /* 0x000fe4000001ff00 */
[----:B------:R-:W-:Y:S02]  /*0b90*/  CS2R R68, SRZ ;  /* 0x0000000000447805 */ /* 0x000fe4000001ff00 */
[----:B------:R-:W-:Y:S02]  /*0ba0*/  CS2R R66, SRZ ;  /* 0x0000000000427805 */ /* 0x000fe4000001ff00 */
[----:B------:R-:W-:Y:S02]  /*0bb0*/  VIMNMX R16, RZ, R7, !PT ;  /* 0x00000007ff107248 */ /* 0x000fe40007fe0100 */
[----:B------:R-:W-:-:S02]  /*0bc0*/  CS2R R64, SRZ ;  /* 0x0000000000407805 */ /* 0x000fc4000001ff00 */
[----:B------:R-:W-:Y:S02]  /*0bd0*/  CS2R R62, SRZ ;  /* 0x00000000003e7805 */ /* 0x000fe4000001ff00 */
[----:B------:R-:W-:Y:S02]  /*0be0*/  CS2R R60, SRZ ;  /* 0x00000000003c7805 */ /* 0x000fe4000001ff00 */
[----:B------:R-:W-:Y:S02]  /*0bf0*/  ISETP.LT.AND P1, PT, R16, UR37, PT ;  /* 0x0000002510007c0c */ /* 0x000fe4000bf21270 */
        /* <DEDUP_REMOVED lines=41> */
[----:B------:R-:W-:Y:S01]  /*0e90*/  CS2R R72, SRZ ;  /* 0x0000000000487805 */ /* 0x000fe2000001ff00 */
[----:B------:R-:W-:Y:S06]  /*0ea0*/  @!P1 BRA `(.L_x_1796) ;  /* 0x0000003400509947 */ /* 0x000fec0003800000 */
[----:B------:R-:W1:Y:S01]  /*0eb0*/  S2UR UR4, SR_CgaCtaId ;  /* 0x00000000000479c3 */ /* 0x000e620000008800 */
[----:B------:R-:W-:Y:S01]  /*0ec0*/  UMOV UR36, 0x400 ;  /* 0x0000040000247882 */ /* 0x000fe20000000000 */
        /* <DEDUP_REMOVED lines=24> */
.L_x_1798:
        /* <DEDUP_REMOVED lines=15> */
.L_x_1797:
        /* <DEDUP_REMOVED lines=20> */
.L_x_1800:
        /* <DEDUP_REMOVED lines=15> */
.L_x_1799:
        /* <DEDUP_REMOVED lines=8> */
.L_x_1946:
        /* <DEDUP_REMOVED lines=19> */
.L_x_1802:
[----:B------:R-:W-:Y:S01]  /*1520*/  IMAD.IADD R12, R9, 0x1, -R6 ;  /* 0x00000001090c7824 */ /* 0x000fe200078e0a06 */
[--C-:B------:R-:W-:Y:S01]  /*1530*/  SHF.R.S32.HI R5, RZ, 0x1, R2.reuse ;  /* 0x00000001ff057819 */ /* 0x100fe20000011402 */
[C---:B--2---:R-:W-:Y:S01]  /*1540*/  IMAD.HI R11, R13.reuse, 0x55555556, RZ ;  /* 0x555555560d0b7827 */ /* 0x044fe200078e02ff */
[----:B------:R-:W-:Y:S02]  /*1550*/  SHF.R.S32.HI R6, RZ, 0x1f, R2 ;  /* 0x0000001fff067819 */ /* 0x000fe40000011402 */
[----:B------:R-:W-:Y:S02]  /*1560*/  CS2R R70, SRZ ;  /* 0x0000000000467805 */ /* 0x000fe4000001ff00 */
[----:B------:R-:W-:Y:S01]  /*1570*/  SHF.R.S32.HI R10, RZ, 0x1f, R7 ;  /* 0x0000001fff0a7819 */ /* 0x000fe20000011407 */
[----:B------:R-:W-:Y:S01]  /*1580*/  IMAD R15, R13, 0x400, R0 ;  /* 0x000004000d0f7824 */ /* 0x000fe200078e0200 */
[----:B------:R-:W-:Y:S01]  /*1590*/  LEA.HI R6, R6, R5, RZ, 0x2 ;  /* 0x0000000506067211 */ /* 0x000fe200078f10ff */
[----:B------:R-:W-:Y:S01]  /*15a0*/  IMAD R152, R152, -0x60, RZ ;  /* 0xffffffa098987824 */ /* 0x000fe200078e02ff */
[----:B------:R-:W-:Y:S01]  /*15b0*/  LEA.HI R10, R10, R7, RZ, 0x3 ;  /* 0x000000070a0a7211 */ /* 0x000fe200078f18ff */
[----:B------:R-:W-:Y:S01]  /*15c0*/  IMAD.U32 R155, RZ, RZ, UR38 ;  /* 0x00000026ff9b7e24 */ /* 0x000fe2000f8e00ff */
[----:B------:R-:W-:-:S02]  /*15d0*/  LOP3.LUT R2, R2, 0x7fffffe, RZ, 0xc0, !PT ;  /* 0x07fffffe02027812 */ /* 0x000fc400078ec0ff */
[----:B------:R-:W-:Y:S02]  /*15e0*/  CS2R R68, SRZ ;  /* 0x0000000000447805 */ /* 0x000fe4000001ff00 */
[----:B------:R-:W-:Y:S01]  /*15f0*/  LOP3.LUT R6, R6, 0xfffffffc, RZ, 0xc0, !PT ;  /* 0xfffffffc06067812 */ /* 0x000fe200078ec0ff */
[----:B------:R-:W-:Y:S01]  /*1600*/  IMAD.SHL.U32 R10, R10, 0x20, RZ ;  /* 0x000000200a0a7824 */ /* 0x000fe200078e00ff */
[----:B------:R-:W-:Y:S01]  /*1610*/  SHF.R.S32.HI R3, RZ, 0x1f, R0 ;  /* 0x0000001fff037819 */ /* 0x000fe20000011400 */
[----:B------:R-:W-:Y:S01]  /*1620*/  IMAD.IADD R9, R7, 0x1, -R2 ;  /* 0x0000000107097824 */ /* 0x000fe200078e0a02 */
[----:B------:R-:W-:Y:S01]  /*1630*/  LEA.HI R14, R11, R11, RZ, 0x1 ;  /* 0x0000000b0b0e7211 */ /* 0x000fe200078f08ff */
[----:B------:R-:W-:Y:S01]  /*1640*/  IMAD.IADD R7, R5, 0x1, -R6 ;  /* 0x0000000105077824 */ /* 0x000fe200078e0a06 */
[----:B------:R-:W-:Y:S02]  /*1650*/  LOP3.LUT R10, R10, 0x7fffff00, RZ, 0xc0, !PT ;  /* 0x7fffff000a0a7812 */ /* 0x000fe400078ec0ff */
[----:B------:R-:W-:-:S02]  /*1660*/  CS2R R66, SRZ ;  /* 0x0000000000427805 */ /* 0x000fc4000001ff00 */
[----:B------:R-:W-:Y:S01]  /*1670*/  SHF.R.S32.HI R4, RZ, 0x4, R4 ;  /* 0x00000004ff047819 */ /* 0x000fe20000011404 */
[----:B------:R-:W-:Y:S01]  /*1680*/  IMAD.SHL.U32 R6, R7, 0x40, RZ ;  /* 0x0000004007067824 */ /* 0x000fe200078e00ff */
[CC--:B------:R-:W-:Y:S01]  /*1690*/  LEA.HI R2, R3.reuse, R0.reuse, RZ, 0x2 ;  /* 0x0000000003027211 */ /* 0x0c0fe200078f10ff */
[----:B------:R-:W-:Y:S01]  /*16a0*/  IMAD R14, R14, -0x3, R13 ;  /* 0xfffffffd0e0e7824 */ /* 0x000fe200078e020d */
[----:B------:R-:W-:Y:S01]  /*16b0*/  LEA.HI R3, R3, R0, RZ, 0x5 ;  /* 0x0000000003037211 */ /* 0x000fe200078f28ff */
[----:B------:R-:W-:Y:S01]  /*16c0*/  IMAD R10, R13, 0x800, R10 ;  /* 0x000008000d0a7824 */ /* 0x000fe200078e020a */
[----:B-1----:R-:W-:Y:S01]  /*16d0*/  LOP3.LUT R13, R2, 0x7ffffffc, RZ, 0xc0, !PT ;  /* 0x7ffffffc020d7812 */ /* 0x002fe200078ec0ff */
[----:B------:R-:W-:Y:S01]  /*16e0*/  IMAD.SHL.U32 R11, R4, 0x8, RZ ;  /* 0x00000008040b7824 */ /* 0x000fe200078e00ff */
[----:B------:R-:W-:Y:S01]  /*16f0*/  SHF.R.S32.HI R4, RZ, 0x2, R2 ;  /* 0x00000002ff047819 */ /* 0x000fe20000011402 */
[----:B------:R-:W-:Y:S01]  /*1700*/  IMAD R9, R9, 0x20, R10 ;  /* 0x0000002009097824 */ /* 0x000fe200078e020a */
[----:B------:R-:W-:Y:S01]  /*1710*/  SHF.R.S32.HI R5, RZ, 0x1f, R2 ;  /* 0x0000001fff057819 */ /* 0x000fe20000011402 */
[----:B------:R-:W-:Y:S01]  /*1720*/  IMAD.IADD R13, R0, 0x1, -R13 ;  /* 0x00000001000d7824 */ /* 0x000fe200078e0a0d */
[----:B------:R-:W-:Y:S01]  /*1730*/  LOP3.LUT R6, R6, 0xc0, RZ, 0xc0, !PT ;  /* 0x000000c006067812 */ /* 0x000fe200078ec0ff */
[----:B------:R-:W-:Y:S01]  /*1740*/  IMAD R9, R12, 0x200, R9 ;  /* 0x000002000c097824 */ /* 0x000fe200078e0209 */
[----:B------:R-:W-:Y:S01]  /*1750*/  LEA.HI R5, R5, R4, RZ, 0x3 ;  /* 0x0000000405057211 */ /* 0x000fe200078f18ff */
[----:B------:R-:W-:Y:S01]  /*1760*/  IMAD.IADD R10, R18, 0x1, -R17 ;  /* 0x00000001120a7824 */ /* 0x000fe200078e0a11 */
[----:B------:R-:W-:Y:S01]  /*1770*/  LOP3.LUT R11, R6, 0x8, R11, 0xf8, !PT ;  /* 0x00000008060b7812 */ /* 0x000fe200078ef80b */
[----:B------:R-:W-:Y:S01]  /*1780*/  IMAD.IADD R18, R152, 0x1, R18 ;  /* 0x0000000198127824 */ /* 0x000fe200078e0212 */
[----:B------:R-:W-:Y:S01]  /*1790*/  SHF.R.U32.HI R0, RZ, 0x3, R6 ;  /* 0x00000003ff007819 */ /* 0x000fe20000011606 */
[----:B------:R-:W-:Y:S01]  /*17a0*/  IMAD R13, R14, 0x10, R13 ;  /* 0x000000100e0d7824 */ /* 0x000fe200078e020d */
[----:B------:R-:W-:Y:S01]  /*17b0*/  LOP3.LUT R5, R5, 0xfffffff8, RZ, 0xc0, !PT ;  /* 0xfffffff805057812 */ /* 0x000fe200078ec0ff */
[----:B------:R-:W-:Y:S01]  /*17c0*/  IMAD.MOV.U32 R12, RZ, RZ, 0x20 ;  /* 0x00000020ff0c7424 */ /* 0x000fe200078e00ff */
[----:B------:R-:W-:Y:S01]  /*17d0*/  LOP3.LUT R0, R11, R0, RZ, 0x3c, !PT ;  /* 0x000000000b007212 */ /* 0x000fe200078e3cff */
[----:B------:R-:W-:Y:S01]  /*17e0*/  IMAD.MOV.U32 R2, RZ, RZ, RZ ;  /* 0x000000ffff027224 */ /* 0x000fe200078e00ff */
[----:B------:R-:W-:Y:S01]  /*17f0*/  SHF.R.S32.HI R3, RZ, 0x5, R3 ;  /* 0x00000005ff037819 */ /* 0x000fe20000011403 */
[----:B------:R-:W-:Y:S01]  /*1800*/  IMAD.IADD R6, R4, 0x1, -R5 ;  /* 0x0000000104067824 */ /* 0x000fe200078e0a05 */
[----:B------:R-:W-:Y:S01]  /*1810*/  LOP3.LUT P0, RZ, R7, 0x2, RZ, 0xc0, !PT ;  /* 0x0000000207ff7812 */ /* 0x000fe2000780c0ff */
[----:B------:R-:W-:Y:S01]  /*1820*/  IMAD.IADD R9, R9, 0x1, R0 ;  /* 0x0000000109097824 */ /* 0x000fe200078e0200 */
[----:B------:R-:W-:Y:S01]  /*1830*/  IADD3 R4, -R17, 0x1, R18 ;  /* 0x0000000111047810 */ /* 0x000fe20007ffe112 */
[----:B------:R-:W-:Y:S01]  /*1840*/  IMAD R6, R3, 0x10, R6 ;  /* 0x0000001003067824 */ /* 0x000fe200078e0206 */
[----:B------:R-:W-:Y:S01]  /*1850*/  SEL R12, R12, 0xffffffe0, !P0 ;  /* 0xffffffe00c0c7807 */ /* 0x000fe20004000000 */
[----:B------:R-:W-:Y:S01]  /*1860*/  IMAD.SHL.U32 R0, R15, 0x4, RZ ;  /* 0x000000040f007824 */ /* 0x000fe200078e00ff */
[----:B------:R-:W-:Y:S01]  /*1870*/  LEA R9, R9, UR36, 0x1 ;  /* 0x0000002409097c11 */ /* 0x000fe2000f8e08ff */
[----:B------:R-:W-:Y:S01]  /*1880*/  IMAD.SHL.U32 R3, R13, 0x2, RZ ;  /* 0x000000020d037824 */ /* 0x000fe200078e00ff */
[----:B------:R-:W-:Y:S01]  /*1890*/  CS2R R64, SRZ ;  /* 0x0000000000407805 */ /* 0x000fe2000001ff00 */
[----:B------:R-:W-:Y:S01]  /*18a0*/  IMAD.MOV.U32 R7, RZ, RZ, RZ ;  /* 0x000000ffff077224 */ /* 0x000fe200078e00ff */
[----:B------:R-:W-:Y:S01]  /*18b0*/  CS2R R62, SRZ ;  /* 0x00000000003e7805 */ /* 0x000fe2000001ff00 */
[----:B------:R-:W-:Y:S01]  /*18c0*/  IMAD.IADD R11, R18, 0x1, -R3 ;  /* 0x00000001120b7824 */ /* 0x000fe200078e0a03 */
        /* <DEDUP_REMOVED lines=44> */
[----:B------:R-:W-:Y:S01]  /*1b90*/  LOP3.LUT R155, R155, 0x1, RZ, 0xfc, !PT ;  /* 0x000000019b9b7812 */ /* 0x000fe200078efcff */
[--C-:B------:R-:W-:Y:S01]  /*1ba0*/  IMAD.IADD R4, R4, 0x1, -R3.reuse ;  /* 0x0000000104047824 */ /* 0x100fe200078e0a03 */
[----:B------:R-:W-:Y:S01]  /*1bb0*/  LEA R0, R0, UR36, 0x2 ;  /* 0x0000002400007c11 */ /* 0x000fe2000f8e10ff */
[----:B------:R-:W-:Y:S01]  /*1bc0*/  IMAD.IADD R18, R152, 0x1, -R3 ;  /* 0x0000000198127824 */ /* 0x000fe200078e0a03 */
[----:B------:R-:W-:-:S07]  /*1bd0*/  IADD3 R17, R12, 0x30400, R9 ;  /* 0x000304000c117810 */ /* 0x000fce0007ffe009 */
.L_x_1822:
[----:B------:R-:W-:-:S13]  /*1be0*/  ISETP.NE.AND P0, PT, R155, 0x3, PT ;  /* 0x000000039b00780c */ /* 0x000fda0003f05270 */
[----:B-1----:R-:W-:Y:S05]  /*1bf0*/  @!P0 BRA `(.L_x_1804) ;  /* 0x0000000000048947 */ /* 0x002fea0003800000 */
[----:B------:R-:W-:Y:S01]  /*1c00*/  BPT.TRAP 0x1 ;  /* 0x000000040000795c */ /* 0x000fe20000300000 */
.L_x_1804:
[----:B------:R-:W-:Y:S02]  /*1c10*/  LEA R3, R2, UR36, 0x3 ;  /* 0x0000002402037c11 */ /* 0x000fe4000f8e18ff */
[----:B------:R-:W-:-:S04]  /*1c20*/  SHF.L.U32 R12, R7, 0x1f, RZ ;  /* 0x0000001f070c7819 */ /* 0x000fc800000006ff */
[----:B------:R1:W2:Y:S01]  /*1c30*/  SYNCS.PHASECHK.TRANS64.TRYWAIT P1, [R3+URZ+0x36410], R12 ;  /* 0x0364100c030075a7 */ /* 0x0002a2000802017f */
[----:B------:R-:W-:Y:S05]  /*1c40*/  @!P0 BRA `(.L_x_1805) ;  /* 0x0000000000048947 */ /* 0x000fea0003800000 */
[----:B------:R-:W-:Y:S01]  /*1c50*/  BPT.TRAP 0x1 ;  /* 0x000000040000795c */ /* 0x000fe20000300000 */
.L_x_1805:
[----:B--2---:R-:W-:Y:S05]  /*1c60*/  @P1 BRA `(.L_x_1806) ;  /* 0x0000000000081947 */ /* 0x004fea0003800000 */
[----:B------:R-:W2:Y:S02]  /*1c70*/  SYNCS.PHASECHK.TRANS64.TRYWAIT P1, [R3+URZ+0x36410], R12 ;  /* 0x0364100c030075a7 */ /* 0x000ea4000802017f */
[----:B--2---:R-:W-:Y:S05]  /*1c80*/  @!P1 BRA `(.L_x_1807) ;  /* 0x0000009400449947 */ /* 0x004fea0003800000 */
.L_x_1806:
[----:B------:R-:W-:Y:S05]  /*1c90*/  WARPSYNC.ALL ;  /* 0x0000000000007948 */ /* 0x000fea0003800000 */
[----:B------:R-:W-:Y:S01]  /*1ca0*/  R2UR UR6, R8 ;  /* 0x00000000080672ca */ /* 0x000fe200000e0000 */
[----:B------:R-:W-:Y:S01]  /*1cb0*/  UIADD3 UR4, UR36, 0x1e000, URZ ;  /* 0x0001e00024047890 */ /* 0x000fe2000fffe03f */
[C---:B------:R-:W-:Y:S01]  /*1cc0*/  R2UR UR7, R2.reuse ;  /* 0x00000000020772ca */ /* 0x040fe200000e0000 */
[----:B------:R-:W-:Y:S01]  /*1cd0*/  WARPGROUP.ARRIVE ;  /* 0x00000000000079c5 */ /* 0x000fe20000000000 */
[----:B------:R-:W-:Y:S01]  /*1ce0*/  UMOV UR13, 0x40000040 ;  /* 0x40000040000d7882 */ /* 0x000fe20000000000 */
[----:B------:R-:W-:Y:S01]  /*1cf0*/  USHF.R.U32.HI UR5, URZ, 0x4, UR4 ;  /* 0x000000043f057899 */ /* 0x000fe20008011604 */
[----:B-12---:R-:W-:Y:S01]  /*1d00*/  IMAD R12, R2, 0x40, R6 ;  /* 0x00000040020c7824 */ /* 0x006fe200078e0206 */
        /* <DEDUP_REMOVED lines=91> */
[----:B------:R1:W2:Y:S04]  /*22c0*/  LDS R22, [R12+0x30000] ;  /* 0x030000000c167984 */ /* 0x0002a80000000800 */
[----:B------:R1:W3:Y:S01]  /*22d0*/  LDS R21, [R12+0x30020] ;  /* 0x030020000c157984 */ /* 0x0002e20000000800 */
[----:B------:R-:W-:Y:S05]  /*22e0*/  @!P0 BRA `(.L_x_1808) ;  /* 0x0000000000048947 */ /* 0x000fea0003800000 */
[----:B------:R-:W-:Y:S01]  /*22f0*/  BPT.TRAP 0x1 ;  /* 0x000000040000795c */ /* 0x000fe20000300000 */
.L_x_1808:
[----:B------:R-:W-:-:S04]  /*2300*/  SHF.L.U32 R13, R5, 0x1f, RZ ;  /* 0x0000001f050d7819 */ /* 0x000fc800000006ff */
[----:B------:R4:W1:Y:S01]  /*2310*/  SYNCS.PHASECHK.TRANS64.TRYWAIT P1, [UR36+0x36430], R13 ;  /* 0x0364300dff0075a7 */ /* 0x0008620008020164 */
[----:B------:R-:W-:Y:S05]  /*2320*/  @!P0 BRA `(.L_x_1809) ;  /* 0x0000000000048947 */ /* 0x000fea0003800000 */
[----:B------:R-:W-:Y:S01]  /*2330*/  BPT.TRAP 0x1 ;  /* 0x000000040000795c */ /* 0x000fe20000300000 */
.L_x_1809:
[----:B-1----:R-:W-:Y:S05]  /*2340*/  @P1 BRA `(.L_x_1810) ;  /* 0x0000000000081947 */ /* 0x002fea0003800000 */
[----:B------:R-:W1:Y:S02]  /*2350*/  SYNCS.PHASECHK.TRANS64.TRYWAIT P1, [UR36+0x36430], R13 ;  /* 0x0364300dff0075a7 */ /* 0x000e640008020164 */
[----:B-1----:R-:W-:Y:S05]  /*2360*/  @!P1 BRA `(.L_x_1811) ;  /* 0x0000008c00a09947 */ /* 0x002fea0003800000 */
.L_x_1810:
[----:B------:R-:W-:Y:S01]  /*2370*/  UIADD3 UR5, UR36, 0x2a000, URZ ;  /* 0x0002a00024057890 */ /* 0x000fe2000fffe03f */
[----:B------:R-:W-:Y:S01]  /*2380*/  WARPGROUP.ARRIVE ;  /* 0x00000000000079c5 */ /* 0x000fe20000000000 */
[----:B------:R-:W-:Y:S01]  /*2390*/  UIADD3 UR4, UR4, 0x9000, URZ ;  /* 0x0000900004047890 */ /* 0x000fe2000fffe03f */
[----:B------:R-:W-:Y:S01]  /*23a0*/  IMAD R15, R16, 0x40, R6 ;  /* 0x00000040100f7824 */ /* 0x000fe200078e0206 */
[----:B------:R-:W-:Y:S01]  /*23b0*/  USHF.R.U32.HI UR5, URZ, 0x4, UR5 ;  /* 0x000000043f057899 */ /* 0x000fe20008011605 */
[----:B------:R-:W-:Y:S01]  /*23c0*/  VIADD R20, R4, UR41 ;  /* 0x0000002904147c36 */ /* 0x000fe20008000000 */
[----:B------:R-:W-:Y:S02]  /*23d0*/  USHF.R.U32.HI UR4, URZ, 0x4, UR4 ;  /* 0x000000043f047899 */ /* 0x000fe40008011604 */
[----:B------:R-:W-:Y:S02]  /*23e0*/  ULOP3.LUT UR5, UR5, 0x3fff, URZ, 0xc0, !UPT ;  /* 0x00003fff05057892 */ /* 0x000fe4000f8ec03f */
[----:B------:R-:W-:Y:S01]  /*23f0*/  ULOP3.LUT UR6, UR4, 0x3fff, URZ, 0xc0, !UPT ;  /* 0x00003fff04067892 */ /* 0x000fe2000f8ec03f */
[----:B----4-:R-:W-:Y:S01]  /*2400*/  VIADDMNMX R13, R15, R20, R11, PT ;  /* 0x000000140f0d7246 */ /* 0x010fe2000380010b */
[----:B------:R-:W-:-:S02]  /*2410*/  ULOP3.LUT UR4, UR5, 0x10000, URZ, 0xfc, !UPT ;  /* 0x0001000005047892 */ /* 0x000fc4000f8efc3f */
        /* <DEDUP_REMOVED lines=88> */
[----:B------:R-:W-:Y:S01]  /*29a0*/  IMAD.IADD R23, R10, 0x1, R15 ;  /* 0x000000010a177824 */ /* 0x000fe200078e020f */
[----:B------:R-:W-:Y:S04]  /*29b0*/  BSSY B0, `(.L_x_1813) ;  /* 0x0000012000007945 */ /* 0x000fe80003800000 */
        /* <DEDUP_REMOVED lines=11> */
.L_x_1814:
[----:B------:R-:W-:-:S06]  /*2a70*/  UISETP.NE.AND UP0, UPT, UR42, 0x1, UPT ;  /* 0x000000012a00788c */ /* 0x000fcc000bf05270 */
[----:B------:R-:W-:-:S05]  /*2a80*/  PLOP3.LUT P1, PT, PT, PT, UP0, 0x80, 0x0 ;  /* 0x000000000000781c */ /* 0x000fca0003f2f008 */
[----:B------:R-:W-:-:S08]  /*2a90*/  @UP0 ULDC UR5, c[0x0][0x754] ;  /* 0x0001d50000050ab9 */ /* 0x000fd00000000800 */
[----:B------:R-:W-:Y:S01]  /*2aa0*/  @P1 IMAD.HI.U32 R12, R23, UR5, RZ ;  /* 0x00000005170c1c27 */ /* 0x000fe2000f8e00ff */
[----:B------:R-:W-:-:S04]  /*2ab0*/  @UP0 ULDC UR5, c[0x0][0x758] ;  /* 0x0001d60000050ab9 */ /* 0x000fc80000000800 */
[----:B------:R-:W-:-:S07]  /*2ac0*/  @P1 SHF.R.U32.HI R23, RZ, UR5, R12 ;  /* 0x00000005ff171c19 */ /* 0x000fce000801160c */
.L_x_1815:
[----:B------:R-:W-:Y:S05]  /*2ad0*/  BSYNC B0 ;  /* 0x0000000000007941 */ /* 0x000fea0003800000 */
.L_x_1813:
[----:B------:R-:W-:Y:S01]  /*2ae0*/  IMAD R23, R23, UR42, R18 ;  /* 0x0000002a17177c24 */ /* 0x000fe2000f8e0212 */
[----:B------:R-:W-:-:S04]  /*2af0*/  IADD3 R12, R15, UR4, R4 ;  /* 0x000000040f0c7c10 */ /* 0x000fc8000fffe004 */
[----:B------:R-:W-:Y:S02]  /*2b00*/  VIADDMNMX R13, R23, UR42, R13, PT ;  /* 0x0000002a170d7c46 */ /* 0x000fe4000b80010d */
[----:B------:R-:W-:-:S07]  /*2b10*/  VIMNMX R12, R12, R23, !PT ;  /* 0x000000170c0c7248 */ /* 0x000fce0007fe0100 */
.L_x_1812:
        /* <DEDUP_REMOVED lines=51> */
.L_x_1818:
[----:B------:R-:W-:-:S06]  /*2e50*/  UISETP.NE.AND UP0, UPT, UR42, 0x1, UPT ;  /* 0x000000012a00788c */ /* 0x000fcc000bf05270 */
[----:B------:R-:W-:-:S05]  /*2e60*/  PLOP3.LUT P6, PT, PT, PT, UP0, 0x80, 0x0 ;  /* 0x000000000000781c */ /* 0x000fca0003fcf008 */
[----:B------:R-:W-:-:S08]  /*2e70*/  @UP0 ULDC UR4, c[0x0][0x754] ;  /* 0x0001d50000040ab9 */ /* 0x000fd00000000800 */
[----:B------:R-:W-:Y:S01]  /*2e80*/  @P6 IMAD.HI.U32 R12, R13, UR4, RZ ;  /* 0x000000040d0c6c27 */ /* 0x000fe2000f8e00ff */
[----:B------:R-:W-:Y:S01]  /*2e90*/  PLOP3.LUT P6, PT, PT, PT, UP0, 0x80, 0x0 ;  /* 0x000000000000781c */ /* 0x000fe20003fcf008 */
[----:B------:R-:W-:-:S12]  /*2ea0*/  @UP0 ULDC UR4, c[0x0][0x758] ;  /* 0x0001d60000040ab9 */ /* 0x000fd80000000800 */
[----:B------:R-:W-:-:S07]  /*2eb0*/  @P6 SHF.R.U32.HI R13, RZ, UR4, R12 ;  /* 0x00000004ff0d6c19 */ /* 0x000fce000801160c */
.L_x_1819:
[----:B------:R-:W-:Y:S05]  /*2ec0*/  BSYNC B0 ;  /* 0x0000000000007941 */ /* 0x000fea0003800000 */
.L_x_1817:
[----:B------:R-:W-:-:S05]  /*2ed0*/  IMAD R13, R13, UR42, R18 ;  /* 0x0000002a0d0d7c24 */ /* 0x000fca000f8e0212 */
[----:B------:R-:W-:Y:S02]  /*2ee0*/  VIMNMX R14, R14, R13, !PT ;  /* 0x0000000d0e0e7248 */ /* 0x000fe40007fe0100 */
[----:B------:R-:W-:-:S07]  /*2ef0*/  VIADDMNMX R20, R13, UR42, R20, PT ;  /* 0x0000002a0d147c46 */ /* 0x000fce000b800114 */
.L_x_1816:
[----:B------:R-:W-:Y:S01]  /*2f00*/  ISETP.GT.AND P2, PT, R14, 0x1, !P2 ;  /* 0x000000010e00780c */ /* 0x000fe20005744270 */
[--C-:B--2---:R-:W-:Y:S01]  /*2f10*/  FFMA.FTZ R13, R23, UR43, -R22.reuse ;  /* 0x0000002b170d7c23 */ /* 0x104fe20008010816 */
[--C-:B------:R-:W-:Y:S01]  /*2f20*/  FFMA.FTZ R23, R144, UR43, -R22.reuse ;  /* 0x0000002b90177c23 */ /* 0x100fe20008010816 */
[--C-:B------:R-:W-:Y:S01]  /*2f30*/  FFMA.FTZ R144, R145, UR43, -R22.reuse ;  /* 0x0000002b91907c23 */ /* 0x100fe20008010816 */
[----:B------:R-:W-:Y:S01]  /*2f40*/  ISETP.LT.OR P2, PT, R20, 0x2, P2 ;  /* 0x000000021400780c */ /* 0x000fe20001741670 */
[--C-:B------:R-:W-:Y:S01]  /*2f50*/  FFMA.FTZ R140, R141, UR43, -R22.reuse ;  /* 0x0000002b8d8c7c23 */ /* 0x100fe20008010816 */
[----:B------:R-:W-:Y:S01]  /*2f60*/  ISETP.GT.AND P3, PT, R14, 0x8, !P3 ;  /* 0x000000080e00780c */ /* 0x000fe20005f64270 */
[--C-:B------:R-:W-:Y:S01]  /*2f70*/  FFMA.FTZ R136, R137, UR43, -R22.reuse ;  /* 0x0000002b89887c23 */ /* 0x100fe20008010816 */
[----:B------:R-:W-:Y:S01]  /*2f80*/  FSEL R12, R139, -INF , !P2 ;  /* 0xff8000008b0c7808 */ /* 0x000fe20005000000 */
[--C-:B------:R-:W-:Y:S01]  /*2f90*/  FFMA.FTZ R139, R148, UR43, -R22.reuse ;  /* 0x0000002b948b7c23 */ /* 0x100fe20008010816 */
[----:B------:R-:W-:Y:S01]  /*2fa0*/  LEA R148, R6, UR36, 0x2 ;  /* 0x0000002406947c11 */ /* 0x000fe2000f8e10ff */
[--C-:B------:R-:W-:Y:S01]  /*2fb0*/  FFMA.FTZ R15, R157, UR43, -R22.reuse ;  /* 0x0000002b9d0f7c23 */ /* 0x100fe20008010816 */
[----:B------:R-:W-:Y:S01]  /*2fc0*/  ISETP.GE.AND P6, PT, R152, 0x12, PT ;  /* 0x000000129800780c */ /* 0x000fe20003fc6270 */
[--C-:B---3--:R-:W-:Y:S01]  /*2fd0*/  FFMA.FTZ R137, R12, UR43, -R21.reuse ;  /* 0x0000002b0c897c23 */ /* 0x108fe20008010815 */
[----:B------:R-:W-:Y:S01]  /*2fe0*/  ISETP.LT.OR P3, PT, R20, 0x9, P3 ;  /* 0x000000091400780c */ /* 0x000fe20001f61670 */
[----:B------:R-:W1:Y:S01]  /*2ff0*/  LDS R145, [R148+0x30200] ;  /* 0x0302000094917984 */ /* 0x000e620000000800 */
[C---:B------:R-:W-:Y:S01]  /*3000*/  ISETP.GT.AND P5, PT, R14.reuse, 0x10, !P5 ;  /* 0x000000100e00780c */ /* 0x040fe20006fa4270 */
[----:B------:R-:W-:Y:S01]  /*3010*/  FFMA.FTZ R22, R149, UR43, -R22 ;  /* 0x0000002b95167c23 */ /* 0x000fe20008010816 */
[C---:B------:R-:W-:Y:S01]  /*3020*/  ISETP.GT.AND P4, PT, R14.reuse, 0x9, !P4 ;  /* 0x000000090e00780c */ /* 0x040fe20006784270 */
[----:B------:R-:W2:Y:S01]  /*3030*/  LDS R141, [R148+0x30220] ;  /* 0x03022000948d7984 */ /* 0x000ea20000000800 */
[----:B------:R-:W-:Y:S01]  /*3040*/  ISETP.GT.AND P2, PT, R14, 0x11, !P6 ;  /* 0x000000110e00780c */ /* 0x000fe20007744270 */
[----:B------:R-:W3:Y:S01]  /*3050*/  MUFU.EX2 R13, R13 ;  /* 0x0000000d000d7308 */ /* 0x000ee20000000800 */
[----:B------:R-:W-:Y:S01]  /*3060*/  ISETP.GE.AND P6, PT, R152, 0x1a, PT ;  /* 0x0000001a9800780c */ /* 0x000fe20003fc6270 */
[----:B------:R-:W-:Y:S01]  /*3070*/  USHF.R.U32.HI UR6, URZ, 0x4, UR39 ;  /* 0x000000043f067899 */ /* 0x000fe20008011627 */
[----:B------:R-:W-:Y:S01]  /*3080*/  FSEL R142, R142, -INF , !P3 ;  /* 0xff8000008e8e7808 */ /* 0x000fe20005800000 */
[----:B------:R-:W-:Y:S01]  /*3090*/  UMOV UR11, 0x80000020 ;  /* 0x80000020000b7882 */ /* 0x000fe20000000000 */
[----:B------:R-:W-:Y:S01]  /*30a0*/  ISETP.GE.AND P3, PT, R152, 0x19, PT ;  /* 0x000000199800780c */ /* 0x000fe20003f66270 */
[----:B------:R-:W-:Y:S01]  /*30b0*/  ULOP3.LUT UR6, UR6, 0x3fff, URZ, 0xc0, !UPT ;  /* 0x00003fff06067892 */ /* 0x000fe2000f8ec03f */
        /* <DEDUP_REMOVED lines=9> */
[----:B------:R-:W-:Y:S01]  /*3150*/  UMOV UR13, 0x80000020 ;  /* 0x80000020000d7882 */ /* 0x000fe20000000000 */
[----:B------:R-:W-:Y:S01]  /*3160*/  FSEL R146, R146, -INF , !P5 ;  /* 0xff80000092927808 */ /* 0x000fe20006800000 */
[----:B------:R-:W4:Y:S01]  /*3170*/  MUFU.EX2 R15, R15 ;  /* 0x0000000f000f7308 */ /* 0x000f220000000800 */
[----:B------:R-:W-:Y:S01]  /*3180*/  FSEL R12, R143, -INF , !P4 ;  /* 0xff8000008f0c7808 */ /* 0x000fe20006000000 */
[----:B------:R-:W-:Y:S01]  /*3190*/  UMOV UR10, UR12 ;  /* 0x0000000c000a7c82 */ /* 0x000fe20008000000 */
        /* <DEDUP_REMOVED lines=8> */
[----:B------:R-:W-:-:S02]  /*3220*/  FSEL R14, R138, -INF , !P1 ;  /* 0xff8000008a0e7808 */ /* 0x000fc40004800000 */
[----:B------:R-:W-:Y:S02]  /*3230*/  FSEL R146, R151, -INF , !P6 ;  /* 0xff80000097927808 */ /* 0x000fe40007000000 */
        /* <DEDUP_REMOVED lines=162> */
.L_x_1820:
        /* <DEDUP_REMOVED lines=59> */
.L_x_1821:
[----:B------:R-:W-:Y:S01]  /*4010*/  VIADD R16, R16, 0x1 ;  /* 0x0000000110107836 */ /* 0x000fe20000000000 */
[----:B------:R-:W-:Y:S01]  /*4020*/  LOP3.LUT R5, R5, 0x1, RZ, 0x3c, !PT ;  /* 0x0000000105057812 */ /* 0x000fe200078e3cff */
[----:B------:R-:W-:Y:S02]  /*4030*/  VIADD R2, R2, 0x1 ;  /* 0x0000000102027836 */ /* 0x000fe40000000000 */
[----:B------:R-:W-:Y:S01]  /*4040*/  VIADD R3, R3, 0x36420 ;  /* 0x0003642003037836 */ /* 0x000fe20000000000 */
[----:B------:R-:W-:Y:S02]  /*4050*/  ISETP.GE.AND P1, PT, R16, UR37, PT ;  /* 0x0000002510007c0c */ /* 0x000fe4000bf26270 */
[----:B------:R-:W-:Y:S02]  /*4060*/  ISETP.NE.AND P0, PT, R2, 0x2, PT ;  /* 0x000000020200780c */ /* 0x000fe40003f05270 */
[----:B------:R-:W-:Y:S02]  /*4070*/  PRMT R3, RZ, 0x654, R3 ;  /* 0x00000654ff037816 */ /* 0x000fe40000000003 */
[----:B-1----:R-:W-:-:S02]  /*4080*/  SEL R12, RZ, 0x1, P0 ;  /* 0x00000001ff0c7807 */ /* 0x002fc40000000000 */
[----:B------:R1:W-:Y:S01]  /*4090*/  SYNCS.ARRIVE.TRANS64.RED.A1T0 RZ, [R3+URZ], RZ ;  /* 0x000000ff03ff79a7 */ /* 0x0003e2000810043f */
[----:B------:R-:W-:Y:S02]  /*40a0*/  SEL R2, R2, RZ, P0 ;  /* 0x000000ff02027207 */ /* 0x000fe40000000000 */
[----:B------:R-:W-:Y:S02]  /*40b0*/  LOP3.LUT R7, R7, R12, RZ, 0x3c, !PT ;  /* 0x0000000c07077212 */ /* 0x000fe400078e3cff */
[----:B------:R-:W-:Y:S05]  /*40c0*/  @!P1 BRA `(.L_x_1822) ;  /* 0xffffffd800c49947 */ /* 0x000fea000383ffff */
        /* <DEDUP_REMOVED lines=50> */
.L_x_1796:
[----:B------:R-:W-:Y:S05]  /*43f0*/  @P0 BRA `(.L_x_1823) ;  /* 0x0000001400f00947 */ /* 0x000fea0003800000 */
[----:B------:R-:W2:Y:S01]  /*4400*/  S2R R0, SR_TID.X ;  /* 0x0000000000007919 */ /* 0x000ea20000002100 */
[----:B------:R-:W3:Y:S01]  /*4410*/  S2UR UR5, SR_CgaCtaId ;  /* 0x00000000000579c3 */ /* 0x000ee20000008800 */
        /* <DEDUP_REMOVED lines=13> */
[----:B---3--:R-:W-:Y:S01]  /*44f0*/  ULEA UR4, UR5, UR4, 0x18 ;  /* 0x0000000405047291 */ /* 0x008fe2000f8ec03f */
[----:B------:R-:W-:Y:S02]  /*4500*/  F2FP.BF16.F32.PACK_AB R90, R93, R92 ;  /* 0x0000005c5d5a723e */ /* 0x000fe400000010ff */
[----:B------:R-:W-:-:S02]  /*4510*/  F2FP.BF16.F32.PACK_AB R91, R95, R94 ;  /* 0x0000005e5f5b723e */ /* 0x000fc400000010ff */
[----:B------:R-:W-:Y:S01]  /*4520*/  F2FP.BF16.F32.PACK_AB R97, R99, R98 ;  /* 0x000000626361723e */ /* 0x000fe200000010ff */
[----:B--2---:R-:W-:Y:S01]  /*4530*/  VIADD R0, R0, 0xffffff80 ;  /* 0xffffff8000007836 */ /* 0x004fe20000000000 */
[----:B------:R-:W-:Y:S02]  /*4540*/  F2FP.BF16.F32.PACK_AB R104, R105, R104 ;  /* 0x000000686968723e */ /* 0x000fe400000010ff */
[----:B------:R-:W-:Y:S01]  /*4550*/  F2FP.BF16.F32.PACK_AB R98, R101, R100 ;  /* 0x000000646562723e */ /* 0x000fe200000010ff */
[----:B------:R-:W-:Y:S01]  /*4560*/  IMAD.SHL.U32 R2, R0, 0x40, RZ ;  /* 0x0000004000027824 */ /* 0x000fe200078e00ff */
        /* <DEDUP_REMOVED lines=8> */
[----:B-1----:R-:W-:-:S02]  /*45f0*/  LEA.HI R3, R7, R0, RZ, 0x3 ;  /* 0x0000000007037211 */ /* 0x002fc400078f18ff */
        /* <DEDUP_REMOVED lines=95> */
.L_x_1824:
        /* <DEDUP_REMOVED lines=21> */
[CC--:B------:R-:W-:Y:S01]  /*4d40*/  ISETP.GE.AND P3, PT, R45.reuse, R46.reuse, PT ;  /* 0x0000002e2d00720c */ /* 0x0c0fe20003f66270 */
[----:B------:R1:W1:Y:S01]  /*4d50*/  LDS.128 R20, [R0+0x2000] ;  /* 0x0020000000147984 */ /* 0x0002620000000c00 */
[----:B------:R-:W-:Y:S01]  /*4d60*/  SHF.R.S32.HI R36, RZ, 0x1f, R19 ;  /* 0x0000001fff247819 */ /* 0x000fe20000011413 */
[----:B------:R-:W-:Y:S01]  /*4d70*/  ULDC.64 UR6, c[0x0][0x858] ;  /* 0x0002160000067ab9 */ /* 0x000fe20000000a00 */
[----:B------:R-:W-:Y:S01]  /*4d80*/  ISETP.GE.AND P5, PT, R18, R46, PT ;  /* 0x0000002e1200720c */ /* 0x000fe20003fa6270 */
[----:B------:R1:W1:Y:S01]  /*4d90*/  LDS.128 R24, [R0+0x2800] ;  /* 0x0028000000187984 */ /* 0x0002620000000c00 */
[C---:B------:R-:W-:Y:S01]  /*4da0*/  IADD3 R16, P1, R45.reuse, R16, RZ ;  /* 0x000000102d107210 */ /* 0x040fe20007f3e0ff */
[----:B------:R-:W-:Y:S01]  /*4db0*/  VIADD R18, R45, 0x40 ;  /* 0x000000402d127836 */ /* 0x000fe20000000000 */
[----:B------:R-:W-:Y:S01]  /*4dc0*/  ISETP.GE.OR P6, PT, R2, UR8, P3 ;  /* 0x0000000802007c0c */ /* 0x000fe20009fc6670 */
[----:B------:R-:W-:Y:S01]  /*4dd0*/  IMAD.IADD R35, R35, 0x1, R37 ;  /* 0x0000000123237824 */ /* 0x000fe200078e0225 */
[----:B------:R-:W-:Y:S01]  /*4de0*/  SEL R44, R36, RZ, !P0 ;  /* 0x000000ff242c7207 */ /* 0x000fe20004000000 */
[----:B------:R-:W-:Y:S01]  /*4df0*/  BSSY B0, `(.L_x_1825) ;  /* 0x0000016000007945 */ /* 0x000fe20003800000 */
[----:B------:R-:W-:-:S02]  /*4e00*/  LEA.HI.X.SX32 R17, R45, R17, 0x1, P1 ;  /* 0x000000112d117211 */ /* 0x000fc400008f0eff */
[----:B------:R-:W-:Y:S01]  /*4e10*/  ISETP.GE.AND P1, PT, R18, R46, PT ;  /* 0x0000002e1200720c */ /* 0x000fe20003f26270 */
[----:B------:R-:W-:Y:S01]  /*4e20*/  IMAD R18, R44, UR6, RZ ;  /* 0x000000062c127c24 */ /* 0x000fe2000f8e02ff */
[----:B------:R-:W-:Y:S01]  /*4e30*/  SEL R47, R19, RZ, !P0 ;  /* 0x000000ff132f7207 */ /* 0x000fe20004000000 */
[----:B------:R-:W-:Y:S01]  /*4e40*/  IMAD.WIDE R16, R38, 0x60, R16 ;  /* 0x0000006026107825 */ /* 0x000fe200078e0210 */
[----:B------:R-:W-:-:S03]  /*4e50*/  ISETP.GE.OR P0, PT, R2, UR8, P4 ;  /* 0x0000000802007c0c */ /* 0x000fc6000a706670 */
[C---:B------:R-:W-:Y:S02]  /*4e60*/  IMAD R41, R47.reuse, UR7, R18 ;  /* 0x000000072f297c24 */ /* 0x040fe4000f8e0212 */
[----:B------:R-:W-:-:S04]  /*4e70*/  IMAD.WIDE.U32 R18, R47, UR6, R34 ;  /* 0x000000062f127c25 */ /* 0x000fc8000f8e0022 */
        /* <DEDUP_REMOVED lines=13> */
.L_x_1826:
[----:B------:R-:W-:Y:S05]  /*4f50*/  BSYNC B0 ;  /* 0x0000000000007941 */ /* 0x000fea0003800000 */
.L_x_1825:
        /* <DEDUP_REMOVED lines=15> */
.L_x_1828:
[----:B------:R-:W-:Y:S05]  /*5050*/  BSYNC B0 ;  /* 0x0000000000007941 */ /* 0x000fea0003800000 */
.L_x_1827:
        /* <DEDUP_REMOVED lines=18> */
.L_x_1830:
[----:B------:R-:W-:Y:S05]  /*5180*/  BSYNC B0 ;  /* 0x0000000000007941 */ /* 0x000fea0003800000 */
.L_x_1829:
        /* <DEDUP_REMOVED lines=17> */
.L_x_1832:
[----:B------:R-:W-:Y:S05]  /*52a0*/  BSYNC B0 ;  /* 0x0000000000007941 */ /* 0x000fea0003800000 */
.L_x_1831:
        /* <DEDUP_REMOVED lines=18> */
.L_x_1834:
[----:B------:R-:W-:Y:S05]  /*53d0*/  BSYNC B0 ;  /* 0x0000000000007941 */ /* 0x000fea0003800000 */
.L_x_1833:
        /* <DEDUP_REMOVED lines=19> */
.L_x_1836:
[----:B------:R-:W-:Y:S05]  /*5510*/  BSYNC B0 ;  /* 0x0000000000007941 */ /* 0x000fea0003800000 */
.L_x_1835:
        /* <DEDUP_REMOVED lines=26> */
.L_x_1838:
[----:B------:R-:W-:Y:S05]  /*56c0*/  BSYNC B0 ;  /* 0x0000000000007941 */ /* 0x000fea0003800000 */
.L_x_1837:
        /* <DEDUP_REMOVED lines=15> */
.L_x_1840:
[----:B------:R-:W-:Y:S05]  /*57c0*/  BSYNC B0 ;  /* 0x0000000000007941 */ /* 0x000fea0003800000 */
.L_x_1839:
        /* <DEDUP_REMOVED lines=15> */
.L_x_1842:
[----:B------:R-:W-:Y:S05]  /*58c0*/  BSYNC B0 ;  /* 0x0000000000007941 */ /* 0x000fea0003800000 */
.L_x_1841:
        /* <DEDUP_REMOVED lines=15> */
.L_x_1844:
[----:B------:R-:W-:Y:S05]  /*59c0*/  BSYNC B0 ;  /* 0x0000000000007941 */ /* 0x000fea0003800000 */
.L_x_1843:
        /* <DEDUP_REMOVED lines=15> */
.L_x_1846:
[----:B------:R-:W-:Y:S05]  /*5ac0*/  BSYNC B0 ;  /* 0x0000000000007941 */ /* 0x000fea0003800000 */
.L_x_1845:
        /* <DEDUP_REMOVED lines=15> */
.L_x_1823:
[----:B------:R-:W2:Y:S08]  /*5bc0*/  LDC.64 R4, c[0x0][0x870] ;  /* 0x00021c00ff047b82 */ /* 0x000eb00000000a00 */
[----:B-1----:R-:W1:Y:S01]  /*5bd0*/  LDC.64 R2, c[0x0][0x870] ;  /* 0x00021c00ff027b82 */ /* 0x002e620000000a00 */
[----:B------:R-:W-:Y:S01]  /*5be0*/  ULDC UR4, c[0x0][0x808] ;  /* 0x0002020000047ab9 */ /* 0x000fe20000000800 */
[----:B------:R-:W3:Y:S06]  /*5bf0*/  S2R R13, SR_CTAID.X ;  /* 0x00000000000d7919 */ /* 0x000eec0000002500 */
[----:B------:R-:W4:Y:S01]  /*5c00*/  LDC.64 R16, c[0x0][0x820] ;  /* 0x00020800ff107b82 */ /* 0x000f220000000a00 */
[----:B--2---:R-:W-:-:S04]  /*5c10*/  ISETP.NE.U32.AND P0, PT, R4, RZ, PT ;  /* 0x000000ff0400720c */ /* 0x004fc80003f05070 */
[----:B------:R-:W-:Y:S01]  /*5c20*/  ISETP.NE.AND.EX P0, PT, R5, RZ, PT, P0 ;  /* 0x000000ff0500720c */ /* 0x000fe20003f05300 */
[----:B-1----:R-:W-:Y:S02]  /*5c30*/  IMAD.WIDE R4, R19, 0x4, R2 ;  /* 0x0000000413047825 */ /* 0x002fe400078e0202 */
[----:B------:R-:W1:Y:S02]  /*5c40*/  LDC.64 R2, c[0x0][0x878] ;  /* 0x00021e00ff027b82 */ /* 0x000e640000000a00 */
[----:B------:R-:W-:-:S08]  /*5c50*/  IMAD.U32 R0, RZ, RZ, UR4 ;  /* 0x00000004ff007e24 */ /* 0x000fd0000f8e00ff */
[----:B------:R-:W2:Y:S01]  /*5c60*/  @P0 LDG.E R9, desc[UR46][R4.64] ;  /* 0x0000002e04090981 */ /* 0x000ea2000c1e1900 */
[----:B-1----:R-:W-:-:S04]  /*5c70*/  ISETP.NE.U32.AND P1, PT, R2, RZ, PT ;  /* 0x000000ff0200720c */ /* 0x002fc80003f25070 */
[----:B------:R-:W-:-:S13]  /*5c80*/  ISETP.NE.AND.EX P1, PT, R3, RZ, PT, P1 ;  /* 0x000000ff0300720c */ /* 0x000fda0003f25310 */
[----:B------:R-:W1:Y:S02]  /*5c90*/  @P1 LDC.64 R2, c[0x0][0x878] ;  /* 0x00021e00ff021b82 */ /* 0x000e640000000a00 */
[----:B-1----:R-:W-:-:S05]  /*5ca0*/  @P1 IMAD.WIDE R6, R19, 0x4, R2 ;  /* 0x0000000413061825 */ /* 0x002fca00078e0202 */
[----:B------:R1:W5:Y:S01]  /*5cb0*/  @P1 LDG.E R0, desc[UR46][R6.64] ;  /* 0x0000002e06001981 */ /* 0x000362000c1e1900 */
[----:B------:R-:W1:Y:S01]  /*5cc0*/  S2UR UR4, SR_CTAID.Y ;  /* 0x00000000000479c3 */ /* 0x000e620000002600 */
[----:B------:R-:W3:Y:S02]  /*5cd0*/  S2R R2, SR_TID.X ;  /* 0x0000000000027919 */ /* 0x000ee40000002100 */
[----:B---3--:R-:W-:Y:S01]  /*5ce0*/  VIADD R8, R2, 0xffffff80 ;  /* 0xffffff8002087836 */ /* 0x008fe20000000000 */
[----:B------:R-:W-:-:S03]  /*5cf0*/  CS2R R2, SRZ ;  /* 0x0000000000027805 */ /* 0x000fc6000001ff00 */
[----:B------:R-:W-:-:S05]  /*5d00*/  IMAD.HI R10, R8, 0x2aaaaaab, RZ ;  /* 0x2aaaaaab080a7827 */ /* 0x000fca00078e02ff */
[----:B------:R-:W-:-:S04]  /*5d10*/  SHF.R.U32.HI R11, RZ, 0x1f, R10 ;  /* 0x0000001fff0b7819 */ /* 0x000fc8000001160a */
[----:B------:R-:W-:Y:S02]  /*5d20*/  LEA.HI.SX32 R15, R10, R11, 0x1e ;  /* 0x0000000b0a0f7211 */ /* 0x000fe400078ff2ff */
[--C-:B--2---:R-:W-:Y:S01]  /*5d30*/  @P0 SHF.R.S32.HI R3, RZ, 0x1f, R9.reuse ;  /* 0x0000001fff030819 */ /* 0x104fe20000011409 */
[----:B------:R-:W-:Y:S01]  /*5d40*/  @P0 IMAD.MOV.U32 R2, RZ, RZ, R9 ;  /* 0x000000ffff020224 */ /* 0x000fe200078e0009 */
[----:B-1--4-:R-:W-:Y:S06]  /*5d50*/  @P1 BRA `(.L_x_1847) ;  /* 0x0000000000101947 */ /* 0x012fec0003800000 */
[----:B------:R-:W-:Y:S05]  /*5d60*/  @!P0 BRA `(.L_x_1847) ;  /* 0x00000000000c8947 */ /* 0x000fea0003800000 */
[----:B------:R-:W2:Y:S04]  /*5d70*/  LDG.E R7, desc[UR46][R4.64] ;  /* 0x0000002e04077981 */ /* 0x000ea8000c1e1900 */
[----:B-----5:R-:W2:Y:S02]  /*5d80*/  LDG.E R0, desc[UR46][R4.64+0x4] ;  /* 0x0000042e04007981 */ /* 0x020ea4000c1e1900 */
[----:B--2---:R-:W-:-:S07]  /*5d90*/  IMAD.IADD R0, R0, 0x1, -R7 ;  /* 0x0000000100007824 */ /* 0x004fce00078e0a07 */
.L_x_1847:
[----:B------:R-:W-:Y:S01]  /*5da0*/  USHF.R.S32.HI UR5, URZ, 0x1f, UR4 ;  /* 0x0000001f3f057899 */ /* 0x000fe20008011404 */
[----:B------:R-:W-:Y:S01]  /*5db0*/  IMAD R8, R15, -0x18, R8 ;  /* 0xffffffe80f087824 */ /* 0x000fe200078e0208 */
[----:B------:R-:W1:Y:S01]  /*5dc0*/  LDC.64 R20, c[0x0][0x850] ;  /* 0x00021400ff147b82 */ /* 0x000e620000000a00 */
[----:B-----5:R-:W-:Y:S01]  /*5dd0*/  IMAD R12, R13, -0x60, R0 ;  /* 0xffffffa00d0c7824 */ /* 0x020fe200078e0200 */
[----:B------:R-:W-:Y:S01]  /*5de0*/  ULDC UR8, c[0x0][0x80c] ;  /* 0x0002030000087ab9 */ /* 0x000fe20000000800 */
[C---:B------:R-:W-:Y:S01]  /*5df0*/  VIADD R5, R15.reuse, 0x10 ;  /* 0x000000100f057836 */ /* 0x040fe20000000000 */
[C---:B------:R-:W-:Y:S01]  /*5e00*/  IADD3 R2, P1, R15.reuse, R2, RZ ;  /* 0x000000020f027210 */ /* 0x040fe20007f3e0ff */
[----:B------:R-:W-:Y:S01]  /*5e10*/  IMAD.SHL.U32 R10, R8, 0x8, RZ ;  /* 0x00000008080a7824 */ /* 0x000fe200078e00ff */
[-C--:B------:R-:W-:Y:S01]  /*5e20*/  ISETP.GE.AND P3, PT, R15, R12.reuse, PT ;  /* 0x0000000c0f00720c */ /* 0x080fe20003f66270 */
[----:B------:R-:W-:Y:S01]  /*5e30*/  IMAD R0, R16, UR5, RZ ;  /* 0x0000000510007c24 */ /* 0x000fe2000f8e02ff */
[-C--:B------:R-:W-:Y:S01]  /*5e40*/  ISETP.GE.AND P4, PT, R5, R12.reuse, PT ;  /* 0x0000000c0500720c */ /* 0x080fe20003f86270 */
[----:B------:R-:W-:Y:S01]  /*5e50*/  VIADD R5, R15, 0x20 ;  /* 0x000000200f057836 */ /* 0x000fe20000000000 */
[----:B------:R-:W-:Y:S01]  /*5e60*/  SHF.R.S32.HI R11, RZ, 0x1f, R10 ;  /* 0x0000001fff0b7819 */ /* 0x000fe2000001140a */
[----:B------:R-:W-:Y:S01]  /*5e70*/  IMAD R17, R17, UR4, R0 ;  /* 0x0000000411117c24 */ /* 0x000fe2000f8e0200 */
[----:B------:R-:W-:Y:S01]  /*5e80*/  SHF.R.S32.HI R0, RZ, 0x1f, R19 ;  /* 0x0000001fff007819 */ /* 0x000fe20000011413 */
[----:B------:R-:W-:Y:S01]  /*5e90*/  VIADD R7, R15, 0x30 ;  /* 0x000000300f077836 */ /* 0x000fe20000000000 */
[----:B------:R-:W-:Y:S01]  /*5ea0*/  ISETP.GE.OR P6, PT, R10, UR8, P3 ;  /* 0x000000080a007c0c */ /* 0x000fe20009fc6670 */
[----:B------:R-:W-:Y:S01]  /*5eb0*/  ULDC.64 UR6, c[0x0][0x828] ;  /* 0x00020a0000067ab9 */ /* 0x000fe20000000a00 */
[-C--:B------:R-:W-:Y:S01]  /*5ec0*/  ISETP.GE.AND P5, PT, R5, R12.reuse, PT ;  /* 0x0000000c0500720c */ /* 0x080fe20003fa6270 */
[----:B------:R-:W-:Y:S01]  /*5ed0*/  IMAD.WIDE.U32 R4, R16, UR4, R10 ;  /* 0x0000000410047c25 */ /* 0x000fe2000f8e000a */
[----:B------:R-:W-:Y:S01]  /*5ee0*/  SEL R14, R0, RZ, !P0 ;  /* 0x000000ff000e7207 */ /* 0x000fe20004000000 */
[----:B------:R-:W-:Y:S01]  /*5ef0*/  BSSY B0, `(.L_x_1848) ;  /* 0x0000018000007945 */ /* 0x000fe20003800000 */
[-C--:B------:R-:W-:Y:S01]  /*5f00*/  ISETP.GE.AND P2, PT, R7, R12.reuse, PT ;  /* 0x0000000c0700720c */ /* 0x080fe20003f46270 */
[----:B------:R-:W-:Y:S01]  /*5f10*/  VIADD R7, R15, 0x40 ;  /* 0x000000400f077836 */ /* 0x000fe20000000000 */
[----:B------:R-:W-:Y:S01]  /*5f20*/  SEL R19, R19, RZ, !P0 ;  /* 0x000000ff13137207 */ /* 0x000fe20004000000 */
[----:B------:R-:W-:Y:S01]  /*5f30*/  IMAD.IADD R5, R5, 0x1, R17 ;  /* 0x0000000105057824 */ /* 0x000fe200078e0211 */
[----:B------:R-:W-:Y:S01]  /*5f40*/  LEA.HI.X.SX32 R3, R15, R3, 0x1, P1 ;  /* 0x000000030f037211 */ /* 0x000fe200008f0eff */
[----:B------:R-:W-:Y:S01]  /*5f50*/  IMAD R0, R14, UR6, RZ ;  /* 0x000000060e007c24 */ /* 0x000fe2000f8e02ff */
[----:B------:R-:W-:Y:S01]  /*5f60*/  ISETP.GE.AND P1, PT, R7, R12, PT ;  /* 0x0000000c0700720c */ /* 0x000fe20003f26270 */
[----:B------:R-:W-:Y:S01]  /*5f70*/  IMAD.WIDE.U32 R8, R19, UR6, R4 ;  /* 0x0000000613087c25 */ /* 0x000fe2000f8e0004 */
[----:B------:R-:W-:-:S03]  /*5f80*/  ISETP.GE.OR P0, PT, R10, UR8, P4 ;  /* 0x000000080a007c0c */ /* 0x000fc6000a706670 */
        /* <DEDUP_REMOVED lines=14> */
.L_x_1849:
[----:B------:R-:W-:Y:S05]  /*6070*/  BSYNC B0 ;  /* 0x0000000000007941 */ /* 0x000fea0003800000 */
.L_x_1848:
        /* <DEDUP_REMOVED lines=16> */
.L_x_1851:
[----:B------:R-:W-:Y:S05]  /*6180*/  BSYNC B0 ;  /* 0x0000000000007941 */ /* 0x000fea0003800000 */
.L_x_1850:
        /* <DEDUP_REMOVED lines=16> */
.L_x_1853:
[----:B------:R-:W-:Y:S05]  /*6290*/  BSYNC B0 ;  /* 0x0000000000007941 */ /* 0x000fea0003800000 */
.L_x_1852:
        /* <DEDUP_REMOVED lines=17> */
.L_x_1855:
[----:B------:R-:W-:Y:S05]  /*63b0*/  BSYNC B0 ;  /* 0x0000000000007941 */ /* 0x000fea0003800000 */
.L_x_1854:
        /* <DEDUP_REMOVED lines=16> */
.L_x_1857:
[----:B------:R-:W-:Y:S05]  /*64c0*/  BSYNC B0 ;  /* 0x0000000000007941 */ /* 0x000fea0003800000 */
.L_x_1856:
        /* <DEDUP_REMOVED lines=20> */
.L_x_1859:
[----:B------:R-:W-:Y:S05]  /*6610*/  BSYNC B0 ;  /* 0x0000000000007941 */ /* 0x000fea0003800000 */
.L_x_1858:
        /* <DEDUP_REMOVED lines=24> */
.L_x_1861:
[----:B------:R-:W-:Y:S05]  /*67a0*/  BSYNC B0 ;  /* 0x0000000000007941 */ /* 0x000fea0003800000 */
.L_x_1860:
        /* <DEDUP_REMOVED lines=15> */
.L_x_1863:
[----:B------:R-:W-:Y:S05]  /*68a0*/  BSYNC B0 ;  /* 0x0000000000007941 */ /* 0x000fea0003800000 */
.L_x_1862:
        /* <DEDUP_REMOVED lines=15> */
.L_x_1865:
[----:B------:R-:W-:Y:S05]  /*69a0*/  BSYNC B0 ;  /* 0x0000000000007941 */ /* 0x000fea0003800000 */
.L_x_1864:
        /* <DEDUP_REMOVED lines=15> */
.L_x_1867:
[----:B------:R-:W-:Y:S05]  /*6aa0*/  BSYNC B0 ;  /* 0x0000000000007941 */ /* 0x000fea0003800000 */
.L_x_1866:
        /* <DEDUP_REMOVED lines=15> */
.L_x_1869:
[----:B------:R-:W-:Y:S05]  /*6ba0*/  BSYNC B0 ;  /* 0x0000000000007941 */ /* 0x000fea0003800000 */
.L_x_1868:
        /* <DEDUP_REMOVED lines=15> */
.L_x_1785:
        /* <DEDUP_REMOVED lines=21> */
.L_x_1871:
        /* <DEDUP_REMOVED lines=13> */
.L_x_1873:
[----:B------:R-:W-:-:S05]  /*6ec0*/  ULDC UR4, c[0x0][0x8bc] ;  /* 0x00022f0000047ab9 */ /* 0x000fca0000000800 */
.L_x_1872:
[----:B-1----:R-:W-:-:S04]  /*6ed0*/  UIMAD UR11, UR12, 0x60, URZ ;  /* 0x000000600c0b78a4 */ /* 0x002fc8000f8e023f */
[----:B------:R-:W-:-:S04]  /*6ee0*/  UISETP.GE.AND UP0, UPT, UR11, UR4, UPT ;  /* 0x000000040b00728c */ /* 0x000fc8000bf06270 */
[----:B--2---:R-:W-:-:S06]  /*6ef0*/  USEL UR16, UR16, 0xffffffff, !UP0 ;  /* 0xffffffff10107887 */ /* 0x004fcc000c000000 */
[----:B------:R-:W-:-:S13]  /*6f00*/  ISETP.LE.AND P0, PT, RZ, UR16, PT ;  /* 0x00000010ff007c0c */ /* 0x000fda000bf03270 */
[----:B------:R-:W-:Y:S05]  /*6f10*/  @!P0 BRA `(.L_x_1790) ;  /* 0x0000004000688947 */ /* 0x000fea0003800000 */
[----:B------:R-:W-:Y:S01]  /*6f20*/  ULDC.64 UR4, c[0x0][0x770] ;  /* 0x0001dc0000047ab9 */ /* 0x000fe20000000a00 */
[----:B------:R-:W1:Y:S01]  /*6f30*/  S2UR UR17, SR_CTAID.Y ;  /* 0x00000000001179c3 */ /* 0x000e620000002600 */
[----:B------:R-:W-:Y:S01]  /*6f40*/  UISETP.NE.U32.AND UP0, UPT, UR4, URZ, UPT ;  /* 0x0000003f0400728c */ /* 0x000fe2000bf05070 */
[----:B------:R-:W-:-:S03]  /*6f50*/  ULDC.64 UR8, c[0x0][0x788] ;  /* 0x0001e20000087ab9 */ /* 0x000fc60000000a00 */
        /* <DEDUP_REMOVED lines=8> */
[----:B------:R-:W-:-:S04]  /*6fe0*/  UISETP.NE.U32.AND UP1, UPT, UR4, URZ, UPT ;  /* 0x0000003f0400728c */ /* 0x000fc8000bf25070 */
[----:B------:R-:W-:-:S06]  /*6ff0*/  UISETP.NE.AND.EX UP1, UPT, UR5, URZ, UPT, UP1 ;  /* 0x0000003f0500728c */ /* 0x000fcc000bf25310 */
[----:B------:R-:W-:-:S05]  /*7000*/  PLOP3.LUT P2, PT, PT, PT, UP1, 0x80, 0x0 ;  /* 0x000000000000781c */ /* 0x000fca0003f4f018 */
[----:B------:R-:W-:Y:S02]  /*7010*/  @UP1 ULDC.64 UR4, c[0x0][0x780] ;  /* 0x0001e00000041ab9 */ /* 0x000fe40000000a00 */
[----:B------:R-:W-:-:S06]  /*7020*/  @UP1 UIMAD.WIDE UR4, UR16, 0x4, UR4 ;  /* 0x00000004100418a5 */ /* 0x000fcc000f8e0204 */
[----:B------:R-:W-:Y:S02]  /*7030*/  IMAD.U32 R4, RZ, RZ, UR4 ;  /* 0x00000004ff047e24 */ /* 0x000fe4000f8e00ff */
[----:B------:R-:W-:-:S05]  /*7040*/  IMAD.U32 R5, RZ, RZ, UR5 ;  /* 0x00000005ff057e24 */ /* 0x000fca000f8e00ff */
[----:B------:R-:W3:Y:S01]  /*7050*/  @P2 LDG.E R4, desc[UR46][R4.64] ;  /* 0x0000002e04042981 */ /* 0x000ee2000c1e1900 */
[----:B------:R-:W-:Y:S01]  /*7060*/  PLOP3.LUT P0, PT, PT, PT, UP0, 0x80, 0x0 ;  /* 0x000000000000781c */ /* 0x000fe20003f0f008 */
[----:B-1----:R-:W-:-:S12]  /*7070*/  USHF.R.S32.HI UR14, URZ, 0x1f, UR17 ;  /* 0x0000001f3f0e7899 */ /* 0x002fd80008011411 */
[----:B--2---:R-:W-:Y:S02]  /*7080*/  @P0 R2UR UR4, R0 ;  /* 0x00000000000402ca */ /* 0x004fe400000e0000 */
[----:B------:R-:W-:Y:S01]  /*7090*/  ISETP.NE.U32.AND P0, PT, RZ, UR8, PT ;  /* 0x00000008ff007c0c */ /* 0x000fe2000bf05070 */
[----:B------:R-:W-:-:S03]  /*70a0*/  ULDC UR8, c[0x0][0x280] ;  /* 0x0000a00000087ab9 */ /* 0x000fc60000000800 */
[----:B------:R-:W-:-:S07]  /*70b0*/  ISETP.NE.AND.EX P0, PT, RZ, UR9, PT, P0 ;  /* 0x00000009ff007c0c */ /* 0x000fce000bf05300 */
[----:B------:R-:W-:-:S04]  /*70c0*/  @UP0 ULEA UR4, UR16, UR4, 0x6 ;  /* 0x0000000410040291 */ /* 0x000fc8000f8e303f */
[----:B------:R-:W-:-:S04]  /*70d0*/  @UP0 USHF.R.S32.HI UR5, URZ, 0x1f, UR4 ;  /* 0x0000001f3f050899 */ /* 0x000fc80008011404 */
[----:B------:R-:W-:-:S04]  /*70e0*/  @UP0 ULEA.HI UR5, UR5, UR4, URZ, 0x6 ;  /* 0x0000000405050291 */ /* 0x000fc8000f8f303f */
[----:B------:R-:W-:-:S04]  /*70f0*/  @UP0 USHF.R.S32.HI UR5, URZ, 0x6, UR5 ;  /* 0x000000063f050899 */ /* 0x000fc80008011405 */
[----:B------:R-:W-:Y:S01]  /*7100*/  @UP0 UIMAD UR7, UR5, 0x3000, URZ ;  /* 0x00003000050708a4 */ /* 0x000fe2000f8e023f */
[----:B---3--:R-:W-:-:S03]  /*7110*/  @P2 R2UR UR8, R4 ;  /* 0x00000000040822ca */ /* 0x008fc600000e0000 */
[----:B------:R-:W-:Y:S01]  /*7120*/  @UP0 USHF.R.S32.HI UR9, URZ, 0x1f, UR7 ;  /* 0x0000001f3f090899 */ /* 0x000fe20008011407 */
[----:B------:R-:W-:Y:S11]  /*7130*/  @P2 BRA `(.L_x_1874) ;  /* 0x0000000000142947 */ /* 0x000ff60003800000 */
[----:B------:R-:W-:Y:S05]  /*7140*/  @!P1 BRA `(.L_x_1874) ;  /* 0x0000000000109947 */ /* 0x000fea0003800000 */
[----:B------:R-:W2:Y:S04]  /*7150*/  LDG.E R5, desc[UR46][R2.64] ;  /* 0x0000002e02057981 */ /* 0x000ea8000c1e1900 */
[----:B------:R-:W2:Y:S02]  /*7160*/  LDG.E R0, desc[UR46][R2.64+0x4] ;  /* 0x0000042e02007981 */ /* 0x000ea4000c1e1900 */
[----:B--2---:R-:W-:-:S05]  /*7170*/  IMAD.IADD R0, R0, 0x1, -R5 ;  /* 0x0000000100007824 */ /* 0x004fca00078e0a05 */
[----:B------:R-:W-:-:S15]  /*7180*/  R2UR UR8, R0 ;  /* 0x00000000000872ca */ /* 0x000fde00000e0000 */
.L_x_1874:
[----:B------:R-:W-:Y:S01]  /*7190*/  UMOV UR4, URZ ;  /* 0x0000003f00047c82 */ /* 0x000fe20008000000 */
[----:B------:R-:W-:Y:S01]  /*71a0*/  UMOV UR5, URZ ;  /* 0x0000003f00057c82 */ /* 0x000fe20008000000 */
[----:B------:R-:W-:Y:S01]  /*71b0*/  ULDC UR6, c[0x0][0x290] ;  /* 0x0000a40000067ab9 */ /* 0x000fe20000000800 */
[----:B------:R-:W-:Y:S01]  /*71c0*/  @UP0 UMOV UR4, UR7 ;  /* 0x0000000700040c82 */ /* 0x000fe20008000000 */
[----:B------:R-:W-:Y:S01]  /*71d0*/  @UP0 UMOV UR5, UR9 ;  /* 0x0000000900050c82 */ /* 0x000fe20008000000 */
[----:B------:R-:W-:Y:S05]  /*71e0*/  @!P0 BRA `(.L_x_1875) ;  /* 0x00000000001c8947 */ /* 0x000fea0003800000 */
[----:B------:R-:W-:Y:S02]  /*71f0*/  ULDC.64 UR6, c[0x0][0x788] ;  /* 0x0001e20000067ab9 */ /* 0x000fe40000000a00 */
[----:B------:R-:W-:-:S06]  /*7200*/  UIMAD.WIDE UR6, UR16, 0x4, UR6 ;  /* 0x00000004100678a5 */ /* 0x000fcc000f8e0206 */
[----:B------:R-:W-:Y:S02]  /*7210*/  IMAD.U32 R2, RZ, RZ, UR6 ;  /* 0x00000006ff027e24 */ /* 0x000fe4000f8e00ff */
[----:B------:R-:W-:-:S05]  /*7220*/  IMAD.U32 R3, RZ, RZ, UR7 ;  /* 0x00000007ff037e24 */ /* 0x000fca000f8e00ff */
[----:B------:R-:W2:Y:S02]  /*7230*/  LDG.E R2, desc[UR46][R2.64] ;  /* 0x0000002e02027981 */ /* 0x000ea4000c1e1900 */
[----:B--2---:R-:W-:Y:S01]  /*7240*/  R2UR UR6, R2 ;  /* 0x00000000020672ca */ /* 0x004fe200000e0000 */
[----:B------:R-:W-:-:S14]  /*7250*/  BRA `(.L_x_1876) ;  /* 0x0000000000307947 */ /* 0x000fdc0003800000 */
.L_x_1875:
[----:B------:R-:W-:Y:S02]  /*7260*/  ULDC.64 UR18, c[0x0][0x778] ;  /* 0x0001de0000127ab9 */ /* 0x000fe40000000a00 */
[----:B------:R-:W-:-:S04]  /*7270*/  ISETP.NE.U32.AND P0, PT, RZ, UR18, PT ;  /* 0x00000012ff007c0c */ /* 0x000fc8000bf05070 */
[----:B------:R-:W-:-:S13]  /*7280*/  ISETP.NE.AND.EX P0, PT, RZ, UR19, PT, P0 ;  /* 0x00000013ff007c0c */ /* 0x000fda000bf05300 */
[----:B------:R-:W-:Y:S05]  /*7290*/  @!P0 BRA `(.L_x_1876) ;  /* 0x0000000000208947 */ /* 0x000fea0003800000 */
[----:B------:R-:W-:Y:S02]  /*72a0*/  ULDC.64 UR6, c[0x0][0x778] ;  /* 0x0001de0000067ab9 */ /* 0x000fe40000000a00 */
[----:B------:R-:W-:-:S06]  /*72b0*/  UIMAD.WIDE UR6, UR16, 0x4, UR6 ;  /* 0x00000004100678a5 */ /* 0x000fcc000f8e0206 */
[----:B------:R-:W-:Y:S02]  /*72c0*/  IMAD.U32 R2, RZ, RZ, UR6 ;  /* 0x00000006ff027e24 */ /* 0x000fe4000f8e00ff */
[----:B------:R-:W-:-:S05]  /*72d0*/  IMAD.U32 R3, RZ, RZ, UR7 ;  /* 0x00000007ff037e24 */ /* 0x000fca000f8e00ff */
[----:B------:R-:W2:Y:S04]  /*72e0*/  LDG.E R0, desc[UR46][R2.64] ;  /* 0x0000002e02007981 */ /* 0x000ea8000c1e1900 */
[----:B------:R-:W2:Y:S02]  /*72f0*/  LDG.E R5, desc[UR46][R2.64+0x4] ;  /* 0x0000042e02057981 */ /* 0x000ea4000c1e1900 */
[----:B--2---:R-:W-:-:S05]  /*7300*/  IMAD.IADD R0, R5, 0x1, -R0 ;  /* 0x0000000105007824 */ /* 0x004fca00078e0a00 */
[----:B------:R-:W-:-:S15]  /*7310*/  R2UR UR6, R0 ;  /* 0x00000000000672ca */ /* 0x000fde00000e0000 */
.L_x_1876:
[----:B------:R-:W-:Y:S01]  /*7320*/  UIADD3 UR7, -UR6, UR8, UR11 ;  /* 0x0000000806077290 */ /* 0x000fe2000fffe10b */
[----:B------:R-:W-:Y:S01]  /*7330*/  ISETP.LE.AND P0, PT, RZ, UR12, PT ;  /* 0x0000000cff007c0c */ /* 0x000fe2000bf03270 */
[----:B------:R-:W-:Y:S02]  /*7340*/  ULDC UR9, c[0x0][0x74c] ;  /* 0x0001d30000097ab9 */ /* 0x000fe40000000800 */
[----:B------:R-:W-:Y:S02]  /*7350*/  UIADD3 UR9, UR7, -UR9, URZ ;  /* 0x8000000907097290 */ /* 0x000fe4000fffe03f */
[----:B------:R-:W-:Y:S02]  /*7360*/  UIADD3 UR7, UR8, 0x3f, URZ ;  /* 0x0000003f08077890 */ /* 0x000fe4000fffe03f */
[----:B------:R-:W-:-:S04]  /*7370*/  USHF.R.S32.HI UR10, URZ, 0x1f, UR9 ;  /* 0x0000001f3f0a7899 */ /* 0x000fc80008011409 */
[----:B------:R-:W-:Y:S02]  /*7380*/  ULEA.HI UR10, UR10, UR9, URZ, 0x6 ;  /* 0x000000090a0a7291 */ /* 0x000fe4000f8f303f */
[----:B------:R-:W-:Y:S02]  /*7390*/  USHF.R.S32.HI UR9, URZ, 0x1f, UR7 ;  /* 0x0000001f3f097899 */ /* 0x000fe40008011407 */
[----:B------:R-:W-:Y:S02]  /*73a0*/  USHF.R.S32.HI UR10, URZ, 0x6, UR10 ;  /* 0x000000063f0a7899 */ /* 0x000fe4000801140a */
[----:B------:R-:W-:Y:S02]  /*73b0*/  ULEA.HI UR9, UR9, UR7, URZ, 0x6 ;  /* 0x0000000709097291 */ /* 0x000fe4000f8f303f */
[----:B------:R-:W-:Y:S02]  /*73c0*/  UISETP.LT.AND UP1, UPT, URZ, UR10, UPT ;  /* 0x0000000a3f00728c */ /* 0x000fe4000bf21270 */
[----:B------:R-:W-:-:S02]  /*73d0*/  USHF.R.S32.HI UR9, URZ, 0x6, UR9 ;  /* 0x000000063f097899 */ /* 0x000fc40008011409 */
[----:B------:R-:W-:-:S04]  /*73e0*/  USEL UR7, URZ, UR10, !UP1 ;  /* 0x0000000a3f077287 */ /* 0x000fc8000c800000 */
[----:B------:R-:W-:Y:S01]  /*73f0*/  IMAD.U32 R2, RZ, RZ, UR9 ;  /* 0x00000009ff027e24 */ /* 0x000fe2000f8e00ff */
[----:B------:R-:W-:Y:S07]  /*7400*/  @!P0 BRA `(.L_x_1877) ;  /* 0x00000000001c8947 */ /* 0x000fee0003800000 */
[----:B------:R-:W-:Y:S01]  /*7410*/  UIADD3 UR8, UR11, 0x9f, UR8 ;  /* 0x0000009f0b087890 */ /* 0x000fe2000fffe008 */
[----:B------:R-:W-:-:S03]  /*7420*/  ULDC UR9, c[0x0][0x748] ;  /* 0x0001d20000097ab9 */ /* 0x000fc60000000800 */
[----:B------:R-:W-:-:S04]  /*7430*/  UIADD3 UR8, UR8, UR9, -UR6 ;  /* 0x0000000908087290 */ /* 0x000fc8000fffe806 */
[----:B------:R-:W-:-:S04]  /*7440*/  USHF.R.S32.HI UR6, URZ, 0x1f, UR8 ;  /* 0x0000001f3f067899 */ /* 0x000fc80008011408 */
[----:B------:R-:W-:-:S04]  /*7450*/  ULEA.HI UR6, UR6, UR8, URZ, 0x6 ;  /* 0x0000000806067291 */ /* 0x000fc8000f8f303f */
[----:B------:R-:W-:-:S06]  /*7460*/  USHF.R.S32.HI UR6, URZ, 0x6, UR6 ;  /* 0x000000063f067899 */ /* 0x000fcc0008011406 */
[----:B------:R-:W-:-:S07]  /*7470*/  VIMNMX R2, R2, UR6, PT ;  /* 0x0000000602027c48 */ /* 0x000fce000bfe0100 */
.L_x_1877:
[----:B------:R-:W-:-:S13]  /*7480*/  ISETP.GT.AND P0, PT, R2, UR7, PT ;  /* 0x0000000702007c0c */ /* 0x000fda000bf04270 */
[----:B------:R-:W-:Y:S05]  /*7490*/  @!P0 BRA `(.L_x_1790) ;  /* 0x0000003c00088947 */ /* 0x000fea0003800000 */
[----:B------:R-:W-:Y:S01]  /*74a0*/  ULDC.64 UR12, c[0x0][0x2d8] ;  /* 0x0000b600000c7ab9 */ /* 0x000fe20000000a00 */
[----:B------:R-:W-:Y:S01]  /*74b0*/  VIADD R0, R2, -UR7 ;  /* 0x8000000702007c36 */ /* 0x000fe20008000000 */
[----:B------:R-:W-:Y:S02]  /*74c0*/  UIMAD UR8, UR14, UR12, URZ ;  /* 0x0000000c0e0872a4 */ /* 0x000fe4000f8e023f */
[----:B------:R-:W-:Y:S02]  /*74d0*/  UIMAD.WIDE.U32 UR10, UR17, UR12, URZ ;  /* 0x0000000c110a72a5 */ /* 0x000fe4000f8e003f */
[----:B------:R-:W-:Y:S01]  /*74e0*/  USHF.R.S32.HI UR6, URZ, 0x1f, UR16 ;  /* 0x0000001f3f067899 */ /* 0x000fe20008011410 */
[----:B------:R-:W-:Y:S01]  /*74f0*/  LOP3.LUT R0, R0, 0x1, RZ, 0xc0, !PT ;  /* 0x0000000100007812 */ /* 0x000fe200078ec0ff */
[----:B------:R-:W-:Y:S02]  /*7500*/  UIMAD UR17, UR17, UR13, UR8 ;  /* 0x0000000d111172a4 */ /* 0x000fe4000f8e0208 */
[----:B------:R-:W-:Y:S01]  /*7510*/  UIADD3 UR8, UP1, UR4, UR10, URZ ;  /* 0x0000000a04087290 */ /* 0x000fe2000ff3e03f */
[----:B------:R-:W-:Y:S01]  /*7520*/  ISETP.NE.U32.AND P1, PT, R0, 0x1, PT ;  /* 0x000000010000780c */ /* 0x000fe20003f25070 */
[----:B------:R-:W-:-:S02]  /*7530*/  UIADD3 UR17, UR11, UR17, URZ ;  /* 0x000000110b117290 */ /* 0x000fc4000fffe03f */
[----:B------:R-:W-:Y:S01]  /*7540*/  USEL UR6, UR6, URZ, !UP0 ;  /* 0x0000003f06067287 */ /* 0x000fe2000c000000 */
[----:B------:R-:W-:Y:S01]  /*7550*/  ULDC.64 UR28, c[0x0][0x2e0] ;  /* 0x0000b800001c7ab9 */ /* 0x000fe20000000a00 */
[----:B------:R-:W-:Y:S02]  /*7560*/  USEL UR16, UR16, URZ, !UP0 ;  /* 0x0000003f10107287 */ /* 0x000fe4000c000000 */
[----:B------:R-:W-:Y:S02]  /*7570*/  UIADD3.X UR9, UR5, UR17, URZ, UP1, !UPT ;  /* 0x0000001105097290 */ /* 0x000fe40008ffe43f */
[----:B------:R-:W-:Y:S02]  /*7580*/  UIMAD UR18, UR6, UR28, URZ ;  /* 0x0000001c061272a4 */ /* 0x000fe4000f8e023f */
[----:B------:R-:W-:Y:S02]  /*7590*/  UIMAD.WIDE.U32 UR8, UR16, UR28, UR8 ;  /* 0x0000001c100872a5 */ /* 0x000fe4000f8e0008 */
[----:B------:R-:W-:Y:S01]  /*75a0*/  UIMAD UR18, UR16, UR29, UR18 ;  /* 0x0000001d101272a4 */ /* 0x000fe2000f8e0212 */
[----:B------:R-:W-:-:S03]  /*75b0*/  ELECT P0, URZ, PT ;  /* 0x00000000003f782f */ /* 0x000fc60003800000 */
        /* <DEDUP_REMOVED lines=20> */
.L_x_1880:
[----:B------:R-:W-:Y:S05]  /*7700*/  BSYNC B0 ;  /* 0x0000000000007941 */ /* 0x000fea0003800000 */
.L_x_1879:
        /* <DEDUP_REMOVED lines=18> */
.L_x_1882:
[----:B------:R-:W-:Y:S05]  /*7830*/  BSYNC B0 ;  /* 0x0000000000007941 */ /* 0x000fea0003800000 */
.L_x_1881:
        /* <DEDUP_REMOVED lines=19> */
.L_x_1884:
[----:B------:R-:W-:Y:S05]  /*7970*/  BSYNC B0 ;  /* 0x0000000000007941 */ /* 0x000fea0003800000 */
.L_x_1883:
[----:B------:R-:W-:Y:S06]  /*7980*/  BAR.ARV 0xa, 0xa0 ;  /* 0x0282800000007b1d */ /* 0x000fec0000002000 */
[----:B------:R-:W-:Y:S04]  /*7990*/  BSSY B0, `(.L_x_1885) ;  /* 0x0000003000007945 */ /* 0x000fe80003800000 */
[----:B------:R-:W-:Y:S05]  /*79a0*/  @!P0 BRA `(.L_x_1886) ;  /* 0x0000000000048947 */ /* 0x000fea0003800000 */
[----:B------:R-:W-:-:S04]  /*79b0*/  DEPBAR.LE SB0, 0x1 ;  /* 0x000080400000791a */ /* 0x000fc80000000000 */
.L_x_1886:
[----:B------:R-:W-:Y:S05]  /*79c0*/  BSYNC B0 ;  /* 0x0000000000007941 */ /* 0x000fea0003800000 */
.L_x_1885:
[----:B------:R-:W-:Y:S06]  /*79d0*/  BAR.ARV 0xb, 0xa0 ;  /* 0x02c2800000007b1d */ /* 0x000fec0000002000 */
[----:B------:R-:W-:Y:S04]  /*79e0*/  BSSY B0, `(.L_x_1887) ;  /* 0x0000003000007945 */ /* 0x000fe80003800000 */
[----:B------:R-:W-:Y:S05]  /*79f0*/  @!P0 BRA `(.L_x_1888) ;  /* 0x0000000000048947 */ /* 0x000fea0003800000 */
[----:B------:R-:W-:-:S04]  /*7a00*/  DEPBAR.LE SB0, 0x0 ;  /* 0x000080000000791a */ /* 0x000fc80000000000 */
.L_x_1888:
[----:B------:R-:W-:Y:S05]  /*7a10*/  BSYNC B0 ;  /* 0x0000000000007941 */ /* 0x000fea0003800000 */
.L_x_1887:
[----:B------:R-:W-:Y:S06]  /*7a20*/  BAR.ARV 0xc, 0xa0 ;  /* 0x0302800000007b1d */ /* 0x000fec0000002000 */
[----:B------:R-:W-:Y:S01]  /*7a30*/  UIADD3 UR19, UR7, 0x1, URZ ;  /* 0x0000000107137890 */ /* 0x000fe2000fffe03f */
[----:B------:R-:W-:Y:S11]  /*7a40*/  BRA `(.L_x_1889) ;  /* 0x0000000000047947 */ /* 0x000ff60003800000 */
.L_x_1878:
[----:B------:R-:W-:-:S05]  /*7a50*/  UMOV UR19, UR7 ;  /* 0x0000000700137c82 */ /* 0x000fca0008000000 */
.L_x_1889:
[----:B------:R-:W-:-:S06]  /*7a60*/  UIADD3 UR6, UR7, 0x1, URZ ;  /* 0x0000000107067890 */ /* 0x000fcc000fffe03f */
[----:B------:R-:W-:-:S13]  /*7a70*/  ISETP.NE.AND P1, PT, R2, UR6, PT ;  /* 0x0000000602007c0c */ /* 0x000fda000bf25270 */
[----:B------:R-:W-:Y:S05]  /*7a80*/  @!P1 BRA `(.L_x_1790) ;  /* 0x00000034008c9947 */ /* 0x000fea0003800000 */
[----:B------:R-:W-:Y:S01]  /*7a90*/  UMOV UR12, UR10 ;  /* 0x0000000a000c7c82 */ /* 0x000fe20008000000 */
[----:B------:R-:W-:Y:S01]  /*7aa0*/  UMOV UR13, UR17 ;  /* 0x00000011000d7c82 */ /* 0x000fe20008000000 */
[----:B------:R-:W-:Y:S01]  /*7ab0*/  ULDC.64 UR14, c[0x0][0x2c0] ;  /* 0x0000b000000e7ab9 */ /* 0x000fe20000000a00 */
[----:B------:R-:W-:Y:S02]  /*7ac0*/  UIMAD.WIDE.U32 UR12, UR16, UR28, UR12 ;  /* 0x0000001c100c72a5 */ /* 0x000fe4000f8e000c */
[----:B------:R-:W-:Y:S02]  /*7ad0*/  UIMAD UR20, UR19, 0x3000, URZ ;  /* 0x00003000131478a4 */ /* 0x000fe4000f8e023f */
[----:B------:R-:W-:Y:S01]  /*7ae0*/  UIADD3 UR44, UP0, UR4, UR12, URZ ;  /* 0x0000000c042c7290 */ /* 0x000fe2000ff1e03f */
[----:B------:R-:W-:Y:S01]  /*7af0*/  UMOV UR6, URZ ;  /* 0x0000003f00067c82 */ /* 0x000fe20008000000 */
[----:B------:R-:W-:Y:S02]  /*7b00*/  ULDC.64 UR34, c[0x0][0x2c0] ;  /* 0x0000b00000227ab9 */ /* 0x000fe40000000a00 */
[----:B------:R-:W-:-:S02]  /*7b10*/  UIADD3.X UR12, UR5, UR18, UR13, UP0, !UPT ;  /* 0x00000012050c7290 */ /* 0x000fc400087fe40d */
[----:B------:R-:W-:Y:S01]  /*7b20*/  ULEA UR25, UP0, UR44, UR14, 0x2 ;  /* 0x0000000e2c197291 */ /* 0x000fe2000f80103f */
[----:B------:R-:W-:-:S03]  /*7b30*/  UMOV UR45, UR20 ;  /* 0x00000014002d7c82 */ /* 0x000fc60008000000 */
        /* <DEDUP_REMOVED lines=10> */
[----:B------:R-:W-:-:S12]  /*7be0*/  UIADD3.X UR44, URZ, UR44, URZ, UP4, !UPT ;  /* 0x0000002c3f2c7290 */ /* 0x000fd8000a7fe43f */
.L_x_1910:
[----:B------:R-:W-:Y:S01]  /*7bf0*/  UIADD3 UR42, UR20, UR6, URZ ;  /* 0x00000006142a7290 */ /* 0x000fe2000fffe03f */
[----:B------:R-:W-:Y:S06]  /*7c00*/  BAR.SYNC.DEFER_BLOCKING 0xd, 0xa0 ;  /* 0x0342800000007b1d */ /* 0x000fec0000010000 */
[----:B------:R-:W-:Y:S01]  /*7c10*/  UMOV UR14, UR22 ;  /* 0x00000016000e7c82 */ /* 0x000fe20008000000 */
[----:B------:R-:W-:Y:S01]  /*7c20*/  UMOV UR15, UR27 ;  /* 0x0000001b000f7c82 */ /* 0x000fe20008000000 */
[----:B------:R-:W-:Y:S01]  /*7c30*/  UMOV UR12, UR24 ;  /* 0x00000018000c7c82 */ /* 0x000fe20008000000 */
[----:B------:R-:W-:Y:S01]  /*7c40*/  UMOV UR13, UR29 ;  /* 0x0000001d000d7c82 */ /* 0x000fe20008000000 */
[----:B------:R-:W-:Y:S01]  /*7c50*/  UIMAD.WIDE UR32, UR42, 0x4, UR14 ;  /* 0x000000042a2078a5 */ /* 0x000fe2000f8e020e */
[----:B------:R-:W-:Y:S01]  /*7c60*/  BSSY B0, `(.L_x_1890) ;  /* 0x0000019000007945 */ /* 0x000fe20003800000 */
[----:B------:R-:W-:Y:S01]  /*7c70*/  UIMAD.WIDE UR30, UR42, 0x4, UR12 ;  /* 0x000000042a1e78a5 */ /* 0x000fe2000f8e020c */
[----:B------:R-:W-:Y:S01]  /*7c80*/  UMOV UR14, UR21 ;  /* 0x00000015000e7c82 */ /* 0x000fe20008000000 */
[----:B------:R-:W-:Y:S01]  /*7c90*/  UMOV UR15, UR26 ;  /* 0x0000001a000f7c82 */ /* 0x000fe20008000000 */
[----:B------:R-:W-:Y:S01]  /*7ca0*/  UMOV UR12, UR23 ;  /* 0x00000017000c7c82 */ /* 0x000fe20008000000 */
[----:B------:R-:W-:Y:S01]  /*7cb0*/  UMOV UR13, UR39 ;  /* 0x00000027000d7c82 */ /* 0x000fe20008000000 */
[----:B------:R-:W-:-:S02]  /*7cc0*/  UIMAD.WIDE UR36, UR42, 0x4, UR14 ;  /* 0x000000042a2478a5 */ /* 0x000fc4000f8e020e */
[----:B------:R-:W-:Y:S01]  /*7cd0*/  UIMAD.WIDE UR40, UR42, 0x4, UR12 ;  /* 0x000000042a2878a5 */ /* 0x000fe2000f8e020c */
[----:B------:R-:W-:Y:S01]  /*7ce0*/  UMOV UR14, UR25 ;  /* 0x00000019000e7c82 */ /* 0x000fe20008000000 */
[----:B------:R-:W-:Y:S02]  /*7cf0*/  UMOV UR15, UR44 ;  /* 0x0000002c000f7c82 */ /* 0x000fe40008000000 */
[----:B------:R-:W-:Y:S01]  /*7d00*/  UIMAD.WIDE UR12, UR42, 0x4, UR14 ;  /* 0x000000042a0c78a5 */ /* 0x000fe2000f8e020e */
[----:B------:R-:W-:Y:S11]  /*7d10*/  @!P0 BRA `(.L_x_1891) ;  /* 0x0000000000348947 */ /* 0x000ff60003800000 */
[----:B------:R-:W1:Y:S01]  /*7d20*/  S2UR UR15, SR_CgaCtaId ;  /* 0x00000000000f79c3 */ /* 0x000e620000008800 */
[----:B------:R-:W-:Y:S01]  /*7d30*/  UIADD3 UR42, UP0, UR45, UR8, URZ ;  /* 0x000000082d2a7290 */ /* 0x000fe2000ff1e03f */
[----:B------:R-:W-:Y:S01]  /*7d40*/  UMOV UR14, 0x400 ;  /* 0x00000400000e7882 */ /* 0x000fe20000000000 */
[----:B------:R-:W-:Y:S02]  /*7d50*/  UMOV UR50, 0x400 ;  /* 0x0000040000327882 */ /* 0x000fe40000000000 */
[----:B------:R-:W-:Y:S02]  /*7d60*/  ULEA.HI.X.SX32 UR43, UR45, UR48, 0x1, UP0 ;  /* 0x000000302d2b7291 */ /* 0x000fe400080f0e3f */
[----:B-1----:R-:W-:Y:S02]  /*7d70*/  ULEA UR15, UR15, UR14, 0x18 ;  /* 0x0000000e0f0f7291 */ /* 0x002fe4000f8ec03f */
[----:B------:R-:W-:Y:S02]  /*7d80*/  ULEA UR14, UP0, UR42, UR34, 0x2 ;  /* 0x000000222a0e7291 */ /* 0x000fe4000f80103f */
[----:B------:R-:W-:-:S02]  /*7d90*/  UIADD3 UR49, UR15, 0x12000, URZ ;  /* 0x000120000f317890 */ /* 0x000fc4000fffe03f */
[----:B------:R-:W-:-:S03]  /*7da0*/  ULEA.HI.X UR15, UR42, UR35, UR43, 0x2, UP0 ;  /* 0x000000232a0f7291 */ /* 0x000fc600080f142b */
[----:B------:R-:W-:Y:S01]  /*7db0*/  UMOV UR42, 0x0 ;  /* 0x00000000002a7882 */ /* 0x000fe20000000000 */
[----:B------:R-:W-:-:S05]  /*7dc0*/  UMOV UR43, 0x14f00000 ;  /* 0x14f00000002b7882 */ /* 0x000fca0000000000 */
[----:B------:R1:W-:Y:S02]  /*7dd0*/  UBLKRED.G.S.ADD.F32.RN [UR14], [UR49], UR50, desc[UR42] ;  /* 0x00002a0e310073bb */ /* 0x0003e400080a1432 */
[----:B-1----:R0:W-:Y:S02]  /*7de0*/  UTMACMDFLUSH ;  /* 0x00000000000079b7 */ /* 0x0021e40000000000 */
.L_x_1891:
[----:B------:R-:W-:Y:S05]  /*7df0*/  BSYNC B0 ;  /* 0x0000000000007941 */ /* 0x000fea0003800000 */
.L_x_1890:
[----:B------:R-:W-:Y:S06]  /*7e00*/  BAR.SYNC.DEFER_BLOCKING 0xe, 0xa0 ;  /* 0x0382800000007b1d */ /* 0x000fec0000010000 */
[----:B------:R-:W-:Y:S04]  /*7e10*/  BSSY B0, `(.L_x_1892) ;  /* 0x000000b000007945 */ /* 0x000fe80003800000 */
[----:B------:R-:W-:Y:S05]  /*7e20*/  @!P0 BRA `(.L_x_1893) ;  /* 0x0000000000248947 */ /* 0x000fea0003800000 */
[----:B------:R-:W1:Y:S01]  /*7e30*/  S2UR UR15, SR_CgaCtaId ;  /* 0x00000000000f79c3 */ /* 0x000e620000008800 */
[----:B------:R-:W-:Y:S01]  /*7e40*/  UMOV UR14, 0x400 ;  /* 0x00000400000e7882 */ /* 0x000fe20000000000 */
[----:B------:R-:W-:Y:S01]  /*7e50*/  UMOV UR43, 0x400 ;  /* 0x00000400002b7882 */ /* 0x000fe20000000000 */
[----:B-1----:R-:W-:-:S03]  /*7e60*/  ULEA UR14, UR15, UR14, 0x18 ;  /* 0x0000000e0f0e7291 */ /* 0x002fc6000f8ec03f */
[----:B------:R-:W-:Y:S01]  /*7e70*/  UMOV UR15, 0x14f00000 ;  /* 0x14f00000000f7882 */ /* 0x000fe20000000000 */
[----:B------:R-:W-:-:S03]  /*7e80*/  UIADD3 UR42, UR14, 0x16000, URZ ;  /* 0x000160000e2a7890 */ /* 0x000fc6000fffe03f */
[----:B------:R-:W-:-:S06]  /*7e90*/  UMOV UR14, 0x0 ;  /* 0x00000000000e7882 */ /* 0x000fcc0000000000 */
[----:B------:R1:W-:Y:S02]  /*7ea0*/  UBLKRED.G.S.ADD.F32.RN [UR32], [UR42], UR43, desc[UR14] ;  /* 0x00000e202a0073bb */ /* 0x0003e400080a142b */
[----:B-1----:R0:W-:Y:S02]  /*7eb0*/  UTMACMDFLUSH ;  /* 0x00000000000079b7 */ /* 0x0021e40000000000 */
.L_x_1893:
[----:B------:R-:W-:Y:S05]  /*7ec0*/  BSYNC B0 ;  /* 0x0000000000007941 */ /* 0x000fea0003800000 */
.L_x_1892:
        /* <DEDUP_REMOVED lines=10> */
[----:B------:R1:W-:Y:S01]  /*7f70*/  UBLKRED.G.S.ADD.F32.RN [UR30], [UR32], UR33, desc[UR14] ;  /* 0x00000e1e200073bb */ /* 0x0003e200080a1421 */
[----:B------:R0:W-:Y:S01]  /*7f80*/  UTMACMDFLUSH ;  /* 0x00000000000079b7 */ /* 0x0001e20000000000 */
[----:B-1----:R-:W-:-:S04]  /*7f90*/  DEPBAR.LE SB0, 0x2 ;  /* 0x000080800000791a */ /* 0x002fc80000000000 */
.L_x_1895:
[----:B------:R-:W-:Y:S05]  /*7fa0*/  BSYNC B0 ;  /* 0x0000000000007941 */ /* 0x000fea0003800000 */
.L_x_1894:
[----:B------:R-:W-:Y:S06]  /*7fb0*/  BAR.ARV 0xa, 0xa0 ;  /* 0x0282800000007b1d */ /* 0x000fec0000002000 */
[----:B------:R-:W-:Y:S04]  /*7fc0*/  BSSY B0, `(.L_x_1896) ;  /* 0x0000003000007945 */ /* 0x000fe80003800000 */
[----:B------:R-:W-:Y:S05]  /*7fd0*/  @!P0 BRA `(.L_x_1897) ;  /* 0x0000000000048947 */ /* 0x000fea0003800000 */
[----:B------:R-:W-:-:S04]  /*7fe0*/  DEPBAR.LE SB0, 0x1 ;  /* 0x000080400000791a */ /* 0x000fc80000000000 */
.L_x_1897:
[----:B------:R-:W-:Y:S05]  /*7ff0*/  BSYNC B0 ;  /* 0x0000000000007941 */ /* 0x000fea0003800000 */
.L_x_1896:
[----:B------:R-:W-:Y:S06]  /*8000*/  BAR.ARV 0xb, 0xa0 ;  /* 0x02c2800000007b1d */ /* 0x000fec0000002000 */
[----:B------:R-:W-:Y:S04]  /*8010*/  BSSY B0, `(.L_x_1898) ;  /* 0x0000003000007945 */ /* 0x000fe80003800000 */
[----:B------:R-:W-:Y:S05]  /*8020*/  @!P0 BRA `(.L_x_1899) ;  /* 0x0000000000048947 */ /* 0x000fea0003800000 */
[----:B------:R-:W-:-:S04]  /*8030*/  DEPBAR.LE SB0, 0x0 ;  /* 0x000080000000791a */ /* 0x000fc80000000000 */
.L_x_1899:
[----:B------:R-:W-:Y:S05]  /*8040*/  BSYNC B0 ;  /* 0x0000000000007941 */ /* 0x000fea0003800000 */
.L_x_1898:
[----:B------:R-:W-:Y:S06]  /*8050*/  BAR.ARV 0xc, 0xa0 ;  /* 0x0302800000007b1d */ /* 0x000fec0000002000 */
[----:B------:R-:W-:Y:S02]  /*8060*/  BSSY B0, `(.L_x_1900) ;  /* 0x000000c000007945 */ /* 0x000fe40003800000 */
[----:B------:R-:W-:Y:S06]  /*8070*/  BAR.SYNC.DEFER_BLOCKING 0xd, 0xa0 ;  /* 0x0342800000007b1d */ /* 0x000fec0000010000 */
        /* <DEDUP_REMOVED lines=10> */
.L_x_1901:
[----:B------:R-:W-:Y:S05]  /*8120*/  BSYNC B0 ;  /* 0x0000000000007941 */ /* 0x000fea0003800000 */
.L_x_1900:
        /* <DEDUP_REMOVED lines=12> */
.L_x_1903:
[----:B------:R-:W-:Y:S05]  /*81f0*/  BSYNC B0 ;  /* 0x0000000000007941 */ /* 0x000fea0003800000 */
.L_x_1902:
        /* <DEDUP_REMOVED lines=13> */
.L_x_1905:
[----:B------:R-:W-:Y:S05]  /*82d0*/  BSYNC B0 ;  /* 0x0000000000007941 */ /* 0x000fea0003800000 */
.L_x_1904:
[----:B------:R-:W-:Y:S06]  /*82e0*/  BAR.ARV 0xa, 0xa0 ;  /* 0x0282800000007b1d */ /* 0x000fec0000002000 */
[----:B------:R-:W-:Y:S04]  /*82f0*/  BSSY B0, `(.L_x_1906) ;  /* 0x0000003000007945 */ /* 0x000fe80003800000 */
[----:B------:R-:W-:Y:S05]  /*8300*/  @!P0 BRA `(.L_x_1907) ;  /* 0x0000000000048947 */ /* 0x000fea0003800000 */
[----:B------:R-:W-:-:S04]  /*8310*/  DEPBAR.LE SB0, 0x1 ;  /* 0x000080400000791a */ /* 0x000fc80000000000 */
.L_x_1907:
[----:B------:R-:W-:Y:S05]  /*8320*/  BSYNC B0 ;  /* 0x0000000000007941 */ /* 0x000fea0003800000 */
.L_x_1906:
[----:B------:R-:W-:Y:S01]  /*8330*/  UIADD3 UR19, UR19, 0x2, URZ ;  /* 0x0000000213137890 */ /* 0x000fe2000fffe03f */
[----:B------:R-:W-:Y:S06]  /*8340*/  BAR.ARV 0xb, 0xa0 ;  /* 0x02c2800000007b1d */ /* 0x000fec0000002000 */
[----:B------:R-:W-:Y:S01]  /*8350*/  BSSY B0, `(.L_x_1908) ;  /* 0x0000004000007945 */ /* 0x000fe20003800000 */
[----:B------:R-:W-:-:S03]  /*8360*/  ISETP.LE.AND P1, PT, R2, UR19, PT ;  /* 0x0000001302007c0c */ /* 0x000fc6000bf23270 */
[----:B------:R-:W-:Y:S10]  /*8370*/  @!P0 BRA `(.L_x_1909) ;  /* 0x0000000000048947 */ /* 0x000ff40003800000 */
[----:B------:R-:W-:-:S04]  /*8380*/  DEPBAR.LE SB0, 0x0 ;  /* 0x000080000000791a */ /* 0x000fc80000000000 */
.L_x_1909:
[----:B------:R-:W-:Y:S05]  /*8390*/  BSYNC B0 ;  /* 0x0000000000007941 */ /* 0x000fea0003800000 */
.L_x_1908:
[----:B------:R-:W-:Y:S06]  /*83a0*/  BAR.ARV 0xc, 0xa0 ;  /* 0x0302800000007b1d */ /* 0x000fec0000002000 */
[----:B------:R-:W-:Y:S02]  /*83b0*/  UIADD3 UR45, UR45, 0x6000, URZ ;  /* 0x000060002d2d7890 */ /* 0x000fe4000fffe03f */
[----:B------:R-:W-:Y:S01]  /*83c0*/  UIADD3 UR6, UR6, 0x6000, URZ ;  /* 0x0000600006067890 */ /* 0x000fe2000fffe03f */
[----:B------:R-:W-:Y:S11]  /*83d0*/  @!P1 BRA `(.L_x_1910) ;  /* 0xfffffff800049947 */ /* 0x000ff6000383ffff */
[----:B------:R-:W-:Y:S05]  /*83e0*/  BRA `(.L_x_1790) ;  /* 0x0000002c00347947 */ /* 0x000fea0003800000 */
.L_x_1870:
[----:B------:R-:W-:Y:S01]  /*83f0*/  ULDC.64 UR4, c[0x0][0x8d8] ;  /* 0x0002360000047ab9 */ /* 0x000fe20000000a00 */
[----:B------:R-:W1:Y:S01]  /*8400*/  S2UR UR16, SR_CTAID.X ;  /* 0x00000000001079c3 */ /* 0x000e620000002500 */
[----:B------:R-:W-:-:S04]  /*8410*/  ISETP.NE.U32.AND P0, PT, RZ, UR4, PT ;  /* 0x00000004ff007c0c */ /* 0x000fc8000bf05070 */
[----:B------:R-:W-:-:S03]  /*8420*/  ISETP.NE.AND.EX P0, PT, RZ, UR5, PT, P0 ;  /* 0x00000005ff007c0c */ /* 0x000fc6000bf05300 */
[----:B------:R-:W2:Y:S08]  /*8430*/  S2UR UR37, SR_CTAID.Z ;  /* 0x00000000002579c3 */ /* 0x000eb00000002700 */
[----:B------:R-:W3:Y:S02]  /*8440*/  S2UR UR28, SR_CTAID.Y ;  /* 0x00000000001c79c3 */ /* 0x000ee40000002600 */
        /* <DEDUP_REMOVED lines=8> */
.L_x_1911:
[----:B------:R-:W-:Y:S02]  /*84d0*/  ULDC.64 UR4, c[0x0][0x8d0] ;  /* 0x0002340000047ab9 */ /* 0x000fe40000000a00 */
[----:B------:R-:W-:-:S04]  /*84e0*/  ISETP.NE.U32.AND P0, PT, RZ, UR4, PT ;  /* 0x00000004ff007c0c */ /* 0x000fc8000bf05070 */
[----:B------:R-:W-:-:S13]  /*84f0*/  ISETP.NE.AND.EX P0, PT, RZ, UR5, PT, P0 ;  /* 0x00000005ff007c0c */ /* 0x000fda000bf05300 */
[----:B------:R-:W-:Y:S05]  /*8500*/  @!P0 BRA `(.L_x_1913) ;  /* 0x0000000000308947 */ /* 0x000fea0003800000 */
[----:B------:R-:W-:Y:S02]  /*8510*/  ULDC.64 UR4, c[0x0][0x8d0] ;  /* 0x0002340000047ab9 */ /* 0x000fe40000000a00 */
[----:B--2---:R-:W-:-:S06]  /*8520*/  UIMAD.WIDE UR4, UR37, 0x4, UR4 ;  /* 0x00000004250478a5 */ /* 0x004fcc000f8e0204 */
[----:B------:R-:W-:Y:S02]  /*8530*/  IMAD.U32 R4, RZ, RZ, UR4 ;  /* 0x00000004ff047e24 */ /* 0x000fe4000f8e00ff */
[----:B------:R-:W-:Y:S02]  /*8540*/  IMAD.U32 R2, RZ, RZ, UR4 ;  /* 0x00000004ff027e24 */ /* 0x000fe4000f8e00ff */
[----:B------:R-:W-:Y:S02]  /*8550*/  IMAD.U32 R5, RZ, RZ, UR5 ;  /* 0x00000005ff057e24 */ /* 0x000fe4000f8e00ff */
[----:B------:R-:W-:-:S03]  /*8560*/  IMAD.U32 R3, RZ, RZ, UR5 ;  /* 0x00000005ff037e24 */ /* 0x000fc6000f8e00ff */
[----:B------:R-:W2:Y:S04]  /*8570*/  LDG.E R4, desc[UR46][R4.64] ;  /* 0x0000002e04047981 */ /* 0x000ea8000c1e1900 */
[----:B------:R-:W4:Y:S01]  /*8580*/  LDG.E R2, desc[UR46][R2.64+0x4] ;  /* 0x0000042e02027981 */ /* 0x000f22000c1e1900 */
[----:B--2---:R-:W-:Y:S02]  /*8590*/  R2UR UR4, R4 ;  /* 0x00000000040472ca */ /* 0x004fe400000e0000 */
[----:B----4-:R-:W-:-:S13]  /*85a0*/  R2UR UR5, R2 ;  /* 0x00000000020572ca */ /* 0x010fda00000e0000 */
[----:B------:R-:W-:Y:S01]  /*85b0*/  UIADD3 UR4, -UR4, UR5, URZ ;  /* 0x0000000504047290 */ /* 0x000fe2000fffe13f */
[----:B------:R-:W-:Y:S11]  /*85c0*/  BRA `(.L_x_1912) ;  /* 0x0000000000047947 */ /* 0x000ff60003800000 */
.L_x_1913:
[----:B------:R-:W-:-:S05]  /*85d0*/  ULDC UR4, c[0x0][0x8bc] ;  /* 0x00022f0000047ab9 */ /* 0x000fca0000000800 */
.L_x_1912:
[----:B-1----:R-:W-:Y:S01]  /*85e0*/  UIMAD UR8, UR16, 0x60, URZ ;  /* 0x00000060100878a4 */ /* 0x002fe2000f8e023f */
[----:B------:R-:W-:Y:S02]  /*85f0*/  IMAD.MOV.U32 R10, RZ, RZ, 0x1 ;  /* 0x00000001ff0a7424 */ /* 0x000fe400078e00ff */
[----:B------:R-:W-:Y:S01]  /*8600*/  IMAD.MOV.U32 R20, RZ, RZ, RZ ;  /* 0x000000ffff147224 */ /* 0x000fe200078e00ff */
[----:B------:R-:W-:Y:S01]  /*8610*/  UISETP.GE.AND UP0, UPT, UR8, UR4, UPT ;  /* 0x000000040800728c */ /* 0x000fe2000bf06270 */
[----:B------:R-:W-:-:S03]  /*8620*/  IMAD.MOV.U32 R5, RZ, RZ, 0x1 ;  /* 0x00000001ff057424 */ /* 0x000fc600078e00ff */
[----:B--2---:R-:W-:-:S06]  /*8630*/  USEL UR37, UR37, 0xffffffff, !UP0 ;  /* 0xffffffff25257887 */ /* 0x004fcc000c000000 */
[----:B------:R-:W-:-:S13]  /*8640*/  ISETP.LE.AND P0, PT, RZ, UR37, PT ;  /* 0x00000025ff007c0c */ /* 0x000fda000bf03270 */
[----:B------:R-:W-:Y:S05]  /*8650*/  @!P0 BRA `(.L_x_1914) ;  /* 0x0000002800148947 */ /* 0x000fea0003800000 */
[----:B------:R-:W-:Y:S01]  /*8660*/  ULDC.64 UR14, c[0x0][0x770] ;  /* 0x0001dc00000e7ab9 */ /* 0x000fe20000000a00 */
[----:B------:R-:W-:Y:S01]  /*8670*/  ULDC.64 UR10, c[0x0][0x770] ;  /* 0x0001dc00000a7ab9 */ /* 0x000fe20000000a00 */
[----:B------:R-:W-:Y:S02]  /*8680*/  UISETP.NE.U32.AND UP0, UPT, UR14, URZ, UPT ;  /* 0x0000003f0e00728c */ /* 0x000fe4000bf05070 */
[----:B------:R-:W-:Y:S02]  /*8690*/  UIMAD.WIDE UR10, UR37, 0x4, UR10 ;  /* 0x00000004250a78a5 */ /* 0x000fe4000f8e020a */
[----:B------:R-:W-:Y:S01]  /*86a0*/  UISETP.NE.AND.EX UP1, UPT, UR15, URZ, UPT, UP0 ;  /* 0x0000003f0f00728c */ /* 0x000fe2000bf25300 */
[----:B------:R-:W-:Y:S01]  /*86b0*/  ULDC.64 UR4, c[0x0][0x778] ;  /* 0x0001de0000047ab9 */ /* 0x000fe20000000a00 */
[----:B------:R-:W-:Y:S02]  /*86c0*/  ULDC.64 UR6, c[0x0][0x780] ;  /* 0x0001e00000067ab9 */ /* 0x000fe40000000a00 */
[----:B------:R-:W-:Y:S01]  /*86d0*/  IMAD.U32 R2, RZ, RZ, UR10 ;  /* 0x0000000aff027e24 */ /* 0x000fe2000f8e00ff */
[----:B------:R-:W-:Y:S01]  /*86e0*/  ULDC.64 UR12, c[0x0][0x778] ;  /* 0x0001de00000c7ab9 */ /* 0x000fe20000000a00 */
[----:B------:R-:W-:Y:S01]  /*86f0*/  PLOP3.LUT P1, PT, PT, PT, UP1, 0x80, 0x0 ;  /* 0x000000000000781c */ /* 0x000fe20003f2f018 */
[----:B------:R-:W-:Y:S01]  /*8700*/  IMAD.U32 R3, RZ, RZ, UR11 ;  /* 0x0000000bff037e24 */ /* 0x000fe2000f8e00ff */
[----:B------:R-:W-:-:S02]  /*8710*/  UISETP.NE.U32.AND UP0, UPT, UR4, URZ, UPT ;  /* 0x0000003f0400728c */ /* 0x000fc4000bf05070 */
[----:B------:R-:W-:Y:S02]  /*8720*/  UISETP.NE.U32.AND UP2, UPT, UR6, URZ, UPT ;  /* 0x0000003f0600728c */ /* 0x000fe4000bf45070 */
[----:B------:R-:W-:Y:S02]  /*8730*/  UISETP.NE.AND.EX UP0, UPT, UR5, URZ, UPT, UP0 ;  /* 0x0000003f0500728c */ /* 0x000fe4000bf05300 */
[----:B------:R-:W-:Y:S01]  /*8740*/  UISETP.NE.AND.EX UP2, UPT, UR7, URZ, UPT, UP2 ;  /* 0x0000003f0700728c */ /* 0x000fe2000bf45320 */
[----:B------:R-:W-:-:S04]  /*8750*/  ULDC.64 UR18, c[0x0][0x788] ;  /* 0x0001e20000127ab9 */ /* 0x000fc80000000a00 */
[----:B------:R-:W2:Y:S01]  /*8760*/  @P1 LDG.E R6, desc[UR46][R2.64] ;  /* 0x0000002e02061981 */ /* 0x000ea2000c1e1900 */
[----:B------:R-:W-:Y:S01]  /*8770*/  PLOP3.LUT P2, PT, PT, PT, UP0, 0x80, 0x0 ;  /* 0x000000000000781c */ /* 0x000fe20003f4f008 */
[----:B------:R-:W-:Y:S01]  /*8780*/  UIMAD.WIDE UR12, UR37, 0x4, UR12 ;  /* 0x00000004250c78a5 */ /* 0x000fe2000f8e020c */
[----:B------:R-:W-:Y:S01]  /*8790*/  PLOP3.LUT P3, PT, PT, PT, UP2, 0x80, 0x0 ;  /* 0x000000000000781c */ /* 0x000fe20003f6f028 */
[----:B------:R1:W4:Y:S02]  /*87a0*/  @P1 LDG.E R0, desc[UR46][R2.64] ;  /* 0x0000002e02001981 */ /* 0x000324000c1e1900 */
[----:B------:R-:W-:Y:S02]  /*87b0*/  @UP2 ULDC.64 UR4, c[0x0][0x780] ;  /* 0x0001e00000042ab9 */ /* 0x000fe40000000a00 */
[----:B------:R-:W-:Y:S01]  /*87c0*/  @UP2 UIMAD.WIDE UR4, UR37, 0x4, UR4 ;  /* 0x00000004250428a5 */ /* 0x000fe2000f8e0204 */
[----:B-1----:R-:W-:Y:S02]  /*87d0*/  IMAD.U32 R2, RZ, RZ, UR12 ;  /* 0x0000000cff027e24 */ /* 0x002fe4000f8e00ff */
[----:B------:R-:W-:-:S05]  /*87e0*/  IMAD.U32 R3, RZ, RZ, UR13 ;  /* 0x0000000dff037e24 */ /* 0x000fca000f8e00ff */
[----:B------:R1:W5:Y:S02]  /*87f0*/  @P2 LDG.E R4, desc[UR46][R2.64] ;  /* 0x0000002e02042981 */ /* 0x000364000c1e1900 */
[----:B-1----:R-:W-:Y:S02]  /*8800*/  IMAD.U32 R2, RZ, RZ, UR4 ;  /* 0x00000004ff027e24 */ /* 0x002fe4000f8e00ff */
[----:B------:R-:W-:-:S05]  /*8810*/  IMAD.U32 R3, RZ, RZ, UR5 ;  /* 0x00000005ff037e24 */ /* 0x000fca000f8e00ff */
[----:B------:R-:W3:Y:S01]  /*8820*/  @P3 LDG.E R5, desc[UR46][R2.64] ;  /* 0x0000002e02053981 */ /* 0x000ee2000c1e1900 */
[----:B------:R-:W-:Y:S01]  /*8830*/  ISETP.NE.U32.AND P0, PT, RZ, UR18, PT ;  /* 0x00000012ff007c0c */ /* 0x000fe2000bf05070 */
[----:B------:R-:W-:Y:S01]  /*8840*/  UMOV UR7, URZ ;  /* 0x0000003f00077c82 */ /* 0x000fe20008000000 */
[----:B------:R-:W-:Y:S01]  /*8850*/  UMOV UR35, URZ ;  /* 0x0000003f00237c82 */ /* 0x000fe20008000000 */
[----:B------:R-:W-:Y:S01]  /*8860*/  ULDC UR9, c[0x0][0x280] ;  /* 0x0000a00000097ab9 */ /* 0x000fe20000000800 */
[----:B------:R-:W-:Y:S02]  /*8870*/  ISETP.NE.AND.EX P0, PT, RZ, UR19, PT, P0 ;  /* 0x00000013ff007c0c */ /* 0x000fe4000bf05300 */
[----:B--2---:R-:W-:Y:S02]  /*8880*/  @P1 R2UR UR4, R6 ;  /* 0x00000000060412ca */ /* 0x004fe400000e0000 */
[----:B----4-:R-:W-:-:S11]  /*8890*/  @P1 R2UR UR7, R0 ;  /* 0x00000000000712ca */ /* 0x010fd600000e0000 */
[----:B------:R-:W-:-:S04]  /*88a0*/  @UP1 ULEA UR4, UR37, UR4, 0x6 ;  /* 0x0000000425041291 */ /* 0x000fc8000f8e303f */
[----:B------:R-:W-:-:S04]  /*88b0*/  @UP1 USHF.R.S32.HI UR5, URZ, 0x1f, UR4 ;  /* 0x0000001f3f051899 */ /* 0x000fc80008011404 */
[----:B------:R-:W-:Y:S01]  /*88c0*/  @UP1 ULEA.HI UR5, UR5, UR4, URZ, 0x6 ;  /* 0x0000000405051291 */ /* 0x000fe2000f8f303f */
[----:B-----5:R-:W-:-:S03]  /*88d0*/  @P2 R2UR UR35, R4 ;  /* 0x00000000042322ca */ /* 0x020fc600000e0000 */
[----:B------:R-:W-:-:S04]  /*88e0*/  @UP1 ULOP3.LUT UR6, UR5, 0xffffffc0, URZ, 0xc0, !UPT ;  /* 0xffffffc005061892 */ /* 0x000fc8000f8ec03f */
[----:B------:R-:W-:Y:S01]  /*88f0*/  @UP1 USHF.R.S32.HI UR17, URZ, 0x1f, UR6 ;  /* 0x0000001f3f111899 */ /* 0x000fe20008011406 */
[----:B---3--:R-:W-:Y:S01]  /*8900*/  @P3 R2UR UR9, R5 ;  /* 0x00000000050932ca */ /* 0x008fe200000e0000 */
[----:B------:R-:W-:-:S14]  /*8910*/  @P3 BRA `(.L_x_1915) ;  /* 0x0000000000283947 */ /* 0x000fdc0003800000 */
[----:B------:R-:W-:Y:S05]  /*8920*/  @!P1 BRA `(.L_x_1915) ;  /* 0x0000000000249947 */ /* 0x000fea0003800000 */
[----:B------:R-:W-:Y:S02]  /*8930*/  IMAD.U32 R4, RZ, RZ, UR10 ;  /* 0x0000000aff047e24 */ /* 0x000fe4000f8e00ff */
[----:B------:R-:W-:Y:S02]  /*8940*/  IMAD.U32 R2, RZ, RZ, UR10 ;  /* 0x0000000aff027e24 */ /* 0x000fe4000f8e00ff */
[----:B------:R-:W-:Y:S02]  /*8950*/  IMAD.U32 R5, RZ, RZ, UR11 ;  /* 0x0000000bff057e24 */ /* 0x000fe4000f8e00ff */
[----:B------:R-:W-:-:S03]  /*8960*/  IMAD.U32 R3, RZ, RZ, UR11 ;  /* 0x0000000bff037e24 */ /* 0x000fc6000f8e00ff */
[----:B------:R-:W2:Y:S04]  /*8970*/  LDG.E R4, desc[UR46][R4.64] ;  /* 0x0000002e04047981 */ /* 0x000ea8000c1e1900 */
[----:B------:R-:W3:Y:S01]  /*8980*/  LDG.E R2, desc[UR46][R2.64+0x4] ;  /* 0x0000042e02027981 */ /* 0x000ee2000c1e1900 */
[----:B--2---:R-:W-:Y:S02]  /*8990*/  R2UR UR4, R4 ;  /* 0x00000000040472ca */ /* 0x004fe400000e0000 */
[----:B---3--:R-:W-:-:S13]  /*89a0*/  R2UR UR9, R2 ;  /* 0x00000000020972ca */ /* 0x008fda00000e0000 */
[----:B------:R-:W-:-:S12]  /*89b0*/  UIADD3 UR9, -UR4, UR9, URZ ;  /* 0x0000000904097290 */ /* 0x000fd8000fffe13f */
.L_x_1915:
        /* <DEDUP_REMOVED lines=13> */
.L_x_1916:
        /* <DEDUP_REMOVED lines=10> */
.L_x_1917:
        /* <DEDUP_REMOVED lines=9> */
[----:B------:R-:W-:-:S04]  /*8bc0*/  ULEA.HI UR6, UR11, UR6, URZ, 0x6 ;  /* 0x000000060b067291 */ /* 0x000fc8000f8f303f */
[----:B------:R-:W-:Y:S01]  /*8bd0*/  VIMNMX R4, RZ, UR12, !PT ;  /* 0x0000000cff047c48 */ /* 0x000fe2000ffe0100 */
[----:B------:R-:W-:Y:S01]  /*8be0*/  USHF.R.S32.HI UR6, URZ, 0x6, UR6 ;  /* 0x000000063f067899 */ /* 0x000fe20008011406 */
[----:B------:R-:W-:Y:S11]  /*8bf0*/  @!P0 BRA `(.L_x_1918) ;  /* 0x0000000000208947 */ /* 0x000ff60003800000 */
[----:B------:R-:W-:Y:S01]  /*8c00*/  UIADD3 UR9, UR8, 0x9f, UR9 ;  /* 0x0000009f08097890 */ /* 0x000fe2000fffe009 */
[----:B------:R-:W-:-:S03]  /*8c10*/  ULDC UR11, c[0x0][0x748] ;  /* 0x0001d200000b7ab9 */ /* 0x000fc60000000800 */
[----:B------:R-:W-:-:S04]  /*8c20*/  UIADD3 UR9, UR9, UR11, -UR10 ;  /* 0x0000000b09097290 */ /* 0x000fc8000fffe80a */
[----:B------:R-:W-:-:S04]  /*8c30*/  USHF.R.S32.HI UR10, URZ, 0x1f, UR9 ;  /* 0x0000001f3f0a7899 */ /* 0x000fc80008011409 */
[----:B------:R-:W-:-:S04]  /*8c40*/  ULEA.HI UR10, UR10, UR9, URZ, 0x6 ;  /* 0x000000090a0a7291 */ /* 0x000fc8000f8f303f */
[----:B------:R-:W-:-:S04]  /*8c50*/  USHF.R.S32.HI UR10, URZ, 0x6, UR10 ;  /* 0x000000063f0a7899 */ /* 0x000fc8000801140a */
[----:B------:R-:W-:-:S04]  /*8c60*/  UISETP.LT.AND UP1, UPT, UR6, UR10, UPT ;  /* 0x0000000a0600728c */ /* 0x000fc8000bf21270 */
[----:B------:R-:W-:-:S12]  /*8c70*/  USEL UR6, UR6, UR10, UP1 ;  /* 0x0000000a06067287 */ /* 0x000fd80008800000 */
.L_x_1918:
[----:B------:R-:W-:Y:S01]  /*8c80*/  ISETP.LT.AND P0, PT, R4, UR6, PT ;  /* 0x0000000604007c0c */ /* 0x000fe2000bf01270 */
[----:B------:R-:W-:Y:S02]  /*8c90*/  IMAD.MOV.U32 R20, RZ, RZ, RZ ;  /* 0x000000ffff147224 */ /* 0x000fe400078e00ff */
[----:B------:R-:W-:-:S10]  /*8ca0*/  IMAD.MOV.U32 R5, RZ, RZ, 0x1 ;  /* 0x00000001ff057424 */ /* 0x000fd400078e00ff */
[----:B------:R-:W-:Y:S05]  /*8cb0*/  @!P0 BRA `(.L_x_1914) ;  /* 0x00000020007c8947 */ /* 0x000fea0003800000 */
[----:B------:R-:W-:Y:S01]  /*8cc0*/  USHF.R.S32.HI UR16, URZ, 0x1f, UR28 ;  /* 0x0000001f3f107899 */ /* 0x000fe2000801141c */
[----:B------:R-:W-:Y:S01]  /*8cd0*/  BSSY B0, `(.L_x_1914) ;  /* 0x000021d000007945 */ /* 0x000fe20003800000 */
[----:B------:R-:W-:Y:S01]  /*8ce0*/  ULDC.64 UR12, c[0x0][0x718] ;  /* 0x0001c600000c7ab9 */ /* 0x000fe20000000a00 */
[----:B------:R-:W-:Y:S01]  /*8cf0*/  UISETP.NE.U32.AND UP1, UPT, UR14, URZ, UPT ;  /* 0x0000003f0e00728c */ /* 0x000fe2000bf25070 */
[----:B------:R-:W-:Y:S01]  /*8d00*/  IMAD.MOV.U32 R20, RZ, RZ, RZ ;  /* 0x000000ffff147224 */ /* 0x000fe200078e00ff */
[----:B------:R-:W-:Y:S01]  /*8d10*/  UIMAD UR9, UR16, UR12, URZ ;  /* 0x0000000c100972a4 */ /* 0x000fe2000f8e023f */
[----:B------:R-:W-:Y:S01]  /*8d20*/  IMAD.MOV.U32 R5, RZ, RZ, 0x1 ;  /* 0x00000001ff057424 */ /* 0x000fe200078e00ff */
[----:B------:R-:W-:Y:S01]  /*8d30*/  UISETP.NE.AND.EX UP1, UPT, UR15, URZ, UPT, UP1 ;  /* 0x0000003f0f00728c */ /* 0x000fe2000bf25310 */
[----:B------:R-:W-:Y:S01]  /*8d40*/  UMOV UR10, UR4 ;  /* 0x00000004000a7c82 */ /* 0x000fe20008000000 */
[----:B------:R-:W-:Y:S01]  /*8d50*/  UMOV UR11, UR5 ;  /* 0x00000005000b7c82 */ /* 0x000fe20008000000 */
[----:B------:R-:W-:Y:S01]  /*8d60*/  ULDC.64 UR14, c[0x0][0x730] ;  /* 0x0001cc00000e7ab9 */ /* 0x000fe20000000a00 */
[----:B------:R-:W-:-:S02]  /*8d70*/  UIMAD UR22, UR28, UR13, UR9 ;  /* 0x0000000d1c1672a4 */ /* 0x000fc4000f8e0209 */
[----:B------:R-:W-:Y:S02]  /*8d80*/  UIMAD.WIDE.U32 UR4, UR28, UR12, UR10 ;  /* 0x0000000c1c0472a5 */ /* 0x000fe4000f8e000a */
[----:B------:R-:W-:Y:S02]  /*8d90*/  USHF.R.S32.HI UR9, URZ, 0x1f, UR37 ;  /* 0x0000001f3f097899 */ /* 0x000fe40008011425 */
[----:B------:R-:W-:Y:S01]  /*8da0*/  UIMAD UR12, UR16, UR14, URZ ;  /* 0x0000000e100c72a4 */ /* 0x000fe2000f8e023f */
[----:B------:R-:W-:Y:S01]  /*8db0*/  ULDC UR13, c[0x0][0x2e8] ;  /* 0x0000ba00000d7ab9 */ /* 0x000fe20000000800 */
[----:B------:R-:W-:Y:S02]  /*8dc0*/  USEL UR9, UR9, URZ, !UP1 ;  /* 0x0000003f09097287 */ /* 0x000fe4000c800000 */
[----:B------:R-:W-:Y:S02]  /*8dd0*/  UISETP.NE.AND UP2, UPT, UR13, 0x1, UPT ;  /* 0x000000010d00788c */ /* 0x000fe4000bf45270 */
[----:B------:R-:W-:-:S02]  /*8de0*/  UIMAD.WIDE.U32 UR10, UR28, UR14, UR10 ;  /* 0x0000000e1c0a72a5 */ /* 0x000fc4000f8e000a */
[----:B------:R-:W-:Y:S02]  /*8df0*/  UIMAD UR12, UR28, UR15, UR12 ;  /* 0x0000000f1c0c72a4 */ /* 0x000fe4000f8e020c */
[----:B------:R-:W-:Y:S01]  /*8e00*/  UIADD3 UR23, UR5, UR22, URZ ;  /* 0x0000001605177290 */ /* 0x000fe2000fffe03f */
[----:B------:R-:W-:Y:S01]  /*8e10*/  ULDC.64 UR14, c[0x0][0x720] ;  /* 0x0001c800000e7ab9 */ /* 0x000fe20000000a00 */
[----:B------:R-:W-:Y:S02]  /*8e20*/  USEL UR29, UR37, URZ, !UP1 ;  /* 0x0000003f251d7287 */ /* 0x000fe4000c800000 */
[----:B------:R-:W-:Y:S01]  /*8e30*/  UIMAD UR5, UR9, UR14, URZ ;  /* 0x0000000e090572a4 */ /* 0x000fe2000f8e023f */
[----:B------:R-:W-:Y:S01]  /*8e40*/  ELECT P0, URZ, PT ;  /* 0x00000000003f782f */ /* 0x000fe20003800000 */
[----:B------:R-:W-:Y:S01]  /*8e50*/  UIADD3 UR11, UR11, UR12, URZ ;  /* 0x0000000c0b0b7290 */ /* 0x000fe2000fffe03f */
[----:B------:R-:W-:Y:S01]  /*8e60*/  UMOV UR22, UR4 ;  /* 0x0000000400167c82 */ /* 0x000fe20008000000 */
[----:B------:R-:W-:Y:S01]  /*8e70*/  ULDC.64 UR16, c[0x0][0x738] ;  /* 0x0001ce0000107ab9 */ /* 0x000fe20000000a00 */
[----:B------:R-:W-:-:S02]  /*8e80*/  UIMAD UR5, UR15, UR29, UR5 ;  /* 0x0000001d0f0572a4 */ /* 0x000fc4000f8e0205 */
[----:B------:R-:W-:Y:S02]  /*8e90*/  UIMAD.WIDE.U32 UR22, UR14, UR29, UR22 ;  /* 0x0000001d0e1672a5 */ /* 0x000fe4000f8e0016 */
[----:B------:R-:W-:Y:S02]  /*8ea0*/  UIMAD.WIDE.U32 UR14, UR16, UR29, UR10 ;  /* 0x0000001d100e72a5 */ /* 0x000fe4000f8e000a */
[----:B------:R-:W-:Y:S01]  /*8eb0*/  UIMAD UR9, UR9, UR16, URZ ;  /* 0x00000010090972a4 */ /* 0x000fe2000f8e023f */
[----:B------:R-:W-:Y:S01]  /*8ec0*/  @UP2 ULDC UR10, c[0x0][0x2ec] ;  /* 0x0000bb00000a2ab9 */ /* 0x000fe20000000800 */
[----:B------:R-:W-:Y:S02]  /*8ed0*/  UIADD3 UR35, UR8, UR35, URZ ;  /* 0x0000002308237290 */ /* 0x000fe4000fffe03f */
[----:B------:R-:W-:Y:S01]  /*8ee0*/  UIMAD.WIDE.U32 UR10, UR28, UR10, URZ ;  /* 0x0000000a1c0a72a5 */ /* 0x000fe2000f8e003f */
[----:B------:R-:W-:Y:S01]  /*8ef0*/  @UP2 ULDC UR8, c[0x0][0x2f0] ;  /* 0x0000bc0000082ab9 */ /* 0x000fe20000000800 */
[----:B------:R-:W-:Y:S01]  /*8f00*/  UMOV UR36, UR28 ;  /* 0x0000001c00247c82 */ /* 0x000fe20008000000 */
[----:B------:R-:W-:-:S02]  /*8f10*/  UIMAD UR4, UR17, UR29, UR9 ;  /* 0x0000001d110472a4 */ /* 0x000fc4000f8e0209 */
[----:B------:R-:W-:Y:S02]  /*8f20*/  USEL UR37, UR37, URZ, !UP0 ;  /* 0x0000003f25257287 */ /* 0x000fe4000c000000 */
        /* <DEDUP_REMOVED lines=14> */
.L_x_1947:
        /* <DEDUP_REMOVED lines=9> */
.L_x_1921:
[----:B------:R-:W2:Y:S01]  /*90a0*/  LDC.64 R2, c[0x0][0x198] ;  /* 0x00006600ff027b82 */ /* 0x000ea20000000a00 */
[----:B------:R-:W-:Y:S01]  /*90b0*/  R2UR UR27, R4 ;  /* 0x00000000041b72ca */ /* 0x000fe200000e0000 */
[----:B------:R-:W-:Y:S01]  /*90c0*/  ULDC.64 UR10, c[0x0][0x700] ;  /* 0x0001c000000a7ab9 */ /* 0x000fe20000000a00 */
[----:B------:R-:W-:Y:S01]  /*90d0*/  R2UR UR32, R8 ;  /* 0x00000000082072ca */ /* 0x000fe200000e0000 */
[----:B------:R-:W-:Y:S01]  /*90e0*/  IMAD.U32 R7, RZ, RZ, UR10 ;  /* 0x0000000aff077e24 */ /* 0x000fe2000f8e00ff */
[----:B------:R-:W-:Y:S01]  /*90f0*/  UMOV UR40, 0x0 ;  /* 0x0000000000287882 */ /* 0x000fe20000000000 */
[----:B------:R-:W-:Y:S01]  /*9100*/  UMOV UR41, 0x14f00000 ;  /* 0x14f0000000297882 */ /* 0x000fe20000000000 */
[----:B------:R-:W-:Y:S01]  /*9110*/  UMOV UR26, URZ ;  /* 0x0000003f001a7c82 */ /* 0x000fe20008000000 */
[----:B------:R-:W-:Y:S01]  /*9120*/  IMAD.U32 R19, RZ, RZ, UR6 ;  /* 0x00000006ff137e24 */ /* 0x000fe2000f8e00ff */
[----:B------:R-:W-:Y:S01]  /*9130*/  UMOV UR18, 0x40 ;  /* 0x0000004000127882 */ /* 0x000fe20000000000 */
[----:B------:R-:W-:Y:S01]  /*9140*/  UMOV UR20, UR28 ;  /* 0x0000001c00147c82 */ /* 0x000fe20008000000 */
[----:B------:R-:W-:Y:S01]  /*9150*/  UMOV UR21, UR29 ;  /* 0x0000001d00157c82 */ /* 0x000fe20008000000 */
[----:B------:R-:W-:Y:S01]  /*9160*/  VIADD R19, R19, 0xffffffff ;  /* 0xffffffff13137836 */ /* 0x000fe20000000000 */
[----:B------:R-:W-:Y:S01]  /*9170*/  UMOV UR10, 0x80 ;  /* 0x00000080000a7882 */ /* 0x000fe20000000000 */
[----:B------:R-:W-:Y:S01]  /*9180*/  USHF.L.U32 UR27, UR27, 0x6, URZ ;  /* 0x000000061b1b7899 */ /* 0x000fe2000800063f */
[----:B------:R-:W-:Y:S01]  /*9190*/  IMAD.MOV.U32 R20, RZ, RZ, 0x1 ;  /* 0x00000001ff147424 */ /* 0x000fe200078e00ff */
[----:B------:R-:W-:-:S02]  /*91a0*/  UIADD3 UR24, UR32, 0x1e000, URZ ;  /* 0x0001e00020187890 */ /* 0x000fc4000fffe03f */
[----:B------:R-:W-:Y:S02]  /*91b0*/  UIADD3 UR8, UP0, UR27, UR22, URZ ;  /* 0x000000161b087290 */ /* 0x000fe4000ff1e03f */
[----:B------:R-:W-:Y:S01]  /*91c0*/  IMAD.U32 R6, RZ, RZ, UR27 ;  /* 0x0000001bff067e24 */ /* 0x000fe2000f8e00ff */
[----:B------:R-:W-:Y:S02]  /*91d0*/  UIADD3 UR25, UR32, 0x36410, URZ ;  /* 0x0003641020197890 */ /* 0x000fe4000fffe03f */
[----:B------:R-:W-:Y:S01]  /*91e0*/  UIADD3 UR27, UR27, UR7, URZ ;  /* 0x000000071b1b7290 */ /* 0x000fe2000fffe03f */
[----:B--2---:R-:W-:Y:S01]  /*91f0*/  IMAD.MOV.U32 R13, RZ, RZ, R2 ;  /* 0x000000ffff0d7224 */ /* 0x004fe200078e0002 */
[----:B------:R-:W-:Y:S01]  /*9200*/  PLOP3.LUT P4, PT, PT, PT, UP0, 0x80, 0x0 ;  /* 0x000000000000781c */ /* 0x000fe20003f8f008 */
[----:B------:R-:W-:Y:S01]  /*9210*/  IMAD.MOV.U32 R14, RZ, RZ, R3 ;  /* 0x000000ffff0e7224 */ /* 0x000fe200078e0003 */
[----:B------:R-:W-:Y:S01]  /*9220*/  UIADD3 UR16, UR32, 0x20000, URZ ;  /* 0x0002000020107890 */ /* 0x000fe2000fffe03f */
[----:B------:R-:W-:Y:S01]  /*9230*/  IMAD.U32 R16, RZ, RZ, UR8 ;  /* 0x00000008ff107e24 */ /* 0x000fe2000f8e00ff */
[C---:B------:R-:W-:Y:S01]  /*9240*/  IADD3 R0, P1, R13.reuse, 0x2f0, RZ ;  /* 0x000002f00d007810 */ /* 0x040fe20007f3e0ff */
[----:B------:R-:W-:Y:S01]  /*9250*/  UIADD3 UR8, UR32, 0x22000, URZ ;  /* 0x0002200020087890 */ /* 0x000fe2000fffe03f */
[----:B------:R-:W-:Y:S01]  /*9260*/  IADD3 R3, P3, R13, 0x3f0, RZ ;  /* 0x000003f00d037810 */ /* 0x000fe20007f7e0ff */
[----:B------:R-:W-:Y:S01]  /*9270*/  UIADD3 UR33, UR32, 0x36400, URZ ;  /* 0x0003640020217890 */ /* 0x000fe2000fffe03f */
[----:B------:R-:W-:Y:S01]  /*9280*/  R2UR UR56, R0 ;  /* 0x00000000003872ca */ /* 0x000fe200000e0000 */
[--C-:B------:R-:W-:Y:S01]  /*9290*/  IMAD.X R2, RZ, RZ, R14.reuse, P1 ;  /* 0x000000ffff027224 */ /* 0x100fe200008e060e */
[----:B------:R-:W-:Y:S01]  /*92a0*/  R2UR UR54, R3 ;  /* 0x00000000033672ca */ /* 0x000fe200000e0000 */
[----:B------:R-:W-:Y:S01]  /*92b0*/  UMOV UR17, UR25 ;  /* 0x0000001900117c82 */ /* 0x000fe20008000000 */
[----:B------:R-:W-:Y:S01]  /*92c0*/  LEA R0, P1, R16, R7, 0x2 ;  /* 0x0000000710007211 */ /* 0x000fe200078210ff */
[----:B------:R-:W-:Y:S01]  /*92d0*/  UMOV UR19, UR27 ;  /* 0x0000001b00137c82 */ /* 0x000fe20008000000 */
[----:B------:R-:W-:Y:S01]  /*92e0*/  R2UR UR57, R2 ;  /* 0x00000000023972ca */ /* 0x000fe200000e0000 */
[----:B------:R-:W-:Y:S01]  /*92f0*/  UMOV UR12, UR28 ;  /* 0x0000001c000c7c82 */ /* 0x000fe20008000000 */
[----:B------:R-:W-:Y:S01]  /*9300*/  IADD3 R2, P2, R13, 0xf0, RZ ;  /* 0x000000f00d027810 */ /* 0x000fe20007f5e0ff */
[----:B------:R-:W-:Y:S01]  /*9310*/  UMOV UR13, UR29 ;  /* 0x0000001d000d7c82 */ /* 0x000fe20008000000 */
[----:B------:R-:W-:Y:S01]  /*9320*/  R2UR UR58, R0 ;  /* 0x00000000003a72ca */ /* 0x000fe200000e0000 */
[----:B------:R-:W-:Y:S01]  /*9330*/  IMAD.U32 R0, RZ, RZ, UR11 ;  /* 0x0000000bff007e24 */ /* 0x000fe2000f8e00ff */
[----:B------:R-:W-:Y:S01]  /*9340*/  R2UR UR48, R2 ;  /* 0x00000000023072ca */ /* 0x000fe200000e0000 */
[--C-:B------:R-:W-:Y:S01]  /*9350*/  IMAD.X R3, RZ, RZ, R14.reuse, P2 ;  /* 0x000000ffff037224 */ /* 0x100fe200010e060e */
[----:B------:R-:W-:Y:S01]  /*9360*/  LEA.HI.X.SX32 R5, R6, R11, 0x1, P4 ;  /* 0x0000000b06057211 */ /* 0x000fe200020f0eff */
[----:B------:R-:W-:Y:S01]  /*9370*/  IMAD.X R6, RZ, RZ, R14, P3 ;  /* 0x000000ffff067224 */ /* 0x000fe200018e060e */
[----:B------:R-:W-:Y:S01]  /*9380*/  UMOV UR9, UR25 ;  /* 0x0000001900097c82 */ /* 0x000fe20008000000 */
[----:B------:R-:W-:Y:S01]  /*9390*/  UMOV UR11, UR27 ;  /* 0x0000001b000b7c82 */ /* 0x000fe20008000000 */
[----:B------:R-:W-:Y:S01]  /*93a0*/  R2UR UR49, R3 ;  /* 0x00000000033172ca */ /* 0x000fe200000e0000 */
[----:B------:R-:W-:Y:S01]  /*93b0*/  UMOV UR39, 0x10 ;  /* 0x0000001000277882 */ /* 0x000fe20000000000 */
[----:B------:R-:W-:Y:S01]  /*93c0*/  LEA.HI.X R5, R16, R0, R5, 0x2, P1 ;  /* 0x0000000010057211 */ /* 0x000fe200008f1405 */
[----:B------:R-:W-:Y:S01]  /*93d0*/  UMOV UR30, 0x0 ;  /* 0x00000000001e7882 */ /* 0x000fe20000000000 */
[----:B------:R-:W-:Y:S01]  /*93e0*/  R2UR UR55, R6 ;  /* 0x00000000063772ca */ /* 0x000fe200000e0000 */
[----:B------:R-:W-:Y:S01]  /*93f0*/  UMOV UR31, 0x10000000 ;  /* 0x10000000001f7882 */ /* 0x000fe20000000000 */
[----:B------:R-:W-:Y:S01]  /*9400*/  R2UR UR59, R5 ;  /* 0x00000000053b72ca */ /* 0x000fe200000e0000 */
[----:B------:R-:W-:Y:S01]  /*9410*/  IMAD.MOV.U32 R5, RZ, RZ, 0x12000 ;  /* 0x00012000ff057424 */ /* 0x000fe200078e00ff */
[----:B------:R-:W-:Y:S01]  /*9420*/  UMOV UR34, UR26 ;  /* 0x0000001a00227c82 */ /* 0x000fe20008000000 */
[----:B------:R-:W-:Y:S01]  /*9430*/  ISETP.GE.AND P1, PT, R4, R19, PT ;  /* 0x000000130400720c */ /* 0x000fe20003f26270 */
[----:B------:R-:W-:Y:S01]  /*9440*/  UMOV UR50, 0x40 ;  /* 0x0000004000327882 */ /* 0x000fe20000000000 */
[----:B------:R-:W-:Y:S01]  /*9450*/  UMOV UR51, UR35 ;  /* 0x0000002300337c82 */ /* 0x000fe20008000000 */
[----:B------:R-:W-:Y:S01]  /*9460*/  UMOV UR52, UR36 ;  /* 0x0000002400347c82 */ /* 0x000fe20008000000 */
[----:B------:R2:W-:Y:S01]  /*9470*/  UTMALDG.4D [UR24], [UR48], desc[UR40] ;  /* 0x00002818300075b4 */ /* 0x0005e20008019000 */
[----:B------:R-:W-:Y:S01]  /*9480*/  UMOV UR53, UR37 ;  /* 0x0000002500357c82 */ /* 0x000fe20008000000 */
[----:B------:R-:W-:Y:S01]  /*9490*/  UMOV UR42, 0x80 ;  /* 0x00000080002a7882 */ /* 0x000fe20000000000 */
[----:B------:R-:W-:Y:S01]  /*94a0*/  UMOV UR43, UR35 ;  /* 0x00000023002b7c82 */ /* 0x000fe20008000000 */
[----:B------:R-:W-:Y:S01]  /*94b0*/  UMOV UR44, UR36 ;  /* 0x00000024002c7c82 */ /* 0x000fe20008000000 */
[----:B------:R-:W-:Y:S01]  /*94c0*/  UMOV UR45, UR37 ;  /* 0x00000025002d7c82 */ /* 0x000fe20008000000 */
[----:B------:R3:W-:Y:S01]  /*94d0*/  UTMALDG.4D [UR16], [UR48], desc[UR40] ;  /* 0x00002810300075b4 */ /* 0x0007e20008019000 */
[----:B------:R4:W-:Y:S01]  /*94e0*/  UTMALDG.4D [UR8], [UR48], desc[UR40] ;  /* 0x00002808300075b4 */ /* 0x0009e20008019000 */
[----:B--2---:R-:W-:-:S02]  /*94f0*/  UIADD3 UR24, UR32, 0x30000, URZ ;  /* 0x0003000020187890 */ /* 0x004fc4000fffe03f */
[----:B---3--:R-:W-:-:S07]  /*9500*/  UIADD3 UR16, UR32, 0x9000, URZ ;  /* 0x0000900020107890 */ /* 0x008fce000fffe03f */
[----:B------:R-:W-:Y:S01]  /*9510*/  UBLKCP.S.G [UR24], [UR58], UR39 ;  /* 0x000000183a0073ba */ /* 0x000fe20008000227 */
[----:B------:R2:W-:Y:S01]  /*9520*/  SYNCS.ARRIVE.TRANS64 RZ, [R8+URZ+0x36400], R5 ;  /* 0x0364000508ff79a7 */ /* 0x0005e2000800003f */
[----:B------:R-:W-:Y:S01]  /*9530*/  UMOV UR19, UR35 ;  /* 0x0000002300137c82 */ /* 0x000fe20008000000 */
[----:B------:R-:W-:Y:S01]  /*9540*/  UMOV UR20, UR36 ;  /* 0x0000002400147c82 */ /* 0x000fe20008000000 */
[----:B------:R-:W-:Y:S01]  /*9550*/  UMOV UR21, UR37 ;  /* 0x0000002500157c82 */ /* 0x000fe20008000000 */
[----:B------:R-:W-:Y:S01]  /*9560*/  UMOV UR18, UR26 ;  /* 0x0000001a00127c82 */ /* 0x000fe20008000000 */
[----:B------:R-:W-:Y:S01]  /*9570*/  UMOV UR17, UR33 ;  /* 0x0000002100117c82 */ /* 0x000fe20008000000 */
[----:B----4-:R-:W-:Y:S02]  /*9580*/  UIADD3 UR48, UR32, 0x3000, URZ ;  /* 0x0000300020307890 */ /* 0x010fe4000fffe03f */
[----:B------:R3:W-:Y:S01]  /*9590*/  UTMALDG.4D [UR32], [UR56], desc[UR30] ;  /* 0x00001e20380075b4 */ /* 0x0007e20008019000 */
[----:B------:R-:W-:-:S02]  /*95a0*/  UIADD3 UR40, UR32, 0x6000, URZ ;  /* 0x0000600020287890 */ /* 0x000fc4000fffe03f */
        /* <DEDUP_REMOVED lines=21> */
[----:B------:R-:W-:Y:S02]  /*9700*/  IMAD.MOV.U32 R10, RZ, RZ, 0x1 ;  /* 0x00000001ff0a7424 */ /* 0x000fe400078e00ff */
[----:B------:R-:W-:Y:S01]  /*9710*/  IMAD.MOV.U32 R23, RZ, RZ, R4 ;  /* 0x000000ffff177224 */ /* 0x000fe200078e0004 */
        /* <DEDUP_REMOVED lines=12> */
.L_x_1932:
[----:B-1----:R-:W-:-:S05]  /*97e0*/  IMAD.MOV.U32 R9, RZ, RZ, 0x1 ;  /* 0x00000001ff097424 */ /* 0x002fca00078e00ff */
[----:B------:R-:W-:-:S04]  /*97f0*/  SHF.L.U32 R9, R9, 0x1f, RZ ;  /* 0x0000001f09097819 */ /* 0x000fc800000006ff */
[----:B------:R-:W1:Y:S02]  /*9800*/  SYNCS.PHASECHK.TRANS64.TRYWAIT P1, [R8+URZ+0x36438], R9 ;  /* 0x03643809080075a7 */ /* 0x000e64000802017f */
[----:B-1----:R-:W-:Y:S05]  /*9810*/  @!P1 BRA `(.L_x_1924) ;  /* 0x00000018009c9947 */ /* 0x002fea0003800000 */
.L_x_1948:
[----:B------:R-:W-:Y:S05]  /*9820*/  @P0 BRA `(.L_x_1925) ;  /* 0x0000000000140947 */ /* 0x000fea0003800000 */
[----:B------:R-:W-:Y:S01]  /*9830*/  ISETP.NE.AND P1, PT, R22, RZ, PT ;  /* 0x000000ff1600720c */ /* 0x000fe20003f25270 */
[----:B------:R-:W-:-:S04]  /*9840*/  IMAD.MOV.U32 R3, RZ, RZ, 0x6100 ;  /* 0x00006100ff037424 */ /* 0x000fc800078e00ff */
[----:B------:R2:W-:Y:S08]  /*9850*/  SYNCS.ARRIVE.TRANS64 RZ, [R8+URZ+0x36430], R3 ;  /* 0x0364300308ff79a7 */ /* 0x0005f0000800003f */
[----:B------:R-:W-:Y:S05]  /*9860*/  @!P1 BRA `(.L_x_1925) ;  /* 0x0000000000049947 */ /* 0x000fea0003800000 */
[----:B------:R-:W-:Y:S01]  /*9870*/  BPT.TRAP 0x1 ;  /* 0x000000040000795c */ /* 0x000fe20000300000 */
.L_x_1925:
[----:B------:R-:W3:Y:S01]  /*9880*/  LDC.64 R16, c[0x0][0x728] ;  /* 0x0001ca00ff107b82 */ /* 0x000ee20000000a00 */
[----:B--2---:R-:W-:Y:S01]  /*9890*/  IMAD.SHL.U32 R3, R23, 0x40, RZ ;  /* 0x0000004017037824 */ /* 0x004fe200078e00ff */
[----:B------:R-:W-:Y:S01]  /*98a0*/  UMOV UR32, 0x0 ;  /* 0x0000000000207882 */ /* 0x000fe20000000000 */
[C---:B------:R-:W-:Y:S01]  /*98b0*/  VIADD R25, R8.reuse, 0x36430 ;  /* 0x0003643008197836 */ /* 0x040fe20000000000 */
[----:B------:R-:W-:Y:S01]  /*98c0*/  UMOV UR33, 0x14f00000 ;  /* 0x14f0000000217882 */ /* 0x000fe20000000000 */
[C---:B------:R-:W-:Y:S01]  /*98d0*/  VIADD R26, R8.reuse, 0x2a000 ;  /* 0x0002a000081a7836 */ /* 0x040fe20000000000 */
[C---:B------:R-:W-:Y:S01]  /*98e0*/  IADD3 R0, P1, R3.reuse, UR14, RZ ;  /* 0x0000000e03007c10 */ /* 0x040fe2000ff3e0ff */
[C---:B------:R-:W-:Y:S01]  /*98f0*/  VIADD R27, R8.reuse, 0x2c000 ;  /* 0x0002c000081b7836 */ /* 0x040fe20000000000 */
[----:B------:R-:W2:Y:S01]  /*9900*/  LDC.64 R6, c[0x0][0x198] ;  /* 0x00006600ff067b82 */ /* 0x000ea20000000a00 */
[C---:B------:R-:W-:Y:S01]  /*9910*/  R2UR UR27, R3.reuse ;  /* 0x00000000031b72ca */ /* 0x040fe200000e0000 */
[C---:B------:R-:W-:Y:S01]  /*9920*/  VIADD R28, R8.reuse, 0x2e000 ;  /* 0x0002e000081c7836 */ /* 0x040fe20000000000 */
[----:B------:R-:W-:Y:S01]  /*9930*/  LEA.HI.X.SX32 R2, R3, R12, 0x1, P1 ;  /* 0x0000000c03027211 */ /* 0x000fe200008f0eff */
        /* <DEDUP_REMOVED lines=23> */
[----:B------:R-:W-:Y:S01]  /*9ab0*/  UMOV UR11, UR27 ;  /* 0x0000001b000b7c82 */ /* 0x000fe20008000000 */
[----:B------:R-:W-:Y:S01]  /*9ac0*/  IADD3 R4, P1, R13, 0x1f0, RZ ;  /* 0x000001f00d047810 */ /* 0x000fe20007f3e0ff */
[----:B------:R-:W-:Y:S01]  /*9ad0*/  UMOV UR34, 0x10 ;  /* 0x0000001000227882 */ /* 0x000fe20000000000 */
[----:B------:R-:W-:Y:S01]  /*9ae0*/  SHF.L.U32 R7, R10, 0x1f, RZ ;  /* 0x0000001f0a077819 */ /* 0x000fe200000006ff */
[----:B------:R-:W-:Y:S01]  /*9af0*/  UMOV UR43, UR25 ;  /* 0x00000019002b7c82 */ /* 0x000fe20008000000 */
        /* <DEDUP_REMOVED lines=9> */
.L_x_1949:
[----:B------:R-:W-:Y:S05]  /*9b90*/  @P0 BRA `(.L_x_1927) ;  /* 0x0000000000140947 */ /* 0x000fea0003800000 */
[----:B------:R-:W-:Y:S01]  /*9ba0*/  ISETP.NE.AND P1, PT, R22, RZ, PT ;  /* 0x000000ff1600720c */ /* 0x000fe20003f25270 */
[----:B--2---:R-:W-:-:S04]  /*9bb0*/  IMAD.MOV.U32 R7, RZ, RZ, 0x6100 ;  /* 0x00006100ff077424 */ /* 0x004fc800078e00ff */
[----:B------:R3:W-:Y:S08]  /*9bc0*/  SYNCS.ARRIVE.TRANS64 RZ, [R8+URZ+0x36418], R7 ;  /* 0x0364180708ff79a7 */ /* 0x0007f0000800003f */
[----:B------:R-:W-:Y:S05]  /*9bd0*/  @!P1 BRA `(.L_x_1927) ;  /* 0x0000000000049947 */ /* 0x000fea0003800000 */
[----:B------:R-:W-:Y:S01]  /*9be0*/  BPT.TRAP 0x1 ;  /* 0x000000040000795c */ /* 0x000fe20000300000 */
.L_x_1927:
[----:B------:R-:W-:Y:S01]  /*9bf0*/  VIADD R18, R3, 0x40 ;  /* 0x0000004003127836 */ /* 0x000fe20000000000 */
[----:B------:R-:W-:Y:S01]  /*9c00*/  ULDC.64 UR8, c[0x0][0x700] ;  /* 0x0001c00000087ab9 */ /* 0x000fe20000000a00 */
[----:B------:R-:W-:Y:S01]  /*9c10*/  R2UR UR40, R8 ;  /* 0x00000000082872ca */ /* 0x000fe200000e0000 */
[----:B--23--:R-:W-:Y:S01]  /*9c20*/  IMAD.U32 R7, RZ, RZ, UR8 ;  /* 0x00000008ff077e24 */ /* 0x00cfe2000f8e00ff */
[----:B------:R-:W-:Y:S01]  /*9c30*/  UMOV UR32, 0x0 ;  /* 0x0000000000207882 */ /* 0x000fe20000000000 */
[C---:B------:R-:W-:Y:S01]  /*9c40*/  IADD3 R2, P1, R18.reuse, UR22, RZ ;  /* 0x0000001612027c10 */ /* 0x040fe2000ff3e0ff */
[----:B------:R-:W-:Y:S01]  /*9c50*/  VIADD R29, R18, UR7 ;  /* 0x00000007121d7c36 */ /* 0x000fe20008000000 */
[----:B------:R-:W-:Y:S01]  /*9c60*/  SHF.R.S32.HI R6, RZ, 0x1f, R18 ;  /* 0x0000001fff067819 */ /* 0x000fe20000011412 */
[----:B------:R-:W-:Y:S01]  /*9c70*/  UMOV UR33, 0x14f00000 ;  /* 0x14f0000000217882 */ /* 0x000fe20000000000 */
[----:B------:R-:W-:Y:S01]  /*9c80*/  LEA R0, P2, R2, R7, 0x2 ;  /* 0x0000000702007211 */ /* 0x000fe200078410ff */
[----:B------:R-:W-:Y:S01]  /*9c90*/  UMOV UR18, URZ ;  /* 0x0000003f00127c82 */ /* 0x000fe20008000000 */
[----:B------:R-:W-:Y:S01]  /*9ca0*/  R2UR UR19, R29 ;  /* 0x000000001d1372ca */ /* 0x000fe200000e0000 */
[----:B------:R-:W-:Y:S01]  /*9cb0*/  IMAD.X R3, R6, 0x1, R11, P1 ;  /* 0x0000000106037824 */ /* 0x000fe200008e060b */
[----:B------:R-:W-:Y:S01]  /*9cc0*/  R2UR UR42, R0 ;  /* 0x00000000002a72ca */ /* 0x000fe200000e0000 */
[----:B------:R-:W-:Y:S01]  /*9cd0*/  IMAD.U32 R0, RZ, RZ, UR9 ;  /* 0x00000009ff007e24 */ /* 0x000fe2000f8e00ff */
        /* <DEDUP_REMOVED lines=12> */
[----:B------:R-:W-:Y:S01]  /*9da0*/  UMOV UR21, UR29 ;  /* 0x0000001d00157c82 */ /* 0x000fe20008000000 */
[----:B------:R-:W-:Y:S01]  /*9db0*/  UMOV UR10, 0x40 ;  /* 0x00000040000a7882 */ /* 0x000fe20000000000 */
[----:B------:R-:W-:Y:S01]  /*9dc0*/  UMOV UR12, UR28 ;  /* 0x0000001c000c7c82 */ /* 0x000fe20008000000 */
[----:B------:R-:W-:Y:S01]  /*9dd0*/  R2UR UR31, R3 ;  /* 0x00000000031f72ca */ /* 0x000fe200000e0000 */
[----:B------:R-:W-:Y:S01]  /*9de0*/  UMOV UR13, UR29 ;  /* 0x0000001d000d7c82 */ /* 0x000fe20008000000 */
[----:B------:R-:W-:Y:S01]  /*9df0*/  UMOV UR9, UR17 ;  /* 0x0000001100097c82 */ /* 0x000fe20008000000 */
[----:B------:R-:W-:Y:S01]  /*9e00*/  UMOV UR11, UR19 ;  /* 0x00000013000b7c82 */ /* 0x000fe20008000000 */
[----:B------:R-:W-:Y:S01]  /*9e10*/  UMOV UR26, 0x80 ;  /* 0x00000080001a7882 */ /* 0x000fe20000000000 */
[----:B------:R-:W-:Y:S01]  /*9e20*/  UMOV UR25, UR17 ;  /* 0x0000001100197c82 */ /* 0x000fe20008000000 */
[----:B------:R-:W-:Y:S01]  /*9e30*/  UMOV UR27, UR19 ;  /* 0x00000013001b7c82 */ /* 0x000fe20008000000 */
[----:B------:R-:W-:Y:S01]  /*9e40*/  UMOV UR41, UR17 ;  /* 0x0000001100297c82 */ /* 0x000fe20008000000 */
[----:B------:R-:W-:-:S05]  /*9e50*/  UMOV UR34, 0x10 ;  /* 0x0000001000227882 */ /* 0x000fca0000000000 */
[----:B------:R2:W-:Y:S01]  /*9e60*/  UTMALDG.4D [UR16], [UR30], desc[UR32] ;  /* 0x000020101e0075b4 */ /* 0x0005e20008019000 */
[----:B------:R2:W-:Y:S01]  /*9e70*/  UTMALDG.4D [UR8], [UR30], desc[UR32] ;  /* 0x000020081e0075b4 */ /* 0x0005e20008019000 */
[----:B------:R2:W-:Y:S01]  /*9e80*/  UTMALDG.4D [UR24], [UR30], desc[UR32] ;  /* 0x000020181e0075b4 */ /* 0x0005e20008019000 */
[----:B------:R2:W-:Y:S01]  /*9e90*/  UBLKCP.S.G [UR40], [UR42], UR34 ;  /* 0x000000282a0073ba */ /* 0x0005e20008000222 */
[----:B------:R3:W4:Y:S02]  /*9ea0*/  SYNCS.PHASECHK.TRANS64.TRYWAIT P1, [R8+URZ+0x36438], R22 ;  /* 0x03643816080075a7 */ /* 0x000724000802017f */
[----:B---3--:R-:W3:Y:S02]  /*9eb0*/  S2R R22, SR_TID.X ;  /* 0x0000000000167919 */ /* 0x008ee40000002100 */
[----:B---3--:R-:W-:Y:S01]  /*9ec0*/  LOP3.LUT R22, R22, 0x1f, RZ, 0xc0, !PT ;  /* 0x0000001f16167812 */ /* 0x008fe200078ec0ff */
[----:B--2-4-:R-:W-:Y:S06]  /*9ed0*/  @!P1 BRA `(.L_x_1928) ;  /* 0x0000001400149947 */ /* 0x014fec0003800000 */
.L_x_1950:
[----:B------:R-:W-:Y:S05]  /*9ee0*/  @P0 BRA `(.L_x_1929) ;  /* 0x00000000001c0947 */ /* 0x000fea0003800000 */
[----:B------:R-:W-:-:S04]  /*9ef0*/  IMAD.MOV.U32 R22, RZ, RZ, 0x6100 ;  /* 0x00006100ff167424 */ /* 0x000fc800078e00ff */
[----:B------:R2:W-:Y:S02]  /*9f00*/  SYNCS.ARRIVE.TRANS64 RZ, [R8+URZ+0x36430], R22 ;  /* 0x0364301608ff79a7 */ /* 0x0005e4000800003f */
[----:B--2---:R-:W2:Y:S02]  /*9f10*/  S2R R22, SR_TID.X ;  /* 0x0000000000167919 */ /* 0x004ea40000002100 */
[----:B--2---:R-:W-:-:S04]  /*9f20*/  LOP3.LUT R22, R22, 0x1f, RZ, 0xc0, !PT ;  /* 0x0000001f16167812 */ /* 0x004fc800078ec0ff */
[----:B------:R-:W-:-:S13]  /*9f30*/  ISETP.NE.AND P1, PT, R22, RZ, PT ;  /* 0x000000ff1600720c */ /* 0x000fda0003f25270 */
[----:B------:R-:W-:Y:S05]  /*9f40*/  @!P1 BRA `(.L_x_1929) ;  /* 0x0000000000049947 */ /* 0x000fea0003800000 */
[----:B------:R-:W-:Y:S01]  /*9f50*/  BPT.TRAP 0x1 ;  /* 0x000000040000795c */ /* 0x000fe20000300000 */
.L_x_1929:
[----:B------:R-:W-:Y:S01]  /*9f60*/  IADD3 R18, P1, R18, UR14, RZ ;  /* 0x0000000e12127c10 */ /* 0x000fe2000ff3e0ff */
        /* <DEDUP_REMOVED lines=36> */
.L_x_1952:
[----:B------:R-:W-:Y:S05]  /*a1b0*/  @P0 BRA `(.L_x_1931) ;  /* 0x0000000000140947 */ /* 0x000fea0003800000 */
[----:B------:R-:W-:Y:S01]  /*a1c0*/  ISETP.NE.AND P1, PT, R22, RZ, PT ;  /* 0x000000ff1600720c */ /* 0x000fe20003f25270 */
[----:B--2---:R-:W-:-:S04]  /*a1d0*/  IMAD.MOV.U32 R5, RZ, RZ, 0x6100 ;  /* 0x00006100ff057424 */ /* 0x004fc800078e00ff */
[----:B------:R3:W-:Y:S08]  /*a1e0*/  SYNCS.ARRIVE.TRANS64 RZ, [R8+URZ+0x36410], R5 ;  /* 0x0364100508ff79a7 */ /* 0x0007f0000800003f */
[----:B------:R-:W-:Y:S05]  /*a1f0*/  @!P1 BRA `(.L_x_1931) ;  /* 0x0000000000049947 */ /* 0x000fea0003800000 */
[----:B------:R-:W-:Y:S01]  /*a200*/  BPT.TRAP 0x1 ;  /* 0x000000040000795c */ /* 0x000fe20000300000 */
.L_x_1931:
        /* <DEDUP_REMOVED lines=8> */
[----:B------:R-:W-:Y:S01]  /*a290*/  UMOV UR20, UR28 ;  /* 0x0000001c00147c82 */ /* 0x000fe20008000000 */
[----:B------:R-:W-:Y:S01]  /*a2a0*/  UMOV UR21, UR29 ;  /* 0x0000001d00157c82 */ /* 0x000fe20008000000 */
[----:B------:R-:W-:Y:S01]  /*a2b0*/  UMOV UR10, 0x40 ;  /* 0x00000040000a7882 */ /* 0x000fe20000000000 */
[----:B------:R-:W-:Y:S01]  /*a2c0*/  UMOV UR12, UR28 ;  /* 0x0000001c000c7c82 */ /* 0x000fe20008000000 */
[----:B------:R-:W-:Y:S01]  /*a2d0*/  UMOV UR13, UR29 ;  /* 0x0000001d000d7c82 */ /* 0x000fe20008000000 */
[----:B------:R-:W-:-:S02]  /*a2e0*/  UIADD3 UR34, UR34, 0x2, URZ ;  /* 0x0000000222227890 */ /* 0x000fc4000fffe03f */
[----:B------:R-:W-:Y:S02]  /*a2f0*/  UIADD3 UR16, UR40, 0x1e000, URZ ;  /* 0x0001e00028107890 */ /* 0x000fe4000fffe03f */
[----:B------:R-:W-:Y:S02]  /*a300*/  USHF.L.U32 UR19, UR34, 0x6, URZ ;  /* 0x0000000622137899 */ /* 0x000fe4000800063f */
[----:B------:R-:W-:Y:S01]  /*a310*/  UIADD3 UR17, UR40, 0x36410, URZ ;  /* 0x0003641028117890 */ /* 0x000fe2000fffe03f */
[----:B------:R-:W-:Y:S01]  /*a320*/  IMAD.U32 R23, RZ, RZ, UR34 ;  /* 0x00000022ff177e24 */ /* 0x000fe2000f8e00ff */
[----:B------:R-:W-:Y:S02]  /*a330*/  UIADD3 UR8, UP0, UR19, UR22, URZ ;  /* 0x0000001613087290 */ /* 0x000fe4000ff1e03f */
[----:B------:R-:W-:Y:S01]  /*a340*/  IMAD.U32 R4, RZ, RZ, UR19 ;  /* 0x00000013ff047e24 */ /* 0x000fe2000f8e00ff */
[----:B------:R-:W-:Y:S02]  /*a350*/  UIADD3 UR19, UR19, UR7, URZ ;  /* 0x0000000713137290 */ /* 0x000fe4000fffe03f */
[----:B------:R-:W-:Y:S01]  /*a360*/  UIADD3 UR24, UR40, 0x22000, URZ ;  /* 0x0002200028187890 */ /* 0x000fe2000fffe03f */
[----:B------:R-:W-:Y:S01]  /*a370*/  PLOP3.LUT P1, PT, PT, PT, UP0, 0x80, 0x0 ;  /* 0x000000000000781c */ /* 0x000fe20003f2f008 */
[----:B------:R-:W-:Y:S01]  /*a380*/  IMAD.U32 R6, RZ, RZ, UR8 ;  /* 0x00000008ff067e24 */ /* 0x000fe2000f8e00ff */
[----:B------:R-:W-:-:S02]  /*a390*/  UIADD3 UR8, UR40, 0x20000, URZ ;  /* 0x0002000028087890 */ /* 0x000fc4000fffe03f */
[----:B--23--:R-:W-:Y:S01]  /*a3a0*/  LEA.HI.X.SX32 R5, R4, R11, 0x1, P1 ;  /* 0x0000000b04057211 */ /* 0x00cfe200008f0eff */
[----:B------:R-:W-:Y:S01]  /*a3b0*/  UIADD3 UR40, UR40, 0x30000, URZ ;  /* 0x0003000028287890 */ /* 0x000fe2000fffe03f */
[----:B------:R-:W-:Y:S01]  /*a3c0*/  LEA R4, P1, R6, R7, 0x2 ;  /* 0x0000000706047211 */ /* 0x000fe200078210ff */
[----:B------:R-:W-:Y:S01]  /*a3d0*/  UMOV UR9, UR17 ;  /* 0x0000001100097c82 */ /* 0x000fe20008000000 */
[----:B------:R-:W-:Y:S01]  /*a3e0*/  UMOV UR11, UR19 ;  /* 0x00000013000b7c82 */ /* 0x000fe20008000000 */
[----:B------:R-:W-:Y:S01]  /*a3f0*/  UMOV UR26, 0x80 ;  /* 0x00000080001a7882 */ /* 0x000fe20000000000 */
[----:B------:R-:W-:Y:S01]  /*a400*/  R2UR UR42, R4 ;  /* 0x00000000042a72ca */ /* 0x000fe200000e0000 */
[----:B------:R-:W-:Y:S01]  /*a410*/  UMOV UR25, UR17 ;  /* 0x0000001100197c82 */ /* 0x000fe20008000000 */
[----:B------:R-:W-:Y:S01]  /*a420*/  LEA.HI.X R4, R6, R0, R5, 0x2, P1 ;  /* 0x0000000006047211 */ /* 0x000fe200008f1405 */
[----:B------:R2:W-:Y:S01]  /*a430*/  UTMALDG.4D [UR16], [UR30], desc[UR32] ;  /* 0x000020101e0075b4 */ /* 0x0005e20008019000 */
[----:B------:R-:W-:Y:S01]  /*a440*/  ISETP.NE.AND P1, PT, R24, RZ, PT ;  /* 0x000000ff1800720c */ /* 0x000fe20003f25270 */
[----:B------:R-:W-:Y:S01]  /*a450*/  UMOV UR27, UR19 ;  /* 0x00000013001b7c82 */ /* 0x000fe20008000000 */
[----:B------:R-:W-:Y:S01]  /*a460*/  R2UR UR43, R4 ;  /* 0x00000000042b72ca */ /* 0x000fe200000e0000 */
[----:B------:R-:W-:Y:S01]  /*a470*/  UMOV UR41, UR17 ;  /* 0x0000001100297c82 */ /* 0x000fe20008000000 */
[----:B------:R-:W-:Y:S01]  /*a480*/  UMOV UR39, 0x10 ;  /* 0x0000001000277882 */ /* 0x000fe20000000000 */
[----:B------:R2:W-:Y:S01]  /*a490*/  UTMALDG.4D [UR8], [UR30], desc[UR32] ;  /* 0x000020081e0075b4 */ /* 0x0005e20008019000 */
[----:B------:R2:W-:Y:S09]  /*a4a0*/  UTMALDG.4D [UR24], [UR30], desc[UR32] ;  /* 0x000020181e0075b4 */ /* 0x0005f20008019000 */
[----:B------:R2:W-:Y:S02]  /*a4b0*/  UBLKCP.S.G [UR40], [UR42], UR39 ;  /* 0x000000282a0073ba */ /* 0x0005e40008000227 */
[----:B--2---:R-:W-:Y:S05]  /*a4c0*/  @P1 BRA `(.L_x_1932) ;  /* 0xfffffff000c41947 */ /* 0x004fea000383ffff */
.L_x_1923:
[----:B------:R-:W-:Y:S01]  /*a4d0*/  ISETP.NE.AND P1, PT, R21, RZ, PT ;  /* 0x000000ff1500720c */ /* 0x000fe20003f25270 */
[----:B------:R-:W-:Y:S02]  /*a4e0*/  IMAD.MOV.U32 R4, RZ, RZ, R19 ;  /* 0x000000ffff047224 */ /* 0x000fe400078e0013 */
[----:B------:R-:W-:-:S10]  /*a4f0*/  IMAD.MOV.U32 R5, RZ, RZ, 0x1 ;  /* 0x00000001ff057424 */ /* 0x000fd400078e00ff */
[----:B------:R-:W-:Y:S05]  /*a500*/  @!P1 BRA `(.L_x_1922) ;  /* 0x00000004008c9947 */ /* 0x000fea0003800000 */
[----:B------:R-:W2:Y:S02]  /*a510*/  SYNCS.PHASECHK.TRANS64.TRYWAIT P1, [R8+URZ+0x36438], R9 ;  /* 0x03643809080075a7 */ /* 0x000ea4000802017f */
[----:B--2---:R-:W-:Y:S05]  /*a520*/  @!P1 BRA `(.L_x_1933) ;  /* 0x0000000c00b89947 */ /* 0x004fea0003800000 */
.L_x_1953:
[----:B------:R-:W-:Y:S05]  /*a530*/  @P0 BRA `(.L_x_1934) ;  /* 0x0000000000140947 */ /* 0x000fea0003800000 */
[----:B------:R-:W-:Y:S01]  /*a540*/  ISETP.NE.AND P1, PT, R22, RZ, PT ;  /* 0x000000ff1600720c */ /* 0x000fe20003f25270 */
[----:B------:R-:W-:-:S04]  /*a550*/  IMAD.MOV.U32 R5, RZ, RZ, 0x6100 ;  /* 0x00006100ff057424 */ /* 0x000fc800078e00ff */
[----:B------:R3:W-:Y:S08]  /*a560*/  SYNCS.ARRIVE.TRANS64 RZ, [R8+URZ+0x36430], R5 ;  /* 0x0364300508ff79a7 */ /* 0x0007f0000800003f */
[----:B------:R-:W-:Y:S05]  /*a570*/  @!P1 BRA `(.L_x_1934) ;  /* 0x0000000000049947 */ /* 0x000fea0003800000 */
[----:B------:R-:W-:Y:S01]  /*a580*/  BPT.TRAP 0x1 ;  /* 0x000000040000795c */ /* 0x000fe20000300000 */
.L_x_1934:
[----:B---3--:R-:W3:Y:S01]  /*a590*/  LDC.64 R4, c[0x0][0x728] ;  /* 0x0001ca00ff047b82 */ /* 0x008ee20000000a00 */
[----:B------:R-:W-:Y:S01]  /*a5a0*/  IMAD.SHL.U32 R23, R23, 0x40, RZ ;  /* 0x0000004017177824 */ /* 0x000fe200078e00ff */
[----:B------:R-:W-:Y:S01]  /*a5b0*/  R2UR UR24, R8 ;  /* 0x00000000081872ca */ /* 0x000fe200000e0000 */
[----:B------:R-:W-:Y:S01]  /*a5c0*/  UMOV UR32, 0x0 ;  /* 0x0000000000207882 */ /* 0x000fe20000000000 */
[----:B------:R-:W-:Y:S01]  /*a5d0*/  UMOV UR33, 0x14f00000 ;  /* 0x14f0000000217882 */ /* 0x000fe20000000000 */
[----:B------:R-:W-:Y:S01]  /*a5e0*/  UMOV UR18, URZ ;  /* 0x0000003f00127c82 */ /* 0x000fe20008000000 */
[C---:B------:R-:W-:Y:S01]  /*a5f0*/  IADD3 R6, P1, R23.reuse, UR14, RZ ;  /* 0x0000000e17067c10 */ /* 0x040fe2000ff3e0ff */
[----:B------:R-:W-:Y:S01]  /*a600*/  UMOV UR20, UR28 ;  /* 0x0000001c00147c82 */ /* 0x000fe20008000000 */
[C---:B------:R-:W-:Y:S01]  /*a610*/  R2UR UR19, R23.reuse ;  /* 0x00000000171372ca */ /* 0x040fe200000e0000 */
[----:B------:R-:W-:Y:S01]  /*a620*/  UMOV UR21, UR29 ;  /* 0x0000001d00157c82 */ /* 0x000fe20008000000 */
[----:B-12---:R-:W-:Y:S01]  /*a630*/  LEA.HI.X.SX32 R9, R23, R12, 0x1, P1 ;  /* 0x0000000c17097211 */ /* 0x006fe200008f0eff */
        /* <DEDUP_REMOVED lines=9> */
[C---:B---3--:R-:W-:Y:S01]  /*a6d0*/  LEA R4, P2, R6.reuse, R4, 0x2 ;  /* 0x0000000406047211 */ /* 0x048fe200078410ff */
        /* <DEDUP_REMOVED lines=19> */
[----:B------:R-:W2:Y:S02]  /*a810*/  SYNCS.PHASECHK.TRANS64.TRYWAIT P1, [R8+URZ+0x36428], R5 ;  /* 0x03642805080075a7 */ /* 0x000ea4000802017f */
[----:B-12---:R-:W-:Y:S05]  /*a820*/  @!P1 BRA `(.L_x_1935) ;  /* 0x0000000c000c9947 */ /* 0x006fea0003800000 */
.L_x_1954:
[----:B-1----:R-:W-:Y:S01]  /*a830*/  IMAD.MOV.U32 R5, RZ, RZ, RZ ;  /* 0x000000ffff057224 */ /* 0x002fe200078e00ff */
[----:B------:R-:W-:Y:S06]  /*a840*/  @P0 BRA `(.L_x_1936) ;  /* 0x0000000000140947 */ /* 0x000fec0003800000 */
[----:B------:R-:W-:Y:S01]  /*a850*/  ISETP.NE.AND P1, PT, R22, RZ, PT ;  /* 0x000000ff1600720c */ /* 0x000fe20003f25270 */
[----:B------:R-:W-:-:S04]  /*a860*/  IMAD.MOV.U32 R9, RZ, RZ, 0x6100 ;  /* 0x00006100ff097424 */ /* 0x000fc800078e00ff */
[----:B------:R1:W-:Y:S08]  /*a870*/  SYNCS.ARRIVE.TRANS64 RZ, [R8+URZ+0x36418], R9 ;  /* 0x0364180908ff79a7 */ /* 0x0003f0000800003f */
[----:B------:R-:W-:Y:S05]  /*a880*/  @!P1 BRA `(.L_x_1936) ;  /* 0x0000000000049947 */ /* 0x000fea0003800000 */
[----:B------:R-:W-:Y:S01]  /*a890*/  BPT.TRAP 0x1 ;  /* 0x000000040000795c */ /* 0x000fe20000300000 */
.L_x_1936:
        /* <DEDUP_REMOVED lines=16> */
[----:B------:R-:W-:Y:S02]  /*a9a0*/  UIADD3 UR8, UP0, UR19, UR22, URZ ;  /* 0x0000001613087290 */ /* 0x000fe4000ff1e03f */
[----:B------:R-:W-:Y:S01]  /*a9b0*/  IMAD.U32 R4, RZ, RZ, UR19 ;  /* 0x00000013ff047e24 */ /* 0x000fe2000f8e00ff */
[----:B------:R-:W-:Y:S02]  /*a9c0*/  UIADD3 UR17, UR40, 0x36418, URZ ;  /* 0x0003641828117890 */ /* 0x000fe4000fffe03f */
[----:B------:R-:W-:Y:S01]  /*a9d0*/  UIADD3 UR19, UR19, UR7, URZ ;  /* 0x0000000713137290 */ /* 0x000fe2000fffe03f */
[----:B------:R-:W-:Y:S01]  /*a9e0*/  PLOP3.LUT P1, PT, PT, PT, UP0, 0x80, 0x0 ;  /* 0x000000000000781c */ /* 0x000fe20003f2f008 */
[----:B------:R-:W-:Y:S01]  /*a9f0*/  UIADD3 UR24, UR40, 0x28000, URZ ;  /* 0x0002800028187890 */ /* 0x000fe2000fffe03f */
[----:B------:R-:W-:Y:S02]  /*aa00*/  UMOV UR34, 0x10 ;  /* 0x0000001000227882 */ /* 0x000fe40000000000 */
[----:B------:R-:W-:Y:S01]  /*aa10*/  LEA.HI.X.SX32 R11, R4, R11, 0x1, P1 ;  /* 0x0000000b040b7211 */ /* 0x000fe200008f0eff */
[----:B------:R-:W-:Y:S01]  /*aa20*/  IMAD.U32 R4, RZ, RZ, UR8 ;  /* 0x00000008ff047e24 */ /* 0x000fe2000f8e00ff */
[----:B------:R-:W-:-:S02]  /*aa30*/  UIADD3 UR8, UR40, 0x26000, URZ ;  /* 0x0002600028087890 */ /* 0x000fc4000fffe03f */
[----:B------:R-:W-:Y:S01]  /*aa40*/  UIADD3 UR40, UR40, 0x30100, URZ ;  /* 0x0003010028287890 */ /* 0x000fe2000fffe03f */
[----:B------:R2:W-:Y:S01]  /*aa50*/  UTMALDG.4D [UR16], [UR30], desc[UR32] ;  /* 0x000020101e0075b4 */ /* 0x0005e20008019000 */
[C---:B------:R-:W-:Y:S01]  /*aa60*/  LEA R7, P1, R4.reuse, R7, 0x2 ;  /* 0x0000000704077211 */ /* 0x040fe200078210ff */
[----:B------:R-:W-:Y:S01]  /*aa70*/  UMOV UR9, UR17 ;  /* 0x0000001100097c82 */ /* 0x000fe20008000000 */
[----:B------:R-:W-:Y:S01]  /*aa80*/  UMOV UR11, UR19 ;  /* 0x00000013000b7c82 */ /* 0x000fe20008000000 */
[----:B------:R-:W-:Y:S01]  /*aa90*/  UMOV UR25, UR17 ;  /* 0x0000001100197c82 */ /* 0x000fe20008000000 */
[----:B------:R-:W-:Y:S01]  /*aaa0*/  LEA.HI.X R0, R4, R0, R11, 0x2, P1 ;  /* 0x0000000004007211 */ /* 0x000fe200008f140b */
[----:B------:R-:W-:Y:S01]  /*aab0*/  UMOV UR27, UR19 ;  /* 0x00000013001b7c82 */ /* 0x000fe20008000000 */
[----:B------:R-:W-:Y:S01]  /*aac0*/  R2UR UR42, R7 ;  /* 0x00000000072a72ca */ /* 0x000fe200000e0000 */
[----:B------:R-:W-:Y:S01]  /*aad0*/  UMOV UR41, UR17 ;  /* 0x0000001100297c82 */ /* 0x000fe20008000000 */
[----:B------:R-:W-:Y:S01]  /*aae0*/  R2UR UR43, R0 ;  /* 0x00000000002b72ca */ /* 0x000fe200000e0000 */
[----:B------:R2:W-:Y:S01]  /*aaf0*/  UTMALDG.4D [UR8], [UR30], desc[UR32] ;  /* 0x000020081e0075b4 */ /* 0x0005e20008019000 */
[----:B------:R-:W-:Y:S01]  /*ab00*/  IMAD.MOV.U32 R4, RZ, RZ, R19 ;  /* 0x000000ffff047224 */ /* 0x000fe200078e0013 */
[----:B------:R2:W-:Y:S10]  /*ab10*/  UTMALDG.4D [UR24], [UR30], desc[UR32] ;  /* 0x000020181e0075b4 */ /* 0x0005f40008019000 */
[----:B------:R2:W-:Y:S02]  /*ab20*/  UBLKCP.S.G [UR40], [UR42], UR34 ;  /* 0x000000282a0073ba */ /* 0x0005e40008000222 */
[----:B--2---:R-:W-:Y:S01]  /*ab30*/  NOP ;  /* 0x0000000000007918 */ /* 0x004fe20000000000 */
.L_x_1922:
[----:B------:R-:W-:-:S04]  /*ab40*/  SHF.L.U32 R3, R5, 0x1f, RZ ;  /* 0x0000001f05037819 */ /* 0x000fc800000006ff */
[----:B------:R-:W2:Y:S02]  /*ab50*/  SYNCS.PHASECHK.TRANS64.TRYWAIT P1, [R8+URZ+0x36438], R3 ;  /* 0x03643803080075a7 */ /* 0x000ea4000802017f */
[----:B--2---:R-:W-:Y:S05]  /*ab60*/  @!P1 BRA `(.L_x_1937) ;  /* 0x0000000800509947 */ /* 0x004fea0003800000 */
.L_x_1955:
[----:B------:R-:W-:Y:S05]  /*ab70*/  @P0 BRA `(.L_x_1938) ;  /* 0x0000000000180947 */ /* 0x000fea0003800000 */
[----:B------:R-:W3:Y:S01]  /*ab80*/  S2R R0, SR_TID.X ;  /* 0x0000000000007919 */ /* 0x000ee20000002100 */
[----:B--2---:R-:W-:-:S04]  /*ab90*/  IMAD.MOV.U32 R3, RZ, RZ, 0x6100 ;  /* 0x00006100ff037424 */ /* 0x004fc800078e00ff */
[----:B------:R4:W-:Y:S01]  /*aba0*/  SYNCS.ARRIVE.TRANS64 RZ, [R8+URZ+0x36430], R3 ;  /* 0x0364300308ff79a7 */ /* 0x0009e2000800003f */
[----:B---3--:R-:W-:-:S13]  /*abb0*/  LOP3.LUT P0, RZ, R0, 0x1f, RZ, 0xc0, !PT ;  /* 0x0000001f00ff7812 */ /* 0x008fda000780c0ff */
[----:B----4-:R-:W-:Y:S05]  /*abc0*/  @!P0 BRA `(.L_x_1938) ;  /* 0x0000000000048947 */ /* 0x010fea0003800000 */
[----:B------:R-:W-:Y:S01]  /*abd0*/  BPT.TRAP 0x1 ;  /* 0x000000040000795c */ /* 0x000fe20000300000 */
.L_x_1938:
        /* <DEDUP_REMOVED lines=22> */
[----:B--2---:R-:W-:Y:S01]  /*ad40*/  SEL R3, RZ, 0x1, P0 ;  /* 0x00000001ff037807 */ /* 0x004fe20000000000 */
[----:B------:R-:W-:Y:S01]  /*ad50*/  ULEA UR30, UP0, UR9, UR30, 0x2 ;  /* 0x0000001e091e7291 */ /* 0x000fe2000f80103f */
[----:B------:R-:W-:Y:S01]  /*ad60*/  SEL R20, R20, RZ, P0 ;  /* 0x000000ff14147207 */ /* 0x000fe20000000000 */
[----:B------:R-:W-:Y:S01]  /*ad70*/  UIADD3 UR16, UR24, 0x2a000, URZ ;  /* 0x0002a00018107890 */ /* 0x000fe2000fffe03f */
[----:B------:R-:W-:Y:S01]  /*ad80*/  LOP3.LUT R10, R10, R3, RZ, 0x3c, !PT ;  /* 0x000000030a0a7212 */ /* 0x000fe200078e3cff */
[----:B------:R-:W-:-:S02]  /*ad90*/  ULEA.HI.X UR31, UR9, UR31, UR8, 0x2, UP0 ;  /* 0x0000001f091f7291 */ /* 0x000fc400080f1408 */
[----:B------:R-:W-:Y:S02]  /*ada0*/  UIADD3 UR19, UR19, UR7, URZ ;  /* 0x0000000713137290 */ /* 0x000fe4000fffe03f */
[----:B------:R-:W-:Y:S02]  /*adb0*/  UIADD3 UR42, UR24, 0x30200, URZ ;  /* 0x00030200182a7890 */ /* 0x000fe4000fffe03f */
[----:B------:R-:W-:Y:S02]  /*adc0*/  UIADD3 UR8, UR24, 0x2c000, URZ ;  /* 0x0002c00018087890 */ /* 0x000fe4000fffe03f */
[----:B------:R-:W-:Y:S01]  /*add0*/  UIADD3 UR24, UR24, 0x2e000, URZ ;  /* 0x0002e00018187890 */ /* 0x000fe2000fffe03f */
[----:B------:R-:W-:Y:S01]  /*ade0*/  UMOV UR9, UR17 ;  /* 0x0000001100097c82 */ /* 0x000fe20008000000 */
[----:B------:R-:W-:Y:S01]  /*adf0*/  UMOV UR11, UR19 ;  /* 0x00000013000b7c82 */ /* 0x000fe20008000000 */
[----:B------:R-:W-:Y:S01]  /*ae00*/  UMOV UR26, 0x80 ;  /* 0x00000080001a7882 */ /* 0x000fe20000000000 */
[----:B------:R-:W-:Y:S01]  /*ae10*/  UMOV UR25, UR17 ;  /* 0x0000001100197c82 */ /* 0x000fe20008000000 */
[----:B------:R2:W-:Y:S01]  /*ae20*/  UTMALDG.4D [UR16], [UR32], desc[UR40] ;  /* 0x00002810200075b4 */ /* 0x0005e20008019000 */
[----:B------:R-:W-:Y:S01]  /*ae30*/  UMOV UR27, UR19 ;  /* 0x00000013001b7c82 */ /* 0x000fe20008000000 */
[----:B------:R-:W-:Y:S01]  /*ae40*/  UMOV UR43, UR17 ;  /* 0x00000011002b7c82 */ /* 0x000fe20008000000 */
[----:B------:R-:W-:Y:S01]  /*ae50*/  UMOV UR34, 0x10 ;  /* 0x0000001000227882 */ /* 0x000fe20000000000 */
[----:B------:R2:W-:Y:S01]  /*ae60*/  UTMALDG.4D [UR8], [UR32], desc[UR40] ;  /* 0x00002808200075b4 */ /* 0x0005e20008019000 */
[----:B------:R2:W-:Y:S01]  /*ae70*/  UTMALDG.4D [UR24], [UR32], desc[UR40] ;  /* 0x00002818200075b4 */ /* 0x0005e20008019000 */
[----:B------:R2:W-:Y:S02]  /*ae80*/  UBLKCP.S.G [UR42], [UR30], UR34 ;  /* 0x0000002a1e0073ba */ /* 0x0005e40008000222 */
[----:B--2---:R-:W-:Y:S01]  /*ae90*/  NOP ;  /* 0x0000000000007918 */ /* 0x004fe20000000000 */
.L_x_1919:
[----:B------:R-:W-:Y:S05]  /*aea0*/  BSYNC B0 ;  /* 0x0000000000007941 */ /* 0x000fea0003800000 */
.L_x_1914:
[----:B------:R-:W-:-:S03]  /*aeb0*/  UMOV UR8, 0xffffffff ;  /* 0xffffffff00087882 */ /* 0x000fc60000000000 */
[----:B------:R-:W-:Y:S05]  /*aec0*/  BRA.DIV UR8, `(.L_x_1939) ;  /* 0x00000006088c7947 */ /* 0x000fea000b800000 */
[----:B------:R-:W-:-:S13]  /*aed0*/  ELECT P6, URZ, PT ;  /* 0x00000000003f782f */ /* 0x000fda00038c0000 */
.L_x_1958:
[----:B------:R-:W-:Y:S05]  /*aee0*/  @!P6 BRA `(.L_x_1790) ;  /* 0x000000000074e947 */ /* 0x000fea0003800000 */
[----:B------:R-:W-:-:S06]  /*aef0*/  ULOP3.LUT UR8, UR38, 0x2, URZ, 0xfc, !UPT ;  /* 0x0000000226087892 */ /* 0x000fcc000f8efc3f */
[----:B------:R-:W-:-:S05]  /*af00*/  IMAD.U32 R0, RZ, RZ, UR8 ;  /* 0x00000008ff007e24 */ /* 0x000fca000f8e00ff */
[----:B------:R-:W-:-:S13]  /*af10*/  ISETP.NE.AND P2, PT, R0, 0x3, PT ;  /* 0x000000030000780c */ /* 0x000fda0003f45270 */
[----:B------:R-:W-:Y:S05]  /*af20*/  @!P2 BRA `(.L_x_1940) ;  /* 0x000000000004a947 */ /* 0x000fea0003800000 */
[----:B---3--:R-:W-:Y:S01]  /*af30*/  BPT.TRAP 0x1 ;  /* 0x000000040000795c */ /* 0x008fe20000300000 */
.L_x_1940:
[----:B------:R-:W2:Y:S01]  /*af40*/  S2R R3, SR_CgaCtaId ;  /* 0x0000000000037919 */ /* 0x000ea20000008800 */
[----:B------:R-:W-:-:S04]  /*af50*/  MOV R0, 0x400 ;  /* 0x0000040000007802 */ /* 0x000fc80000000f00 */
[----:B--2---:R-:W-:Y:S02]  /*af60*/  LEA R4, R3, R0, 0x18 ;  /* 0x0000000003047211 */ /* 0x004fe400078ec0ff */
[----:B------:R-:W-:-:S03]  /*af70*/  SHF.L.U32 R0, R10, 0x1f, RZ ;  /* 0x0000001f0a007819 */ /* 0x000fc600000006ff */
[----:B------:R-:W-:-:S04]  /*af80*/  VIADD R3, R4, 0x36420 ;  /* 0x0003642004037836 */ /* 0x000fc80000000000 */
[C---:B-1----:R-:W-:Y:S02]  /*af90*/  IMAD R9, R20.reuse, 0x8, R3 ;  /* 0x0000000814097824 */ /* 0x042fe400078e0203 */
        /* <DEDUP_REMOVED lines=9> */
.L_x_1959:
[----:B------:R-:W2:Y:S02]  /*b030*/  SYNCS.PHASECHK.TRANS64.TRYWAIT P0, [R3+URZ], R2 ;  /* 0x00000002030075a7 */ /* 0x000ea4000800017f */
[----:B--2---:R-:W-:Y:S05]  /*b040*/  @!P0 BRA `(.L_x_1942) ;  /* 0x0000000400608947 */ /* 0x004fea0003800000 */
.L_x_1960:
[----:B------:R-:W-:Y:S05]  /*b050*/  @!P2 BRA `(.L_x_1943) ;  /* 0x000000000004a947 */ /* 0x000fea0003800000 */
[----:B---3--:R-:W-:Y:S01]  /*b060*/  BPT.TRAP 0x1 ;  /* 0x000000040000795c */ /* 0x008fe20000300000 */
.L_x_1943:
[----:B------:R-:W-:-:S07]  /*b070*/  SHF.L.U32 R5, R5, 0x1f, RZ ;  /* 0x0000001f05057819 */ /* 0x000fce00000006ff */
.L_x_1944:
[----:B----4-:R4:W1:Y:S02]  /*b080*/  SYNCS.PHASECHK.TRANS64.TRYWAIT P0, [R4+URZ+0x36438], R5 ;  /* 0x03643805040075a7 */ /* 0x010864000800017f */
[----:B-1----:R-:W-:Y:S05]  /*b090*/  @!P0 NANOSLEEP.SYNCS 0x989680 ;  /* 0x009896800000895d */ /* 0x002fea0003900000 */
[----:B------:R-:W1:Y:S02]  /*b0a0*/  @!P0 SYNCS.PHASECHK.TRANS64 P0, [R4+URZ+0x36438], R5 ;  /* 0x03643805040085a7 */ /* 0x000e64000800007f */
[----:B-1----:R-:W-:Y:S05]  /*b0b0*/  @!P0 BRA `(.L_x_1944) ;  /* 0xfffffffc00f08947 */ /* 0x002fea000383ffff */
.L_x_1790:
[----:B---3--:R-:W-:Y:S05]  /*b0c0*/  BSYNC B6 ;  /* 0x0000000000067941 */ /* 0x008fea0003800000 */
.L_x_1784:
[----:B------:R-:W-:Y:S05]  /*b0d0*/  EXIT ;  /* 0x000000000000794d */ /* 0x000fea0003800000 */
.L_x_1801:
[----:B------:R-:W-:Y:S02]  /*b0e0*/  IMAD.MOV.U32 R12, RZ, RZ, RZ ;  /* 0x000000ffff0c7224 */ /* 0x000fe400078e00ff */
[----:B------:R-:W-:Y:S02]  /*b0f0*/  IMAD.MOV.U32 R11, RZ, RZ, 0x1f ;  /* 0x0000001fff0b7424 */ /* 0x000fe400078e00ff */
[----:B------:R-:W-:-:S07]  /*b100*/  IMAD.MOV.U32 R15, RZ, RZ, -0x1 ;  /* 0xffffffffff0f7424 */ /* 0x000fce00078e00ff */
[----:B------:R-:W-:Y:S05]  /*b110*/  WARPSYNC.COLLECTIVE R15, `(.L_x_1945) ;  /* 0x000000000f087348 */ /* 0x000fea0003c00000 */
[----:B------:R1:W2:Y:S02]  /*b120*/  SHFL.IDX P6, R14, R13, R12, R11 ;  /* 0x0000000c0d0e7389 */ /* 0x0002a400000c000b */
[----:B-12---:R-:W-:Y:S01]  /*b130*/  ENDCOLLECTIVE ;  /* 0x000000000000791b */ /* 0x006fe20003800000 */
.L_x_1945:
[----:B------:R-:W-:Y:S05]  /*b140*/  BRA `(.L_x_1946) ;  /* 0xffffff6000a87947 */ /* 0x000fea000383ffff */
.L_x_1803:
[----:B--2---:R2:W3:Y:S02]  /*b150*/  SYNCS.PHASECHK.TRANS64.TRYWAIT P0, [R154+URZ+0x36400], R11 ;  /* 0x0364000b9a0075a7 */ /* 0x0044e4000800017f */
[----:B---3--:R-:W-:Y:S05]  /*b160*/  @!P0 NANOSLEEP.SYNCS 0x989680 ;  /* 0x009896800000895d */ /* 0x008fea0003900000 */
[----:B------:R-:W3:Y:S02]  /*b170*/  @!P0 SYNCS.PHASECHK.TRANS64 P0, [R154+URZ+0x36400], R11 ;  /* 0x0364000b9a0085a7 */ /* 0x000ee4000800007f */
[----:B---3--:R-:W-:Y:S05]  /*b180*/  @!P0 BRA `(.L_x_1803) ;  /* 0xfffffffc00f08947 */ /* 0x008fea000383ffff */
[----:B------:R-:W-:Y:S05]  /*b190*/  BRA `(.L_x_1802) ;  /* 0xffffff6000e07947 */ /* 0x000fea000383ffff */
.L_x_1807:
[----:B--2---:R2:W3:Y:S02]  /*b1a0*/  SYNCS.PHASECHK.TRANS64.TRYWAIT P1, [R3+URZ+0x36410], R12 ;  /* 0x0364100c030075a7 */ /* 0x0044e4000802017f */
[----:B---3--:R-:W-:Y:S05]  /*b1b0*/  @!P1 NANOSLEEP.SYNCS 0x989680 ;  /* 0x009896800000995d */ /* 0x008fea0003900000 */
[----:B------:R-:W3:Y:S02]  /*b1c0*/  @!P1 SYNCS.PHASECHK.TRANS64 P1, [R3+URZ+0x36410], R12 ;  /* 0x0364100c030095a7 */ /* 0x000ee4000802007f */
[----:B---3--:R-:W-:Y:S05]  /*b1d0*/  @!P1 BRA `(.L_x_1807) ;  /* 0xfffffffc00f09947 */ /* 0x008fea000383ffff */
[----:B------:R-:W-:Y:S05]  /*b1e0*/  BRA `(.L_x_1806) ;  /* 0xffffff6800a87947 */ /* 0x000fea000383ffff */
.L_x_1811:
[----:B------:R1:W1:Y:S02]  /*b1f0*/  SYNCS.PHASECHK.TRANS64.TRYWAIT P1, [R154+URZ+0x36430], R13 ;  /* 0x0364300d9a0075a7 */ /* 0x000264000802017f */
[----:B-1----:R-:W-:Y:S05]  /*b200*/  @!P1 NANOSLEEP.SYNCS 0x989680 ;  /* 0x009896800000995d */ /* 0x002fea0003900000 */
[----:B------:R-:W1:Y:S02]  /*b210*/  @!P1 SYNCS.PHASECHK.TRANS64 P1, [R154+URZ+0x36430], R13 ;  /* 0x0364300d9a0095a7 */ /* 0x000e64000802007f */
[----:B-1----:R-:W-:Y:S05]  /*b220*/  @!P1 BRA `(.L_x_1811) ;  /* 0xfffffffc00f09947 */ /* 0x002fea000383ffff */
[----:B------:R-:W-:Y:S05]  /*b230*/  BRA `(.L_x_1810) ;  /* 0xffffff70004c7947 */ /* 0x000fea000383ffff */
.L_x_1920:
[----:B-1----:R1:W2:Y:S02]  /*b240*/  SYNCS.PHASECHK.TRANS64.TRYWAIT P1, [R8+URZ+0x36420], R9 ;  /* 0x03642009080075a7 */ /* 0x0022a4000802017f */
[----:B--2---:R-:W-:Y:S05]  /*b250*/  @!P1 NANOSLEEP.SYNCS 0x989680 ;  /* 0x009896800000995d */ /* 0x004fea0003900000 */
[----:B------:R-:W2:Y:S02]  /*b260*/  @!P1 SYNCS.PHASECHK.TRANS64 P1, [R8+URZ+0x36420], R9 ;  /* 0x03642009080095a7 */ /* 0x000ea4000802007f */
[----:B--2---:R-:W-:Y:S05]  /*b270*/  @!P1 BRA `(.L_x_1920) ;  /* 0xfffffffc00f09947 */ /* 0x004fea000383ffff */
[----:B------:R-:W-:Y:S05]  /*b280*/  BRA `(.L_x_1947) ;  /* 0xffffffdc00607947 */ /* 0x000fea000383ffff */
.L_x_1924:
[----:B-1----:R1:W2:Y:S02]  /*b290*/  SYNCS.PHASECHK.TRANS64.TRYWAIT P1, [R8+URZ+0x36438], R9 ;  /* 0x03643809080075a7 */ /* 0x0022a4000802017f */
[----:B--2---:R-:W-:Y:S05]  /*b2a0*/  @!P1 NANOSLEEP.SYNCS 0x989680 ;  /* 0x009896800000995d */ /* 0x004fea0003900000 */
[----:B------:R-:W2:Y:S02]  /*b2b0*/  @!P1 SYNCS.PHASECHK.TRANS64 P1, [R8+URZ+0x36438], R9 ;  /* 0x03643809080095a7 */ /* 0x000ea4000802007f */
[----:B--2---:R-:W-:Y:S05]  /*b2c0*/  @!P1 BRA `(.L_x_1924) ;  /* 0xfffffffc00f09947 */ /* 0x004fea000383ffff */
[----:B------:R-:W-:Y:S05]  /*b2d0*/  BRA `(.L_x_1948) ;  /* 0xffffffe400507947 */ /* 0x000fea000383ffff */
.L_x_1926:
[----:B--2---:R2:W3:Y:S02]  /*b2e0*/  SYNCS.PHASECHK.TRANS64.TRYWAIT P1, [R8+URZ+0x36428], R7 ;  /* 0x03642807080075a7 */ /* 0x0044e4000802017f */
[----:B---3--:R-:W-:Y:S05]  /*b2f0*/  @!P1 NANOSLEEP.SYNCS 0x989680 ;  /* 0x009896800000995d */ /* 0x008fea0003900000 */
[----:B------:R-:W3:Y:S02]  /*b300*/  @!P1 SYNCS.PHASECHK.TRANS64 P1, [R8+URZ+0x36428], R7 ;  /* 0x03642807080095a7 */ /* 0x000ee4000802007f */
[----:B---3--:R-:W-:Y:S05]  /*b310*/  @!P1 BRA `(.L_x_1926) ;  /* 0xfffffffc00f09947 */ /* 0x008fea000383ffff */
[----:B------:R-:W-:Y:S05]  /*b320*/  BRA `(.L_x_1949) ;  /* 0xffffffe800187947 */ /* 0x000fea000383ffff */
.L_x_1928:
[----:B------:R-:W-:-:S04]  /*b330*/  SHF.L.U32 R22, RZ, 0x1f, RZ ;  /* 0x0000001fff167819 */ /* 0x000fc800000006ff */
[----:B------:R2:W3:Y:S03]  /*b340*/  SYNCS.PHASECHK.TRANS64.TRYWAIT P1, [R8+URZ+0x36438], R22 ;  /* 0x03643816080075a7 */ /* 0x0004e6000802017f */
[----:B---3--:R-:W-:Y:S05]  /*b350*/  @!P1 NANOSLEEP.SYNCS 0x989680 ;  /* 0x009896800000995d */ /* 0x008fea0003900000 */
[----:B------:R2:W3:Y:S02]  /*b360*/  @!P1 SYNCS.PHASECHK.TRANS64 P1, [R8+URZ+0x36438], R22 ;  /* 0x03643816080095a7 */ /* 0x0004e4000802007f */
[----:B--2---:R-:W2:Y:S02]  /*b370*/  S2R R22, SR_TID.X ;  /* 0x0000000000167919 */ /* 0x004ea40000002100 */
[----:B--2---:R-:W-:Y:S01]  /*b380*/  LOP3.LUT R22, R22, 0x1f, RZ, 0xc0, !PT ;  /* 0x0000001f16167812 */ /* 0x004fe200078ec0ff */
[----:B---3--:R-:W-:Y:S06]  /*b390*/  @!P1 BRA `(.L_x_1928) ;  /* 0xfffffffc00e49947 */ /* 0x008fec000383ffff */
[----:B------:R-:W-:Y:S05]  /*b3a0*/  BRA `(.L_x_1950) ;  /* 0xffffffe800cc7947 */ /* 0x000fea000383ffff */
.L_x_1930:
[----:B------:R-:W-:-:S07]  /*b3b0*/  SHF.L.U32 R5, R10, 0x1f, RZ ;  /* 0x0000001f0a057819 */ /* 0x000fce00000006ff */
.L_x_1951:
[----:B--2---:R2:W3:Y:S02]  /*b3c0*/  SYNCS.PHASECHK.TRANS64.TRYWAIT P1, [R8+URZ+0x36420], R5 ;  /* 0x03642005080075a7 */ /* 0x0044e4000802017f */
[----:B---3--:R-:W-:Y:S05]  /*b3d0*/  @!P1 NANOSLEEP.SYNCS 0x989680 ;  /* 0x009896800000995d */ /* 0x008fea0003900000 */
[----:B------:R-:W3:Y:S02]  /*b3e0*/  @!P1 SYNCS.PHASECHK.TRANS64 P1, [R8+URZ+0x36420], R5 ;  /* 0x03642005080095a7 */ /* 0x000ee4000802007f */
[----:B---3--:R-:W-:Y:S05]  /*b3f0*/  @!P1 BRA `(.L_x_1951) ;  /* 0xfffffffc00f09947 */ /* 0x008fea000383ffff */
[----:B------:R-:W-:Y:S05]  /*b400*/  BRA `(.L_x_1952) ;  /* 0xffffffec00687947 */ /* 0x000fea000383ffff */
.L_x_1933:
[----:B--2---:R2:W3:Y:S02]  /*b410*/  SYNCS.PHASECHK.TRANS64.TRYWAIT P1, [R8+URZ+0x36438], R9 ;  /* 0x03643809080075a7 */ /* 0x0044e4000802017f */
[----:B---3--:R-:W-:Y:S05]  /*b420*/  @!P1 NANOSLEEP.SYNCS 0x989680 ;  /* 0x009896800000995d */ /* 0x008fea0003900000 */
[----:B------:R-:W3:Y:S02]  /*b430*/  @!P1 SYNCS.PHASECHK.TRANS64 P1, [R8+URZ+0x36438], R9 ;  /* 0x03643809080095a7 */ /* 0x000ee4000802007f */
[----:B---3--:R-:W-:Y:S05]  /*b440*/  @!P1 BRA `(.L_x_1933) ;  /* 0xfffffffc00f09947 */ /* 0x008fea000383ffff */
[----:B------:R-:W-:Y:S05]  /*b450*/  BRA `(.L_x_1953) ;  /* 0xfffffff000347947 */ /* 0x000fea000383ffff */
.L_x_1935:
[----:B-1----:R1:W2:Y:S02]  /*b460*/  SYNCS.PHASECHK.TRANS64.TRYWAIT P1, [R8+URZ+0x36428], R5 ;  /* 0x03642805080075a7 */ /* 0x0022a4000802017f */
[----:B--2---:R-:W-:Y:S05]  /*b470*/  @!P1 NANOSLEEP.SYNCS 0x989680 ;  /* 0x009896800000995d */ /* 0x004fea0003900000 */
[----:B------:R-:W2:Y:S02]  /*b480*/  @!P1 SYNCS.PHASECHK.TRANS64 P1, [R8+URZ+0x36428], R5 ;  /* 0x03642805080095a7 */ /* 0x000ea4000802007f */
[----:B--2---:R-:W-:Y:S05]  /*b490*/  @!P1 BRA `(.L_x_1935) ;  /* 0xfffffffc00f09947 */ /* 0x004fea000383ffff */
[----:B------:R-:W-:Y:S05]  /*b4a0*/  BRA `(.L_x_1954) ;  /* 0xfffffff000e07947 */ /* 0x000fea000383ffff */
.L_x_1937:
[----:B--2---:R2:W3:Y:S02]  /*b4b0*/  SYNCS.PHASECHK.TRANS64.TRYWAIT P1, [R8+URZ+0x36438], R3 ;  /* 0x03643803080075a7 */ /* 0x0044e4000802017f */
[----:B---3--:R-:W-:Y:S05]  /*b4c0*/  @!P1 NANOSLEEP.SYNCS 0x989680 ;  /* 0x009896800000995d */ /* 0x008fea0003900000 */
[----:B------:R-:W3:Y:S02]  /*b4d0*/  @!P1 SYNCS.PHASECHK.TRANS64 P1, [R8+URZ+0x36438], R3 ;  /* 0x03643803080095a7 */ /* 0x000ee4000802007f */
[----:B---3--:R-:W-:Y:S05]  /*b4e0*/  @!P1 BRA `(.L_x_1937) ;  /* 0xfffffffc00f09947 */ /* 0x008fea000383ffff */
[----:B------:R-:W-:Y:S05]  /*b4f0*/  BRA `(.L_x_1955) ;  /* 0xfffffff4009c7947 */ /* 0x000fea000383ffff */
.L_x_1939:
[----:B------:R-:W-:Y:S01]  /*b500*/  BSSY B0, `(.L_x_1956) ;  /* 0x0000006000007945 */ /* 0x000fe20003800000 */
[----:B------:R-:W-:-:S07]  /*b510*/  IMAD.MOV.U32 R15, RZ, RZ, -0x1 ;  /* 0xffffffffff0f7424 */ /* 0x000fce00078e00ff */
[----:B-1-3--:R-:W-:Y:S05]  /*b520*/  WARPSYNC.COLLECTIVE R15, `(.L_x_1957) ;  /* 0x000000000f0c7348 */ /* 0x00afea0003c00000 */
[----:B------:R-:W-:Y:S02]  /*b530*/  ELECT P6, UR62, PT ;  /* 0x00000000003e782f */ /* 0x000fe400038c0000 */
[----:B------:R-:W-:Y:S01]  /*b540*/  MOV R14, UR62 ;  /* 0x0000003e000e7c02 */ /* 0x000fe20008000f00 */
[----:B-1-3--:R-:W-:Y:S10]  /*b550*/  ENDCOLLECTIVE ;  /* 0x000000000000791b */ /* 0x00aff40003800000 */
.L_x_1957:
[----:B------:R-:W-:Y:S05]  /*b560*/  BSYNC B0 ;  /* 0x0000000000007941 */ /* 0x000fea0003800000 */
.L_x_1956:
[----:B------:R-:W-:Y:S05]  /*b570*/  BRA `(.L_x_1958) ;  /* 0xfffffff800587947 */ /* 0x000fea000383ffff */
.L_x_1941:
[----:B-1----:R1:W2:Y:S02]  /*b580*/  SYNCS.PHASECHK.TRANS64.TRYWAIT P0, [R9+URZ], R0 ;  /* 0x00000000090075a7 */ /* 0x0022a4000800017f */
[----:B--2---:R-:W-:Y:S05]  /*b590*/  @!P0 NANOSLEEP.SYNCS 0x989680 ;  /* 0x009896800000895d */ /* 0x004fea0003900000 */
[----:B------:R-:W2:Y:S02]  /*b5a0*/  @!P0 SYNCS.PHASECHK.TRANS64 P0, [R9+URZ], R0 ;  /* 0x00000000090085a7 */ /* 0x000ea4000800007f */
[----:B--2---:R-:W-:Y:S05]  /*b5b0*/  @!P0 BRA `(.L_x_1941) ;  /* 0xfffffffc00f08947 */ /* 0x004fea000383ffff */
[----:B------:R-:W-:Y:S05]  /*b5c0*/  BRA `(.L_x_1959) ;  /* 0xfffffff800987947 */ /* 0x000fea000383ffff */
.L_x_1942:
[----:B--2---:R2:W4:Y:S02]  /*b5d0*/  SYNCS.PHASECHK.TRANS64.TRYWAIT P0, [R3+URZ], R2 ;  /* 0x00000002030075a7 */ /* 0x004524000800017f */
[----:B----4-:R-:W-:Y:S05]  /*b5e0*/  @!P0 NANOSLEEP.SYNCS 0x989680 ;  /* 0x009896800000895d */ /* 0x010fea0003900000 */
[----:B------:R-:W4:Y:S02]  /*b5f0*/  @!P0 SYNCS.PHASECHK.TRANS64 P0, [R3+URZ], R2 ;  /* 0x00000002030085a7 */ /* 0x000f24000800007f */
[----:B----4-:R-:W-:Y:S05]  /*b600*/  @!P0 BRA `(.L_x_1942) ;  /* 0xfffffffc00f08947 */ /* 0x010fea000383ffff */
[----:B------:R-:W-:Y:S05]  /*b610*/  BRA `(.L_x_1960) ;  /* 0xfffffff8008c7947 */ /* 0x000fea000383ffff */
.L_x_1961:
        /* <DEDUP_REMOVED lines=14> */
.L_x_3867:


//--------------------- .text._ZN7cutlass13device_kernelIN5flash11enable_sm90INS1_16FlashAttnBwdSm90INS1_25CollectiveMainloopBwdSm90ILi2ELi1ELi1EN4cute5tupleIJNS5_1CILi1EEES8_S8_EEENS6_IJNS7_ILi64EEENS7_ILi96EEENS7_ILi192EEEEEENS_10bfloat16_tEfNS_4arch4Sm90ELb0ELb1ELb0ELb1ELb1ELb0ELb1ELb0ELi3ELi1ELi1ELi1ELb0EEENS1_21CollectiveEpilogueBwdISD_SE_SG_Li384ELb1ELb1ELi3EEENS1_19SingleTileSchedulerILb1ELb0ELb0ELi96EEEEEEEEEvNT_6ParamsE --------------------------
	.section	.text._ZN7cutlass13device_kernelIN5flash11enable_sm90INS1_16FlashAttnBwdSm90INS1_25CollectiveMainloopBwdSm90ILi2ELi1ELi1EN4cute5tupleIJNS5_1CILi1EEES8_S8_EEENS6_IJNS7_ILi64EEENS7_ILi96EEENS7_ILi192EEEEEENS_10bfloat16_tEfNS_4arch4Sm90ELb0ELb1ELb0ELb1ELb1ELb0ELb1ELb0ELi3ELi1ELi1ELi1ELb0EEENS1_21CollectiveEpilogueBwdISD_SE_SG_Li384ELb1ELb1ELi3EEENS1_19SingleTileSchedulerILb1ELb0ELb0ELi96EEEEEEEEEvNT_6ParamsE,"ax",@progbits
	.align	128
.text._ZN7cutlass13device_kernelIN5flash11enable_sm90INS1_16FlashAttnBwdSm90INS1_25CollectiveMainloopBwdSm90ILi2ELi1ELi1EN4cute5tupleIJNS5_1CILi1EEES8_S8_EEENS6_IJNS7_ILi64EEENS7_ILi96EEENS7_ILi192EEEEEENS_10bfloat16_tEfNS_4arch4Sm90ELb0ELb1ELb0ELb1ELb1ELb0ELb1ELb0ELi3ELi1ELi1ELi1ELb0EEENS1_21CollectiveEpilogueBwdISD_SE_SG_Li384ELb1ELb1ELi3EEENS1_19SingleTileSchedulerILb1ELb0ELb0ELi96EEEEEEEEEvNT_6ParamsE:
        .type           _ZN7cutlass13device_kernelIN5flash11enable_sm90INS1_16FlashAttnBwdSm90INS1_25CollectiveMainloopBwdSm90ILi2ELi1ELi1EN4cute5tupleIJNS5_1CILi1EEES8_S8_EEENS6_IJNS7_ILi64EEENS7_ILi96EEENS7_ILi192EEEEEENS_10bfloat16_tEfNS_4arch4Sm90ELb0ELb1ELb0ELb1ELb1ELb0ELb1ELb0ELi3ELi1ELi1ELi1ELb0EEENS1_21CollectiveEpilogueBwdISD_SE_SG_Li384ELb1ELb1ELi3EEENS1_19SingleTileSchedulerILb1ELb0ELb0ELi96EEEEEEEEEvNT_6ParamsE,@function
        .size           _ZN7cutlass13device_kernelIN5flash11enable_sm90INS1_16FlashAttnBwdSm90INS1_25CollectiveMainloopBwdSm90ILi2ELi1ELi1EN4cute5tupleIJNS5_1CILi1EEES8_S8_EEENS6_IJNS7_ILi64EEENS7_ILi96EEENS7_ILi192EEEEEENS_10bfloat16_tEfNS_4arch4Sm90ELb0ELb1ELb0ELb1ELb1ELb0ELb1ELb0ELi3ELi1ELi1ELi1ELb0EEENS1_21CollectiveEpilogueBwdISD_SE_SG_Li384ELb1ELb1ELi3EEENS1_19SingleTileSchedulerILb1ELb0ELb0ELi96EEEEEEEEEvNT_6ParamsE,(.L_x_3868 - _ZN7cutlass13device_kernelIN5flash11enable_sm90INS1_16FlashAttnBwdSm90INS1_25CollectiveMainloopBwdSm90ILi2ELi1ELi1EN4cute5tupleIJNS5_1CILi1EEES8_S8_EEENS6_IJNS7_ILi64EEENS7_ILi96EEENS7_ILi192EEEEEENS_10bfloat16_tEfNS_4arch4Sm90ELb0ELb1ELb0ELb1ELb1ELb0ELb1ELb0ELi3ELi1ELi1ELi1ELb0EEENS1_21CollectiveEpilogueBwdISD_SE_SG_Li384ELb1ELb1ELi3EEENS1_19SingleTileSchedulerILb1ELb0ELb0ELi96EEEEEEEEEvNT_6ParamsE)
        .other          _ZN7cutlass13device_kernelIN5flash11enable_sm90INS1_16FlashAttnBwdSm90INS1_25CollectiveMainloopBwdSm90ILi2ELi1ELi1EN4cute5tupleIJNS5_1CILi1EEES8_S8_EEENS6_IJNS7_ILi64EEENS7_ILi96EEENS7_ILi192EEEEEENS_10bfloat16_tEfNS_4arch4Sm90ELb0ELb1ELb0ELb1ELb1ELb0ELb1ELb0ELi3ELi1ELi1ELi1ELb0EEENS1_21CollectiveEpilogueBwdISD_SE_SG_Li384ELb1ELb1ELi3EEENS1_19SingleTileSchedulerILb1ELb0ELb0ELi96EEEEEEEEEvNT_6ParamsE,@"STO_CUDA_ENTRY STV_DEFAULT"
_ZN7cutlass13device_kernelIN5flash11enable_sm90INS1_16FlashAttnBwdSm90INS1_25CollectiveMainloopBwdSm90ILi2ELi1ELi1EN4cute5tupleIJNS5_1CILi1EEES8_S8_EEENS6_IJNS7_ILi64EEENS7_ILi96EEENS7_ILi192EEEEEENS_10bfloat16_tEfNS_4arch4Sm90ELb0ELb1ELb0ELb1ELb1ELb0ELb1ELb0ELi3ELi1ELi1ELi1ELb0EEENS1_21CollectiveEpilogueBwdISD_SE_SG_Li384ELb1ELb1ELi3EEENS1_19SingleTileSchedulerILb1ELb0ELb0ELi96EEEEEEEEEvNT_6ParamsE:
        /* <DEDUP_REMOVED lines=23> */
.L_x_1963:
[----:B------:R-:W-:Y:S05]  /*0170*/  BSYNC B0 ;  /* 0x0000000000007941 */ /* 0x000fea0003800000 */
.L_x_1962:
        /* <DEDUP_REMOVED lines=37> */
.L_x_1964:
        /* <DEDUP_REMOVED lines=20> */
.L_x_1965:
[----:B------:R-:W-:Y:S01]  /*0510*/  PLOP3.LUT P0, PT, PT, PT, UP0, 0x80, 0x0 ;  /* 0x000000000000781c */ /* 0x000fe20003f0f008 */
[----:B------:R-:W-:Y:S01]  /*0520*/  NOP ;  /* 0x0000000000007918 */ /* 0x000fe20000000000 */
[----:B------:R-:W-:Y:S01]  /*0530*/  ULDC.64 UR46, c[0x0][0x208] ;  /* 0x00008200002e7ab9 */ /* 0x000fe20000000a00 */
[----:B------:R-:W-:Y:S01]  /*0540*/  BSSY B6, `(.L_x_1966) ;  /* 0x0000b9f000067945 */ /* 0x000fe20003800000 */
[----:B-12-4-:R-:W-:Y:S09]  /*0550*/  BAR.SYNC.DEFER_BLOCKING 0x0 ;  /* 0x0000000000007b1d */ /* 0x016ff20000010000 */
[----:B------:R-:W-:Y:S05]  /*0560*/  @!P0 BRA `(.L_x_1967) ;  /* 0x0000006400cc8947 */ /* 0x000fea0003800000 */
.L_x_1968:
        /* <DEDUP_REMOVED lines=21> */
.L_x_1969:
        /* <DEDUP_REMOVED lines=10> */
.L_x_1971:
[----:B------:R-:W2:Y:S02]  /*0760*/  LDC R0, c[0x0][0x8bc] ;  /* 0x00022f00ff007b82 */ /* 0x000ea40000000800 */
.L_x_1970:
        /* <DEDUP_REMOVED lines=15> */
.L_x_1973:
        /* <DEDUP_REMOVED lines=10> */
.L_x_1974:
        /* <DEDUP_REMOVED lines=8> */
.L_x_1975:
        /* <DEDUP_REMOVED lines=9> */
.L_x_1976:
        /* <DEDUP_REMOVED lines=22> */
.L_x_1977:
        /* <DEDUP_REMOVED lines=78> */
.L_x_1980:
        /* <DEDUP_REMOVED lines=15> */
.L_x_1979:
        /* <DEDUP_REMOVED lines=20> */
.L_x_1982:
        /* <DEDUP_REMOVED lines=15> */
.L_x_1981:
        /* <DEDUP_REMOVED lines=8> */
.L_x_2156:
        /* <DEDUP_REMOVED lines=19> */
.L_x_1984:
        /* <DEDUP_REMOVED lines=108> */
.L_x_2004:
[----:B------:R-:W-:-:S13]  /*1be0*/  ISETP.NE.AND P0, PT, R155, 0x3, PT ;  /* 0x000000039b00780c */ /* 0x000fda0003f05270 */
[----:B-1----:R-:W-:Y:S05]  /*1bf0*/  @!P0 BRA `(.L_x_1986) ;  /* 0x0000000000048947 */ /* 0x002fea0003800000 */
[----:B------:R-:W-:Y:S01]  /*1c00*/  BPT.TRAP 0x1 ;  /* 0x000000040000795c */ /* 0x000fe20000300000 */
.L_x_1986:
[----:B------:R-:W-:Y:S02]  /*1c10*/  LEA R3, R2, UR36, 0x3 ;  /* 0x0000002402037c11 */ /* 0x000fe4000f8e18ff */
[----:B------:R-:W-:-:S04]  /*1c20*/  SHF.L.U32 R12, R7, 0x1f, RZ ;  /* 0x0000001f070c7819 */ /* 0x000fc800000006ff */
[----:B------:R1:W2:Y:S01]  /*1c30*/  SYNCS.PHASECHK.TRANS64.TRYWAIT P1, [R3+URZ+0x36410], R12 ;  /* 0x0364100c030075a7 */ /* 0x0002a2000802017f */
[----:B------:R-:W-:Y:S05]  /*1c40*/  @!P0 BRA `(.L_x_1987) ;  /* 0x0000000000048947 */ /* 0x000fea0003800000 */
[----:B------:R-:W-:Y:S01]  /*1c50*/  BPT.TRAP 0x1 ;  /* 0x000000040000795c */ /* 0x000fe20000300000 */
.L_x_1987:
[----:B--2---:R-:W-:Y:S05]  /*1c60*/  @P1 BRA `(.L_x_1988) ;  /* 0x0000000000081947 */ /* 0x004fea0003800000 */
[----:B------:R-:W2:Y:S02]  /*1c70*/  SYNCS.PHASECHK.TRANS64.TRYWAIT P1, [R3+URZ+0x36410], R12 ;  /* 0x0364100c030075a7 */ /* 0x000ea4000802017f */
[----:B--2---:R-:W-:Y:S05]  /*1c80*/  @!P1 BRA `(.L_x_1989) ;  /* 0x000000a000e09947 */ /* 0x004fea0003800000 */
.L_x_1988:
        /* <DEDUP_REMOVED lines=103> */
.L_x_1990:
[----:B------:R-:W-:-:S04]  /*2300*/  SHF.L.U32 R13, R5, 0x1f, RZ ;  /* 0x0000001f050d7819 */ /* 0x000fc800000006ff */
[----:B------:R4:W1:Y:S01]  /*2310*/  SYNCS.PHASECHK.TRANS64.TRYWAIT P1, [UR36+0x36430], R13 ;  /* 0x0364300dff0075a7 */ /* 0x0008620008020164 */
[----:B------:R-:W-:Y:S05]  /*2320*/  @!P0 BRA `(.L_x_1991) ;  /* 0x0000000000048947 */ /* 0x000fea0003800000 */
[----:B------:R-:W-:Y:S01]  /*2330*/  BPT.TRAP 0x1 ;  /* 0x000000040000795c */ /* 0x000fe20000300000 */
.L_x_1991:
[----:B-1----:R-:W-:Y:S05]  /*2340*/  @P1 BRA `(.L_x_1992) ;  /* 0x0000000000081947 */ /* 0x002fea0003800000 */
[----:B------:R-:W1:Y:S02]  /*2350*/  SYNCS.PHASECHK.TRANS64.TRYWAIT P1, [UR36+0x36430], R13 ;  /* 0x0364300dff0075a7 */ /* 0x000e640008020164 */
[----:B-1----:R-:W-:Y:S05]  /*2360*/  @!P1 BRA `(.L_x_1993) ;  /* 0x0000009c003c9947 */ /* 0x002fea0003800000 */
.L_x_1992:
        /* <DEDUP_REMOVED lines=112> */
.L_x_1996:
[----:B------:R-:W-:-:S06]  /*2a70*/  UISETP.NE.AND UP0, UPT, UR42, 0x1, UPT ;  /* 0x000000012a00788c */ /* 0x000fcc000bf05270 */
[----:B------:R-:W-:-:S05]  /*2a80*/  PLOP3.LUT P1, PT, PT, PT, UP0, 0x80, 0x0 ;  /* 0x000000000000781c */ /* 0x000fca0003f2f008 */
[----:B------:R-:W-:-:S08]  /*2a90*/  @UP0 ULDC UR5, c[0x0][0x754] ;  /* 0x0001d50000050ab9 */ /* 0x000fd00000000800 */
[----:B------:R-:W-:Y:S01]  /*2aa0*/  @P1 IMAD.HI.U32 R12, R23, UR5, RZ ;  /* 0x00000005170c1c27 */ /* 0x000fe2000f8e00ff */
[----:B------:R-:W-:-:S04]  /*2ab0*/  @UP0 ULDC UR5, c[0x0][0x758] ;  /* 0x0001d60000050ab9 */ /* 0x000fc80000000800 */
[----:B------:R-:W-:-:S07]  /*2ac0*/  @P1 SHF.R.U32.HI R23, RZ, UR5, R12 ;  /* 0x00000005ff171c19 */ /* 0x000fce000801160c */
.L_x_1997:
[----:B------:R-:W-:Y:S05]  /*2ad0*/  BSYNC B0 ;  /* 0x0000000000007941 */ /* 0x000fea0003800000 */
.L_x_1995:
[----:B------:R-:W-:Y:S01]  /*2ae0*/  IMAD R23, R23, UR42, R18 ;  /* 0x0000002a17177c24 */ /* 0x000fe2000f8e0212 */
[----:B------:R-:W-:-:S04]  /*2af0*/  IADD3 R12, R15, UR4, R4 ;  /* 0x000000040f0c7c10 */ /* 0x000fc8000fffe004 */
[----:B------:R-:W-:Y:S02]  /*2b00*/  VIADDMNMX R13, R23, UR42, R13, PT ;  /* 0x0000002a170d7c46 */ /* 0x000fe4000b80010d */
[----:B------:R-:W-:-:S07]  /*2b10*/  VIMNMX R12, R12, R23, !PT ;  /* 0x000000170c0c7248 */ /* 0x000fce0007fe0100 */
.L_x_1994:
        /* <DEDUP_REMOVED lines=51> */
.L_x_2000:
[----:B------:R-:W-:-:S06]  /*2e50*/  UISETP.NE.AND UP0, UPT, UR42, 0x1, UPT ;  /* 0x000000012a00788c */ /* 0x000fcc000bf05270 */
[----:B------:R-:W-:-:S05]  /*2e60*/  PLOP3.LUT P6, PT, PT, PT, UP0, 0x80, 0x0 ;  /* 0x000000000000781c */ /* 0x000fca0003fcf008 */
[----:B------:R-:W-:-:S08]  /*2e70*/  @UP0 ULDC UR4, c[0x0][0x754] ;  /* 0x0001d50000040ab9 */ /* 0x000fd00000000800 */
[----:B------:R-:W-:Y:S01]  /*2e80*/  @P6 IMAD.HI.U32 R12, R13, UR4, RZ ;  /* 0x000000040d0c6c27 */ /* 0x000fe2000f8e00ff */
[----:B------:R-:W-:Y:S01]  /*2e90*/  PLOP3.LUT P6, PT, PT, PT, UP0, 0x80, 0x0 ;  /* 0x000000000000781c */ /* 0x000fe20003fcf008 */
[----:B------:R-:W-:-:S12]  /*2ea0*/  @UP0 ULDC UR4, c[0x0][0x758] ;  /* 0x0001d60000040ab9 */ /* 0x000fd80000000800 */
[----:B------:R-:W-:-:S07]  /*2eb0*/  @P6 SHF.R.U32.HI R13, RZ, UR4, R12 ;  /* 0x00000004ff0d6c19 */ /* 0x000fce000801160c */
.L_x_2001:
[----:B------:R-:W-:Y:S05]  /*2ec0*/  BSYNC B0 ;  /* 0x0000000000007941 */ /* 0x000fea0003800000 */
.L_x_1999:
[----:B------:R-:W-:-:S05]  /*2ed0*/  IMAD R13, R13, UR42, R18 ;  /* 0x0000002a0d0d7c24 */ /* 0x000fca000f8e0212 */
[----:B------:R-:W-:Y:S02]  /*2ee0*/  VIMNMX R14, R14, R13, !PT ;  /* 0x0000000d0e0e7248 */ /* 0x000fe40007fe0100 */
[----:B------:R-:W-:-:S07]  /*2ef0*/  VIADDMNMX R20, R13, UR42, R20, PT ;  /* 0x0000002a0d147c46 */ /* 0x000fce000b800114 */
.L_x_1998:
        /* <DEDUP_REMOVED lines=214> */
.L_x_2002:
        /* <DEDUP_REMOVED lines=59> */
.L_x_2003:
        /* <DEDUP_REMOVED lines=62> */
.L_x_1978:
        /* <DEDUP_REMOVED lines=128> */
.L_x_2006:
        /* <DEDUP_REMOVED lines=54> */
.L_x_2008:
[----:B------:R-:W-:Y:S05]  /*4f50*/  BSYNC B0 ;  /* 0x0000000000007941 */ /* 0x000fea0003800000 */
.L_x_2007:
        /* <DEDUP_REMOVED lines=15> */
.L_x_2010:
[----:B------:R-:W-:Y:S05]  /*5050*/  BSYNC B0 ;  /* 0x0000000000007941 */ /* 0x000fea0003800000 */
.L_x_2009:
        /* <DEDUP_REMOVED lines=18> */
.L_x_2012:
[----:B------:R-:W-:Y:S05]  /*5180*/  BSYNC B0 ;  /* 0x0000000000007941 */ /* 0x000fea0003800000 */
.L_x_2011:
        /* <DEDUP_REMOVED lines=17> */
.L_x_2014:
[----:B------:R-:W-:Y:S05]  /*52a0*/  BSYNC B0 ;  /* 0x0000000000007941 */ /* 0x000fea0003800000 */
.L_x_2013:
        /* <DEDUP_REMOVED lines=18> */
.L_x_2016:
[----:B------:R-:W-:Y:S05]  /*53d0*/  BSYNC B0 ;  /* 0x0000000000007941 */ /* 0x000fea0003800000 */
.L_x_2015:
        /* <DEDUP_REMOVED lines=19> */
.L_x_2018:
[----:B------:R-:W-:Y:S05]  /*5510*/  BSYNC B0 ;  /* 0x0000000000007941 */ /* 0x000fea0003800000 */
.L_x_2017:
        /* <DEDUP_REMOVED lines=26> */
.L_x_2020:
[----:B------:R-:W-:Y:S05]  /*56c0*/  BSYNC B0 ;  /* 0x0000000000007941 */ /* 0x000fea0003800000 */
.L_x_2019:
        /* <DEDUP_REMOVED lines=15> */
.L_x_2022:
[----:B------:R-:W-:Y:S05]  /*57c0*/  BSYNC B0 ;  /* 0x0000000000007941 */ /* 0x000fea0003800000 */
.L_x_2021:
        /* <DEDUP_REMOVED lines=15> */
.L_x_2024:
[----:B------:R-:W-:Y:S05]  /*58c0*/  BSYNC B0 ;  /* 0x0000000000007941 */ /* 0x000fea0003800000 */
.L_x_2023:
        /* <DEDUP_REMOVED lines=15> */
.L_x_2026:
[----:B------:R-:W-:Y:S05]  /*59c0*/  BSYNC B0 ;  /* 0x0000000000007941 */ /* 0x000fea0003800000 */
.L_x_2025:
        /* <DEDUP_REMOVED lines=15> */
.L_x_2028:
[----:B------:R-:W-:Y:S05]  /*5ac0*/  BSYNC B0 ;  /* 0x0000000000007941 */ /* 0x000fea0003800000 */
.L_x_2027:
        /* <DEDUP_REMOVED lines=15> */
.L_x_2005:
        /* <DEDUP_REMOVED lines=30> */
.L_x_2029:
        /* <DEDUP_REMOVED lines=45> */
.L_x_2031:
[----:B------:R-:W-:Y:S05]  /*6070*/  BSYNC B0 ;  /* 0x0000000000007941 */ /* 0x000fea0003800000 */
.L_x_2030:
        /* <DEDUP_REMOVED lines=16> */
.L_x_2033:
[----:B------:R-:W-:Y:S05]  /*6180*/  BSYNC B0 ;  /* 0x0000000000007941 */ /* 0x000fea0003800000 */
.L_x_2032:
        /* <DEDUP_REMOVED lines=16> */
.L_x_2035:
[----:B------:R-:W-:Y:S05]  /*6290*/  BSYNC B0 ;  /* 0x0000000000007941 */ /* 0x000fea0003800000 */
.L_x_2034:
        /* <DEDUP_REMOVED lines=17> */
.L_x_2037:
[----:B------:R-:W-:Y:S05]  /*63b0*/  BSYNC B0 ;  /* 0x0000000000007941 */ /* 0x000fea0003800000 */
.L_x_2036:
        /* <DEDUP_REMOVED lines=16> */
.L_x_2039:
[----:B------:R-:W-:Y:S05]  /*64c0*/  BSYNC B0 ;  /* 0x0000000000007941 */ /* 0x000fea0003800000 */
.L_x_2038:
        /* <DEDUP_REMOVED lines=20> */
.L_x_2041:
[----:B------:R-:W-:Y:S05]  /*6610*/  BSYNC B0 ;  /* 0x0000000000007941 */ /* 0x000fea0003800000 */
.L_x_2040:
        /* <DEDUP_REMOVED lines=24> */
.L_x_2043:
[----:B------:R-:W-:Y:S05]  /*67a0*/  BSYNC B0 ;  /* 0x0000000000007941 */ /* 0x000fea0003800000 */
.L_x_2042:
        /* <DEDUP_REMOVED lines=15> */
.L_x_2045:
[----:B------:R-:W-:Y:S05]  /*68a0*/  BSYNC B0 ;  /* 0x0000000000007941 */ /* 0x000fea0003800000 */
.L_x_2044:
        /* <DEDUP_REMOVED lines=15> */
.L_x_2047:
[----:B------:R-:W-:Y:S05]  /*69a0*/  BSYNC B0 ;  /* 0x0000000000007941 */ /* 0x000fea0003800000 */
.L_x_2046:
        /* <DEDUP_REMOVED lines=15> */
.L_x_2049:
[----:B------:R-:W-:Y:S05]  /*6aa0*/  BSYNC B0 ;  /* 0x0000000000007941 */ /* 0x000fea0003800000 */
.L_x_2048:
        /* <DEDUP_REMOVED lines=15> */
.L_x_2051:
[----:B------:R-:W-:Y:S05]  /*6ba0*/  BSYNC B0 ;  /* 0x0000000000007941 */ /* 0x000fea0003800000 */
.L_x_2050:
        /* <DEDUP_REMOVED lines=15> */
.L_x_1967:
        /* <DEDUP_REMOVED lines=21> */
.L_x_2053:
        /* <DEDUP_REMOVED lines=13> */
.L_x_2055:
[----:B------:R-:W-:-:S05]  /*6ec0*/  ULDC UR4, c[0x0][0x8bc] ;  /* 0x00022f0000047ab9 */ /* 0x000fca0000000800 */
.L_x_2054:
        /* <DEDUP_REMOVED lines=26> */
[----:B------:R-:W-:Y:S01]  /*7070*/  ULDC UR10, c[0x0][0x280] ;  /* 0x0000a000000a7ab9 */ /* 0x000fe20000000800 */
[----:B-1----:R-:W-:-:S11]  /*7080*/  USHF.R.S32.HI UR16, URZ, 0x1f, UR7 ;  /* 0x0000001f3f107899 */ /* 0x002fd60008011407 */
[----:B--2---:R-:W-:Y:S02]  /*7090*/  @P0 R2UR UR4, R0 ;  /* 0x00000000000402ca */ /* 0x004fe400000e0000 */
[----:B------:R-:W-:-:S04]  /*70a0*/  ISETP.NE.U32.AND P0, PT, RZ, UR8, PT ;  /* 0x00000008ff007c0c */ /* 0x000fc8000bf05070 */
        /* <DEDUP_REMOVED lines=14> */
.L_x_2056:
        /* <DEDUP_REMOVED lines=13> */
.L_x_2057:
        /* <DEDUP_REMOVED lines=12> */
.L_x_2058:
[----:B------:R-:W-:Y:S01]  /*7320*/  UIADD3 UR8, -UR12, UR10, UR6 ;  /* 0x0000000a0c087290 */ /* 0x000fe2000fffe106 */
[----:B------:R-:W-:Y:S01]  /*7330*/  ISETP.LE.AND P0, PT, RZ, UR22, PT ;  /* 0x00000016ff007c0c */ /* 0x000fe2000bf03270 */
[----:B------:R-:W-:Y:S01]  /*7340*/  ULDC UR9, c[0x0][0x74c] ;  /* 0x0001d30000097ab9 */ /* 0x000fe20000000800 */
[----:B------:R-:W-:Y:S01]  /*7350*/  ULDC UR20, c[0x0][0x288] ;  /* 0x0000a20000147ab9 */ /* 0x000fe20000000800 */
[----:B------:R-:W-:Y:S02]  /*7360*/  UIADD3 UR9, UR8, -UR9, URZ ;  /* 0x8000000908097290 */ /* 0x000fe4000fffe03f */
[----:B------:R-:W-:Y:S02]  /*7370*/  UIADD3 UR8, UR10, 0x3f, URZ ;  /* 0x0000003f0a087890 */ /* 0x000fe4000fffe03f */
[----:B------:R-:W-:Y:S02]  /*7380*/  USHF.R.S32.HI UR11, URZ, 0x1f, UR9 ;  /* 0x0000001f3f0b7899 */ /* 0x000fe40008011409 */
[----:B------:R-:W-:-:S02]  /*7390*/  USHF.R.S32.HI UR15, URZ, 0x1f, UR14 ;  /* 0x0000001f3f0f7899 */ /* 0x000fc4000801140e */
[----:B------:R-:W-:Y:S02]  /*73a0*/  ULEA.HI UR11, UR11, UR9, URZ, 0x6 ;  /* 0x000000090b0b7291 */ /* 0x000fe4000f8f303f */
[----:B------:R-:W-:Y:S02]  /*73b0*/  USHF.R.S32.HI UR9, URZ, 0x1f, UR8 ;  /* 0x0000001f3f097899 */ /* 0x000fe40008011408 */
[----:B------:R-:W-:Y:S02]  /*73c0*/  USHF.R.S32.HI UR11, URZ, 0x6, UR11 ;  /* 0x000000063f0b7899 */ /* 0x000fe4000801140b */
[----:B------:R-:W-:Y:S02]  /*73d0*/  ULEA.HI UR8, UR9, UR8, URZ, 0x6 ;  /* 0x0000000809087291 */ /* 0x000fe4000f8f303f */
[----:B------:R-:W-:Y:S02]  /*73e0*/  UISETP.LT.AND UP1, UPT, URZ, UR11, UPT ;  /* 0x0000000b3f00728c */ /* 0x000fe4000bf21270 */
[----:B------:R-:W-:-:S02]  /*73f0*/  USHF.R.S32.HI UR8, URZ, 0x6, UR8 ;  /* 0x000000063f087899 */ /* 0x000fc40008011408 */
[----:B------:R-:W-:Y:S02]  /*7400*/  USEL UR13, UR14, URZ, !UP0 ;  /* 0x0000003f0e0d7287 */ /* 0x000fe4000c000000 */
[----:B------:R-:W-:Y:S02]  /*7410*/  USEL UR9, URZ, UR11, !UP1 ;  /* 0x0000000b3f097287 */ /* 0x000fe4000c800000 */
[----:B------:R-:W-:Y:S01]  /*7420*/  UIMAD UR14, UR14, UR20, URZ ;  /* 0x000000140e0e72a4 */ /* 0x000fe2000f8e023f */
[----:B------:R-:W-:Y:S01]  /*7430*/  UMOV UR11, UR8 ;  /* 0x00000008000b7c82 */ /* 0x000fe20008000000 */
[----:B------:R-:W-:Y:S10]  /*7440*/  @!P0 BRA `(.L_x_2059) ;  /* 0x0000000000208947 */ /* 0x000ff40003800000 */
[----:B------:R-:W-:-:S03]  /*7450*/  UIADD3 UR6, UR6, 0x9f, UR10 ;  /* 0x0000009f06067890 */ /* 0x000fc6000fffe00a */
[----:B------:R-:W-:Y:S02]  /*7460*/  ULDC UR10, c[0x0][0x748] ;  /* 0x0001d200000a7ab9 */ /* 0x000fe40000000800 */
[----:B------:R-:W-:-:S04]  /*7470*/  UIADD3 UR6, UR6, UR10, -UR12 ;  /* 0x0000000a06067290 */ /* 0x000fc8000fffe80c */
[----:B------:R-:W-:-:S04]  /*7480*/  USHF.R.S32.HI UR10, URZ, 0x1f, UR6 ;  /* 0x0000001f3f0a7899 */ /* 0x000fc80008011406 */
[----:B------:R-:W-:-:S04]  /*7490*/  ULEA.HI UR10, UR10, UR6, URZ, 0x6 ;  /* 0x000000060a0a7291 */ /* 0x000fc8000f8f303f */
[----:B------:R-:W-:-:S04]  /*74a0*/  USHF.R.S32.HI UR10, URZ, 0x6, UR10 ;  /* 0x000000063f0a7899 */ /* 0x000fc8000801140a */
[----:B------:R-:W-:-:S04]  /*74b0*/  UISETP.LT.AND UP1, UPT, UR8, UR10, UPT ;  /* 0x0000000a0800728c */ /* 0x000fc8000bf21270 */
[----:B------:R-:W-:-:S12]  /*74c0*/  USEL UR11, UR8, UR10, UP1 ;  /* 0x0000000a080b7287 */ /* 0x000fd80008800000 */
.L_x_2059:
[----:B------:R-:W-:Y:S02]  /*74d0*/  UISETP.GT.AND UP1, UPT, UR11, UR9, UPT ;  /* 0x000000090b00728c */ /* 0x000fe4000bf24270 */
[----:B------:R-:W-:Y:S02]  /*74e0*/  USEL UR21, UR15, URZ, !UP0 ;  /* 0x0000003f0f157287 */ /* 0x000fe4000c000000 */
[----:B------:R-:W-:Y:S02]  /*74f0*/  UIADD3 UR23, UP0, UR14, UR7, URZ ;  /* 0x000000070e177290 */ /* 0x000fe4000ff1e03f */
[----:B------:R-:W-:Y:S02]  /*7500*/  PLOP3.LUT P1, PT, PT, PT, UP1, 0x80, 0x0 ;  /* 0x000000000000781c */ /* 0x000fe40003f2f018 */
[----:B------:R-:W-:Y:S01]  /*7510*/  ELECT P0, URZ, PT ;  /* 0x00000000003f782f */ /* 0x000fe20003800000 */
[----:B------:R-:W-:-:S10]  /*7520*/  ULEA.HI.X.SX32 UR10, UR14, UR16, 0x1, UP0 ;  /* 0x000000100e0a7291 */ /* 0x000fd400080f0e3f */
[----:B------:R-:W-:Y:S05]  /*7530*/  @!P1 BRA `(.L_x_2060) ;  /* 0x00000014008c9947 */ /* 0x000fea0003800000 */
[----:B------:R-:W-:Y:S01]  /*7540*/  ULDC.64 UR18, c[0x0][0x2d8] ;  /* 0x0000b60000127ab9 */ /* 0x000fe20000000a00 */
[----:B------:R-:W1:Y:S01]  /*7550*/  S2R R0, SR_TID.X ;  /* 0x0000000000007919 */ /* 0x000e620000002100 */
[----:B------:R-:W-:Y:S02]  /*7560*/  UIMAD UR6, UR16, UR18, URZ ;  /* 0x00000012100672a4 */ /* 0x000fe4000f8e023f */
[----:B------:R-:W-:Y:S02]  /*7570*/  UIMAD.WIDE.U32 UR14, UR7, UR18, URZ ;  /* 0x00000012070e72a5 */ /* 0x000fe4000f8e003f */
[----:B------:R-:W-:Y:S02]  /*7580*/  UIMAD UR19, UR7, UR19, UR6 ;  /* 0x00000013071372a4 */ /* 0x000fe4000f8e0206 */
[----:B------:R-:W-:Y:S02]  /*7590*/  UIADD3 UR7, -UR9, UR11, URZ ;  /* 0x0000000b09077290 */ /* 0x000fe4000fffe13f */
[----:B------:R-:W-:-:S02]  /*75a0*/  UIADD3 UR6, UP0, UR4, UR14, URZ ;  /* 0x0000000e04067290 */ /* 0x000fc4000ff1e03f */
[----:B------:R-:W-:Y:S02]  /*75b0*/  UIADD3 UR19, UR15, UR19, URZ ;  /* 0x000000130f137290 */ /* 0x000fe4000fffe03f */
[----:B------:R-:W-:Y:S02]  /*75c0*/  ULOP3.LUT UR12, UR7, 0x1, URZ, 0xc0, !UPT ;  /* 0x00000001070c7892 */ /* 0x000fe4000f8ec03f */
[----:B------:R-:W-:Y:S02]  /*75d0*/  UIADD3.X UR7, UR5, UR19, URZ, UP0, !UPT ;  /* 0x0000001305077290 */ /* 0x000fe400087fe43f */
[----:B------:R-:W-:Y:S01]  /*75e0*/  UISETP.NE.U32.AND UP0, UPT, UR12, 0x1, UPT ;  /* 0x000000010c00788c */ /* 0x000fe2000bf05070 */
[----:B------:R-:W-:Y:S02]  /*75f0*/  ULDC.64 UR16, c[0x0][0x2e0] ;  /* 0x0000b80000107ab9 */ /* 0x000fe40000000a00 */
[----:B------:R-:W-:-:S03]  /*7600*/  UIMAD UR18, UR21, UR16, URZ ;  /* 0x00000010151272a4 */ /* 0x000fc6000f8e023f */
[----:B------:R-:W-:Y:S01]  /*7610*/  PLOP3.LUT P1, PT, PT, PT, UP0, 0x80, 0x0 ;  /* 0x000000000000781c */ /* 0x000fe20003f2f008 */
[----:B------:R-:W-:Y:S02]  /*7620*/  UIMAD.WIDE.U32 UR6, UR13, UR16, UR6 ;  /* 0x000000100d0672a5 */ /* 0x000fe4000f8e0006 */
[----:B------:R-:W-:Y:S01]  /*7630*/  UIMAD UR17, UR13, UR17, UR18 ;  /* 0x000000110d1172a4 */ /* 0x000fe2000f8e0212 */
[----:B------:R-:W-:Y:S02]  /*7640*/  ULDC UR21, c[0x0][0x760] ;  /* 0x0001d80000157ab9 */ /* 0x000fe40000000800 */
[----:B------:R-:W-:Y:S02]  /*7650*/  UIMAD UR12, UR20, UR21, URZ ;  /* 0x00000015140c72a4 */ /* 0x000fe4000f8e023f */
[----:B------:R-:W-:Y:S01]  /*7660*/  UIADD3 UR24, UR7, UR17, URZ ;  /* 0x0000001107187290 */ /* 0x000fe2000fffe03f */
[----:B-1----:R-:W-:-:S04]  /*7670*/  LOP3.LUT R9, R0, 0x1f, RZ, 0xc0, !PT ;  /* 0x0000001f00097812 */ /* 0x002fc800078ec0ff */
[----:B------:R-:W-:Y:S07]  /*7680*/  @P1 BRA `(.L_x_2061) ;  /* 0x0000000400d01947 */ /* 0x000fee0003800000 */
        /* <DEDUP_REMOVED lines=11> */
.L_x_2064:
[----:B------:R-:W2:Y:S04]  /*7740*/  LDG.E.STRONG.GPU R0, desc[UR46][R2.64] ;  /* 0x0000002e02007981 */ /* 0x000ea8000c1ef900 */
[----:B--2---:R-:W-:Y:S01]  /*7750*/  CCTL.IVALL ;  /* 0x00000000ff00798f */ /* 0x004fe20002000000 */
[----:B------:R-:W-:Y:S05]  /*7760*/  YIELD ;  /* 0x0000000000007946 */ /* 0x000fea0003800000 */
[----:B------:R-:W-:-:S13]  /*7770*/  ISETP.NE.AND P1, PT, R0, UR22, PT ;  /* 0x0000001600007c0c */ /* 0x000fda000bf25270 */
[----:B------:R-:W-:Y:S05]  /*7780*/  @P1 BRA `(.L_x_2064) ;  /* 0xfffffffc00ec1947 */ /* 0x000fea000383ffff */
.L_x_2063:
[----:B------:R-:W-:Y:S05]  /*7790*/  BSYNC B0 ;  /* 0x0000000000007941 */ /* 0x000fea0003800000 */
.L_x_2062:
[----:B------:R-:W-:-:S03]  /*77a0*/  UMOV UR18, 0xffffffff ;  /* 0xffffffff00127882 */ /* 0x000fc60000000000 */
[----:B------:R-:W-:Y:S05]  /*77b0*/  BRA.DIV UR18, `(.L_x_2065) ;  /* 0x0000004a123c7947 */ /* 0x000fea000b800000 */
[----:B------:R-:W-:Y:S01]  /*77c0*/  NOP ;  /* 0x0000000000007918 */ /* 0x000fe20000000000 */
.L_x_2159:
        /* <DEDUP_REMOVED lines=22> */
.L_x_2067:
[----:B------:R-:W-:Y:S05]  /*7930*/  BSYNC B0 ;  /* 0x0000000000007941 */ /* 0x000fea0003800000 */
.L_x_2066:
[----:B------:R-:W-:Y:S06]  /*7940*/  BAR.SYNC.DEFER_BLOCKING 0xe, 0xa0 ;  /* 0x0382800000007b1d */ /* 0x000fec0000010000 */
[----:B------:R-:W-:Y:S04]  /*7950*/  BSSY B0, `(.L_x_2068) ;  /* 0x0000012000007945 */ /* 0x000fe80003800000 */
[----:B------:R-:W-:Y:S05]  /*7960*/  @!P0 BRA `(.L_x_2069) ;  /* 0x0000000000408947 */ /* 0x000fea0003800000 */
[----:B------:R-:W1:Y:S01]  /*7970*/  S2UR UR26, SR_CgaCtaId ;  /* 0x00000000001a79c3 */ /* 0x000e620000008800 */
[----:B------:R-:W-:Y:S01]  /*7980*/  R2UR UR18, R8 ;  /* 0x00000000081272ca */ /* 0x000fe200000e0000 */
[----:B------:R-:W-:Y:S01]  /*7990*/  UMOV UR25, 0x400 ;  /* 0x0000040000197882 */ /* 0x000fe20000000000 */
[----:B------:R-:W-:-:S11]  /*79a0*/  ULDC.64 UR20, c[0x0][0x2c0] ;  /* 0x0000b00000147ab9 */ /* 0x000fd60000000a00 */
[----:B------:R-:W-:-:S04]  /*79b0*/  UIADD3 UR18, UR18, 0x1000, URZ ;  /* 0x0000100012127890 */ /* 0x000fc8000fffe03f */
[----:B------:R-:W-:-:S04]  /*79c0*/  UIADD3 UR27, UP0, UR18, UR6, URZ ;  /* 0x00000006121b7290 */ /* 0x000fc8000ff1e03f */
[----:B------:R-:W-:Y:S02]  /*79d0*/  ULEA.HI.X.SX32 UR18, UR18, UR24, 0x1, UP0 ;  /* 0x0000001812127291 */ /* 0x000fe400080f0e3f */
[----:B-1----:R-:W-:Y:S02]  /*79e0*/  ULEA UR25, UR26, UR25, 0x18 ;  /* 0x000000191a197291 */ /* 0x002fe4000f8ec03f */
[----:B------:R-:W-:Y:S02]  /*79f0*/  ULEA UR20, UP0, UR27, UR20, 0x2 ;  /* 0x000000141b147291 */ /* 0x000fe4000f80103f */
[----:B------:R-:W-:Y:S02]  /*7a00*/  UIADD3 UR25, UR25, 0x16000, URZ ;  /* 0x0001600019197890 */ /* 0x000fe4000fffe03f */
[----:B------:R-:W-:Y:S01]  /*7a10*/  ULEA.HI.X UR21, UR27, UR21, UR18, 0x2, UP0 ;  /* 0x000000151b157291 */ /* 0x000fe200080f1412 */
[----:B------:R-:W-:Y:S02]  /*7a20*/  UMOV UR26, 0x0 ;  /* 0x00000000001a7882 */ /* 0x000fe40000000000 */
[----:B------:R-:W-:Y:S01]  /*7a30*/  UMOV UR18, 0x400 ;  /* 0x0000040000127882 */ /* 0x000fe20000000000 */
[----:B------:R-:W-:-:S05]  /*7a40*/  UMOV UR27, 0x14f00000 ;  /* 0x14f00000001b7882 */ /* 0x000fca0000000000 */
[----:B------:R1:W-:Y:S02]  /*7a50*/  UBLKRED.G.S.ADD.F32.RN [UR20], [UR25], UR18, desc[UR26] ;  /* 0x00001a14190073bb */ /* 0x0003e400080a1412 */
[----:B-1----:R0:W-:Y:S02]  /*7a60*/  UTMACMDFLUSH ;  /* 0x00000000000079b7 */ /* 0x0021e40000000000 */
.L_x_2069:
[----:B------:R-:W-:Y:S05]  /*7a70*/  BSYNC B0 ;  /* 0x0000000000007941 */ /* 0x000fea0003800000 */
.L_x_2068:
        /* <DEDUP_REMOVED lines=17> */
[----:B------:R1:W-:Y:S01]  /*7b90*/  UBLKRED.G.S.ADD.F32.RN [UR20], [UR25], UR18, desc[UR26] ;  /* 0x00001a14190073bb */ /* 0x0003e200080a1412 */
[----:B------:R0:W-:Y:S01]  /*7ba0*/  UTMACMDFLUSH ;  /* 0x00000000000079b7 */ /* 0x0001e20000000000 */
[----:B-1----:R-:W-:-:S04]  /*7bb0*/  DEPBAR.LE SB0, 0x2 ;  /* 0x000080800000791a */ /* 0x002fc80000000000 */
.L_x_2071:
[----:B------:R-:W-:Y:S05]  /*7bc0*/  BSYNC B0 ;  /* 0x0000000000007941 */ /* 0x000fea0003800000 */
.L_x_2070:
[----:B------:R-:W-:Y:S06]  /*7bd0*/  BAR.ARV 0xa, 0xa0 ;  /* 0x0282800000007b1d */ /* 0x000fec0000002000 */
[----:B------:R-:W-:Y:S04]  /*7be0*/  BSSY B0, `(.L_x_2072) ;  /* 0x0000003000007945 */ /* 0x000fe80003800000 */
[----:B------:R-:W-:Y:S05]  /*7bf0*/  @!P0 BRA `(.L_x_2073) ;  /* 0x0000000000048947 */ /* 0x000fea0003800000 */
[----:B------:R-:W-:-:S04]  /*7c00*/  DEPBAR.LE SB0, 0x1 ;  /* 0x000080400000791a */ /* 0x000fc80000000000 */
.L_x_2073:
[----:B------:R-:W-:Y:S05]  /*7c10*/  BSYNC B0 ;  /* 0x0000000000007941 */ /* 0x000fea0003800000 */
.L_x_2072:
[----:B------:R-:W-:Y:S06]  /*7c20*/  BAR.ARV 0xb, 0xa0 ;  /* 0x02c2800000007b1d */ /* 0x000fec0000002000 */
[----:B------:R-:W-:Y:S04]  /*7c30*/  BSSY B0, `(.L_x_2074) ;  /* 0x0000003000007945 */ /* 0x000fe80003800000 */
[----:B------:R-:W-:Y:S05]  /*7c40*/  @!P0 BRA `(.L_x_2075) ;  /* 0x0000000000048947 */ /* 0x000fea0003800000 */
[----:B------:R-:W-:-:S04]  /*7c50*/  DEPBAR.LE SB0, 0x0 ;  /* 0x000080000000791a */ /* 0x000fc80000000000 */
.L_x_2075:
[----:B------:R-:W-:Y:S05]  /*7c60*/  BSYNC B0 ;  /* 0x0000000000007941 */ /* 0x000fea0003800000 */
.L_x_2074:
        /* <DEDUP_REMOVED lines=19> */
.L_x_2077:
[----:B------:R-:W-:Y:S05]  /*7da0*/  BSYNC B0 ;  /* 0x0000000000007941 */ /* 0x000fea0003800000 */
.L_x_2076:
[----:B------:R-:W-:Y:S01]  /*7db0*/  UIADD3 UR18, UR9, 0x1, URZ ;  /* 0x0000000109127890 */ /* 0x000fe2000fffe03f */
[----:B------:R-:W-:Y:S11]  /*7dc0*/  BRA `(.L_x_2078) ;  /* 0x0000000000047947 */ /* 0x000ff60003800000 */
.L_x_2061:
[----:B------:R-:W-:-:S05]  /*7dd0*/  UMOV UR18, UR9 ;  /* 0x0000000900127c82 */ /* 0x000fca0008000000 */
.L_x_2078:
[----:B------:R-:W-:-:S04]  /*7de0*/  UIADD3 UR9, UR9, 0x1, URZ ;  /* 0x0000000109097890 */ /* 0x000fc8000fffe03f */
[----:B------:R-:W-:-:S03]  /*7df0*/  UISETP.NE.AND UP0, UPT, UR11, UR9, UPT ;  /* 0x000000090b00728c */ /* 0x000fc6000bf05270 */
[----:B------:R-:W-:-:S03]  /*7e00*/  UMOV UR9, UR18 ;  /* 0x0000001200097c82 */ /* 0x000fc60008000000 */
[----:B------:R-:W-:-:S13]  /*7e10*/  PLOP3.LUT P1, PT, PT, PT, UP0, 0x80, 0x0 ;  /* 0x000000000000781c */ /* 0x000fda0003f2f008 */
[----:B------:R-:W-:Y:S05]  /*7e20*/  @!P1 BRA `(.L_x_2060) ;  /* 0x0000000c00509947 */ /* 0x000fea0003800000 */
[----:B------:R-:W-:Y:S01]  /*7e30*/  UMOV UR15, UR19 ;  /* 0x00000013000f7c82 */ /* 0x000fe20008000000 */
[----:B------:R-:W-:Y:S01]  /*7e40*/  ULDC.64 UR26, c[0x0][0x2c0] ;  /* 0x0000b000001a7ab9 */ /* 0x000fe20000000a00 */
[----:B------:R-:W-:Y:S01]  /*7e50*/  UIMAD.WIDE.U32 UR14, UR13, UR16, UR14 ;  /* 0x000000100d0e72a5 */ /* 0x000fe2000f8e000e */
[----:B------:R-:W-:-:S03]  /*7e60*/  UMOV UR9, UR18 ;  /* 0x0000001200097c82 */ /* 0x000fc60008000000 */
[----:B------:R-:W-:-:S04]  /*7e70*/  UIADD3 UR21, UP0, UR4, UR14, URZ ;  /* 0x0000000e04157290 */ /* 0x000fc8000ff1e03f */
[----:B------:R-:W-:Y:S02]  /*7e80*/  UIADD3.X UR4, UR5, UR17, UR15, UP0, !UPT ;  /* 0x0000001105047290 */ /* 0x000fe400087fe40f */
[----:B------:R-:W-:-:S04]  /*7e90*/  ULEA UR20, UP0, UR21, UR26, 0x2 ;  /* 0x0000001a15147291 */ /* 0x000fc8000f80103f */
[----:B------:R-:W-:Y:S02]  /*7ea0*/  ULEA.HI.X UR21, UR21, UR27, UR4, 0x2, UP0 ;  /* 0x0000001b15157291 */ /* 0x000fe400080f1404 */
[----:B------:R-:W-:Y:S01]  /*7eb0*/  UIADD3 UR20, UP0, UR20, 0x4000, URZ ;  /* 0x0000400014147890 */ /* 0x000fe2000ff1e03f */
[----:B------:R-:W-:-:S03]  /*7ec0*/  UMOV UR4, URZ ;  /* 0x0000003f00047c82 */ /* 0x000fc60008000000 */
[----:B------:R-:W-:-:S12]  /*7ed0*/  UIADD3.X UR21, URZ, UR21, URZ, UP0, !UPT ;  /* 0x000000153f157290 */ /* 0x000fd800087fe43f */
.L_x_2111:
        /* <DEDUP_REMOVED lines=11> */
.L_x_2081:
[----:B------:R-:W2:Y:S04]  /*7f90*/  LDG.E.STRONG.GPU R0, desc[UR46][R2.64] ;  /* 0x0000002e02007981 */ /* 0x000ea8000c1ef900 */
[----:B--2---:R-:W-:Y:S01]  /*7fa0*/  CCTL.IVALL ;  /* 0x00000000ff00798f */ /* 0x004fe20002000000 */
[----:B------:R-:W-:Y:S05]  /*7fb0*/  YIELD ;  /* 0x0000000000007946 */ /* 0x000fea0003800000 */
[----:B------:R-:W-:-:S13]  /*7fc0*/  ISETP.NE.AND P1, PT, R0, UR22, PT ;  /* 0x0000001600007c0c */ /* 0x000fda000bf25270 */
[----:B------:R-:W-:Y:S05]  /*7fd0*/  @P1 BRA `(.L_x_2081) ;  /* 0xfffffffc00ec1947 */ /* 0x000fea000383ffff */
.L_x_2080:
[----:B------:R-:W-:Y:S05]  /*7fe0*/  BSYNC B0 ;  /* 0x0000000000007941 */ /* 0x000fea0003800000 */
.L_x_2079:
[----:B------:R-:W-:-:S03]  /*7ff0*/  UMOV UR13, 0xffffffff ;  /* 0xffffffff000d7882 */ /* 0x000fc60000000000 */
[----:B------:R-:W-:Y:S05]  /*8000*/  BRA.DIV UR13, `(.L_x_2082) ;  /* 0x000000420d447947 */ /* 0x000fea000b800000 */
[----:B------:R-:W-:Y:S01]  /*8010*/  NOP ;  /* 0x0000000000007918 */ /* 0x000fe20000000000 */
.L_x_2162:
        /* <DEDUP_REMOVED lines=9> */
[----:B------:R-:W-:-:S03]  /*80b0*/  UMOV UR27, 0x14f00000 ;  /* 0x14f00000001b7882 */ /* 0x000fc60000000000 */
[----:B------:R-:W-:Y:S02]  /*80c0*/  ULEA.HI.X.SX32 UR13, UR13, UR24, 0x1, UP0 ;  /* 0x000000180d0d7291 */ /* 0x000fe400080f0e3f */
[----:B------:R-:W-:-:S04]  /*80d0*/  ULEA UR16, UP0, UR26, UR16, 0x2 ;  /* 0x000000101a107291 */ /* 0x000fc8000f80103f */
[----:B------:R-:W-:-:S03]  /*80e0*/  ULEA.HI.X UR17, UR26, UR17, UR13, 0x2, UP0 ;  /* 0x000000111a117291 */ /* 0x000fc600080f140d */
[----:B------:R-:W-:Y:S01]  /*80f0*/  UMOV UR13, 0x400 ;  /* 0x00000400000d7882 */ /* 0x000fe20000000000 */
[----:B------:R-:W-:Y:S01]  /*8100*/  UMOV UR26, 0x0 ;  /* 0x00000000001a7882 */ /* 0x000fe20000000000 */
[----:B-1----:R-:W-:-:S04]  /*8110*/  ULEA UR19, UR25, UR19, 0x18 ;  /* 0x0000001319137291 */ /* 0x002fc8000f8ec03f */
[----:B------:R-:W-:-:S09]  /*8120*/  UIADD3 UR19, UR19, 0x12000, URZ ;  /* 0x0001200013137890 */ /* 0x000fd2000fffe03f */
[----:B------:R1:W-:Y:S02]  /*8130*/  UBLKRED.G.S.ADD.F32.RN [UR16], [UR19], UR13, desc[UR26] ;  /* 0x00001a10130073bb */ /* 0x0003e400080a140d */
[----:B-1----:R0:W-:Y:S02]  /*8140*/  UTMACMDFLUSH ;  /* 0x00000000000079b7 */ /* 0x0021e40000000000 */
.L_x_2084:
[----:B------:R-:W-:Y:S05]  /*8150*/  BSYNC B0 ;  /* 0x0000000000007941 */ /* 0x000fea0003800000 */
.L_x_2083:
        /* <DEDUP_REMOVED lines=14> */
.L_x_2086:
[----:B------:R-:W-:Y:S05]  /*8240*/  BSYNC B0 ;  /* 0x0000000000007941 */ /* 0x000fea0003800000 */
.L_x_2085:
        /* <DEDUP_REMOVED lines=15> */
.L_x_2088:
[----:B------:R-:W-:Y:S05]  /*8340*/  BSYNC B0 ;  /* 0x0000000000007941 */ /* 0x000fea0003800000 */
.L_x_2087:
[----:B------:R-:W-:Y:S06]  /*8350*/  BAR.ARV 0xa, 0xa0 ;  /* 0x0282800000007b1d */ /* 0x000fec0000002000 */
[----:B------:R-:W-:Y:S04]  /*8360*/  BSSY B0, `(.L_x_2089) ;  /* 0x0000003000007945 */ /* 0x000fe80003800000 */
[----:B------:R-:W-:Y:S05]  /*8370*/  @!P0 BRA `(.L_x_2090) ;  /* 0x0000000000048947 */ /* 0x000fea0003800000 */
[----:B------:R-:W-:-:S04]  /*8380*/  DEPBAR.LE SB0, 0x1 ;  /* 0x000080400000791a */ /* 0x000fc80000000000 */
.L_x_2090:
[----:B------:R-:W-:Y:S05]  /*8390*/  BSYNC B0 ;  /* 0x0000000000007941 */ /* 0x000fea0003800000 */
.L_x_2089:
[----:B------:R-:W-:Y:S06]  /*83a0*/  BAR.ARV 0xb, 0xa0 ;  /* 0x02c2800000007b1d */ /* 0x000fec0000002000 */
[----:B------:R-:W-:Y:S04]  /*83b0*/  BSSY B0, `(.L_x_2091) ;  /* 0x0000003000007945 */ /* 0x000fe80003800000 */
[----:B------:R-:W-:Y:S05]  /*83c0*/  @!P0 BRA `(.L_x_2092) ;  /* 0x0000000000048947 */ /* 0x000fea0003800000 */
[----:B------:R-:W-:-:S04]  /*83d0*/  DEPBAR.LE SB0, 0x0 ;  /* 0x000080000000791a */ /* 0x000fc80000000000 */
.L_x_2092:
[----:B------:R-:W-:Y:S05]  /*83e0*/  BSYNC B0 ;  /* 0x0000000000007941 */ /* 0x000fea0003800000 */
.L_x_2091:
        /* <DEDUP_REMOVED lines=19> */
.L_x_2094:
[----:B------:R-:W-:Y:S05]  /*8520*/  BSYNC B0 ;  /* 0x0000000000007941 */ /* 0x000fea0003800000 */
.L_x_2093:
        /* <DEDUP_REMOVED lines=9> */
.L_x_2097:
[----:B------:R-:W2:Y:S04]  /*85c0*/  LDG.E.STRONG.GPU R0, desc[UR46][R2.64] ;  /* 0x0000002e02007981 */ /* 0x000ea8000c1ef900 */
[----:B--2---:R-:W-:Y:S01]  /*85d0*/  CCTL.IVALL ;  /* 0x00000000ff00798f */ /* 0x004fe20002000000 */
[----:B------:R-:W-:Y:S05]  /*85e0*/  YIELD ;  /* 0x0000000000007946 */ /* 0x000fea0003800000 */
[----:B------:R-:W-:-:S13]  /*85f0*/  ISETP.NE.AND P1, PT, R0, UR22, PT ;  /* 0x0000001600007c0c */ /* 0x000fda000bf25270 */
[----:B------:R-:W-:Y:S05]  /*8600*/  @P1 BRA `(.L_x_2097) ;  /* 0xfffffffc00ec1947 */ /* 0x000fea000383ffff */
.L_x_2096:
[----:B------:R-:W-:Y:S05]  /*8610*/  BSYNC B0 ;  /* 0x0000000000007941 */ /* 0x000fea0003800000 */
.L_x_2095:
[----:B------:R-:W-:-:S03]  /*8620*/  UMOV UR5, 0xffffffff ;  /* 0xffffffff00057882 */ /* 0x000fc60000000000 */
[----:B------:R-:W-:Y:S05]  /*8630*/  BRA.DIV UR5, `(.L_x_2098) ;  /* 0x0000003a05d47947 */ /* 0x000fea000b800000 */
[----:B------:R-:W-:Y:S01]  /*8640*/  NOP ;  /* 0x0000000000007918 */ /* 0x000fe20000000000 */
.L_x_2165:
        /* <DEDUP_REMOVED lines=15> */
.L_x_2100:
[----:B------:R-:W-:Y:S05]  /*8740*/  BSYNC B0 ;  /* 0x0000000000007941 */ /* 0x000fea0003800000 */
.L_x_2099:
        /* <DEDUP_REMOVED lines=14> */
.L_x_2102:
[----:B------:R-:W-:Y:S05]  /*8830*/  BSYNC B0 ;  /* 0x0000000000007941 */ /* 0x000fea0003800000 */
.L_x_2101:
        /* <DEDUP_REMOVED lines=15> */
.L_x_2104:
[----:B------:R-:W-:Y:S05]  /*8930*/  BSYNC B0 ;  /* 0x0000000000007941 */ /* 0x000fea0003800000 */
.L_x_2103:
[----:B------:R-:W-:Y:S06]  /*8940*/  BAR.ARV 0xa, 0xa0 ;  /* 0x0282800000007b1d */ /* 0x000fec0000002000 */
[----:B------:R-:W-:Y:S04]  /*8950*/  BSSY B0, `(.L_x_2105) ;  /* 0x0000003000007945 */ /* 0x000fe80003800000 */
[----:B------:R-:W-:Y:S05]  /*8960*/  @!P0 BRA `(.L_x_2106) ;  /* 0x0000000000048947 */ /* 0x000fea0003800000 */
[----:B------:R-:W-:-:S04]  /*8970*/  DEPBAR.LE SB0, 0x1 ;  /* 0x000080400000791a */ /* 0x000fc80000000000 */
.L_x_2106:
[----:B------:R-:W-:Y:S05]  /*8980*/  BSYNC B0 ;  /* 0x0000000000007941 */ /* 0x000fea0003800000 */
.L_x_2105:
[----:B------:R-:W-:Y:S06]  /*8990*/  BAR.ARV 0xb, 0xa0 ;  /* 0x02c2800000007b1d */ /* 0x000fec0000002000 */
[----:B------:R-:W-:Y:S04]  /*89a0*/  BSSY B0, `(.L_x_2107) ;  /* 0x0000003000007945 */ /* 0x000fe80003800000 */
[----:B------:R-:W-:Y:S05]  /*89b0*/  @!P0 BRA `(.L_x_2108) ;  /* 0x0000000000048947 */ /* 0x000fea0003800000 */
[----:B------:R-:W-:-:S04]  /*89c0*/  DEPBAR.LE SB0, 0x0 ;  /* 0x000080000000791a */ /* 0x000fc80000000000 */
.L_x_2108:
[----:B------:R-:W-:Y:S05]  /*89d0*/  BSYNC B0 ;  /* 0x0000000000007941 */ /* 0x000fea0003800000 */
.L_x_2107:
        /* <DEDUP_REMOVED lines=19> */
.L_x_2110:
[----:B------:R-:W-:Y:S05]  /*8b10*/  BSYNC B0 ;  /* 0x0000000000007941 */ /* 0x000fea0003800000 */
.L_x_2109:
[----:B------:R-:W-:Y:S02]  /*8b20*/  UIADD3 UR9, UR9, 0x2, URZ ;  /* 0x0000000209097890 */ /* 0x000fe4000fffe03f */
[----:B------:R-:W-:Y:S02]  /*8b30*/  UIADD3 UR4, UR4, 0x6000, URZ ;  /* 0x0000600004047890 */ /* 0x000fe4000fffe03f */
[----:B------:R-:W-:-:S06]  /*8b40*/  UISETP.GE.AND UP0, UPT, UR9, UR11, UPT ;  /* 0x0000000b0900728c */ /* 0x000fcc000bf06270 */
[----:B------:R-:W-:-:S13]  /*8b50*/  PLOP3.LUT P1, PT, PT, PT, UP0, 0x80, 0x0 ;  /* 0x000000000000781c */ /* 0x000fda0003f2f008 */
[----:B------:R-:W-:Y:S05]  /*8b60*/  @!P1 BRA `(.L_x_2111) ;  /* 0xfffffff000dc9947 */ /* 0x000fea000383ffff */
.L_x_2060:
        /* <DEDUP_REMOVED lines=41> */
.L_x_2114:
[----:B------:R-:W-:Y:S05]  /*8e00*/  BSYNC B0 ;  /* 0x0000000000007941 */ /* 0x000fea0003800000 */
.L_x_2113:
[----:B------:R-:W-:Y:S05]  /*8e10*/  BRA `(.L_x_2115) ;  /* 0x0000000000047947 */ /* 0x000fea0003800000 */
.L_x_2112:
[----:B------:R-:W-:-:S05]  /*8e20*/  UMOV UR4, UR9 ;  /* 0x0000000900047c82 */ /* 0x000fca0008000000 */
.L_x_2115:
        /* <DEDUP_REMOVED lines=11> */
.L_x_2120:
        /* <DEDUP_REMOVED lines=24> */
.L_x_2117:
[----:B------:R-:W-:Y:S05]  /*9060*/  BSYNC B0 ;  /* 0x0000000000007941 */ /* 0x000fea0003800000 */
.L_x_2116:
        /* <DEDUP_REMOVED lines=24> */
.L_x_2119:
[----:B------:R-:W-:Y:S05]  /*91f0*/  BSYNC B0 ;  /* 0x0000000000007941 */ /* 0x000fea0003800000 */
.L_x_2118:
[----:B------:R-:W-:Y:S02]  /*9200*/  UIADD3 UR7, UR7, 0x2, URZ ;  /* 0x0000000207077890 */ /* 0x000fe4000fffe03f */
[----:B------:R-:W-:Y:S02]  /*9210*/  ULEA UR5, UR19, UR5, 0x1 ;  /* 0x0000000513057291 */ /* 0x000fe4000f8e083f */
[----:B------:R-:W-:Y:S02]  /*9220*/  ULEA UR6, UR19, UR6, 0x1 ;  /* 0x0000000613067291 */ /* 0x000fe4000f8e083f */
[----:B------:R-:W-:-:S13]  /*9230*/  ISETP.NE.AND P0, PT, RZ, UR7, PT ;  /* 0x00000007ff007c0c */ /* 0x000fda000bf05270 */
[----:B------:R-:W-:Y:S05]  /*9240*/  @!P0 BRA `(.L_x_1972) ;  /* 0x0000002c00388947 */ /* 0x000fea0003800000 */
[----:B------:R-:W-:Y:S05]  /*9250*/  BRA `(.L_x_2120) ;  /* 0xfffffffc00207947 */ /* 0x000fea000383ffff */
.L_x_2052:
        /* <DEDUP_REMOVED lines=14> */
.L_x_2121:
        /* <DEDUP_REMOVED lines=16> */
.L_x_2123:
[----:B------:R-:W-:-:S05]  /*9440*/  ULDC UR4, c[0x0][0x8bc] ;  /* 0x00022f0000047ab9 */ /* 0x000fca0000000800 */
.L_x_2122:
        /* <DEDUP_REMOVED lines=62> */
.L_x_2125:
        /* <DEDUP_REMOVED lines=13> */
.L_x_2126:
        /* <DEDUP_REMOVED lines=10> */
.L_x_2127:
        /* <DEDUP_REMOVED lines=21> */
.L_x_2128:
        /* <DEDUP_REMOVED lines=57> */
.L_x_2166:
        /* <DEDUP_REMOVED lines=9> */
.L_x_2131:
        /* <DEDUP_REMOVED lines=116> */
.L_x_2142:
[----:B-1----:R-:W-:-:S05]  /*a650*/  IMAD.MOV.U32 R9, RZ, RZ, 0x1 ;  /* 0x00000001ff097424 */ /* 0x002fca00078e00ff */
[----:B------:R-:W-:-:S04]  /*a660*/  SHF.L.U32 R9, R9, 0x1f, RZ ;  /* 0x0000001f09097819 */ /* 0x000fc800000006ff */
[----:B------:R-:W1:Y:S02]  /*a670*/  SYNCS.PHASECHK.TRANS64.TRYWAIT P1, [R8+URZ+0x36438], R9 ;  /* 0x03643809080075a7 */ /* 0x000e64000802017f */
[----:B-1----:R-:W-:Y:S05]  /*a680*/  @!P1 BRA `(.L_x_2134) ;  /* 0x0000001800f09947 */ /* 0x002fea0003800000 */
.L_x_2167:
[----:B------:R-:W-:Y:S05]  /*a690*/  @P0 BRA `(.L_x_2135) ;  /* 0x0000000000140947 */ /* 0x000fea0003800000 */
[----:B------:R-:W-:Y:S01]  /*a6a0*/  ISETP.NE.AND P1, PT, R22, RZ, PT ;  /* 0x000000ff1600720c */ /* 0x000fe20003f25270 */
[----:B------:R-:W-:-:S04]  /*a6b0*/  IMAD.MOV.U32 R3, RZ, RZ, 0x6100 ;  /* 0x00006100ff037424 */ /* 0x000fc800078e00ff */
[----:B------:R2:W-:Y:S08]  /*a6c0*/  SYNCS.ARRIVE.TRANS64 RZ, [R8+URZ+0x36430], R3 ;  /* 0x0364300308ff79a7 */ /* 0x0005f0000800003f */
[----:B------:R-:W-:Y:S05]  /*a6d0*/  @!P1 BRA `(.L_x_2135) ;  /* 0x0000000000049947 */ /* 0x000fea0003800000 */
[----:B------:R-:W-:Y:S01]  /*a6e0*/  BPT.TRAP 0x1 ;  /* 0x000000040000795c */ /* 0x000fe20000300000 */
.L_x_2135:
        /* <DEDUP_REMOVED lines=49> */
.L_x_2168:
[----:B------:R-:W-:Y:S05]  /*aa00*/  @P0 BRA `(.L_x_2137) ;  /* 0x0000000000140947 */ /* 0x000fea0003800000 */
[----:B------:R-:W-:Y:S01]  /*aa10*/  ISETP.NE.AND P1, PT, R22, RZ, PT ;  /* 0x000000ff1600720c */ /* 0x000fe20003f25270 */
[----:B--2---:R-:W-:-:S04]  /*aa20*/  IMAD.MOV.U32 R7, RZ, RZ, 0x6100 ;  /* 0x00006100ff077424 */ /* 0x004fc800078e00ff */
[----:B------:R3:W-:Y:S08]  /*aa30*/  SYNCS.ARRIVE.TRANS64 RZ, [R8+URZ+0x36418], R7 ;  /* 0x0364180708ff79a7 */ /* 0x0007f0000800003f */
[----:B------:R-:W-:Y:S05]  /*aa40*/  @!P1 BRA `(.L_x_2137) ;  /* 0x0000000000049947 */ /* 0x000fea0003800000 */
[----:B------:R-:W-:Y:S01]  /*aa50*/  BPT.TRAP 0x1 ;  /* 0x000000040000795c */ /* 0x000fe20000300000 */
.L_x_2137:
        /* <DEDUP_REMOVED lines=47> */
.L_x_2169:
        /* <DEDUP_REMOVED lines=8> */
.L_x_2139:
        /* <DEDUP_REMOVED lines=37> */
.L_x_2171:
[----:B------:R-:W-:Y:S05]  /*b020*/  @P0 BRA `(.L_x_2141) ;  /* 0x0000000000140947 */ /* 0x000fea0003800000 */
[----:B------:R-:W-:Y:S01]  /*b030*/  ISETP.NE.AND P1, PT, R22, RZ, PT ;  /* 0x000000ff1600720c */ /* 0x000fe20003f25270 */
[----:B--2---:R-:W-:-:S04]  /*b040*/  IMAD.MOV.U32 R5, RZ, RZ, 0x6100 ;  /* 0x00006100ff057424 */ /* 0x004fc800078e00ff */
[----:B------:R3:W-:Y:S08]  /*b050*/  SYNCS.ARRIVE.TRANS64 RZ, [R8+URZ+0x36410], R5 ;  /* 0x0364100508ff79a7 */ /* 0x0007f0000800003f */
[----:B------:R-:W-:Y:S05]  /*b060*/  @!P1 BRA `(.L_x_2141) ;  /* 0x0000000000049947 */ /* 0x000fea0003800000 */
[----:B------:R-:W-:Y:S01]  /*b070*/  BPT.TRAP 0x1 ;  /* 0x000000040000795c */ /* 0x000fe20000300000 */
.L_x_2141:
        /* <DEDUP_REMOVED lines=44> */
.L_x_2133:
[----:B------:R-:W-:Y:S01]  /*b340*/  ISETP.NE.AND P1, PT, R21, RZ, PT ;  /* 0x000000ff1500720c */ /* 0x000fe20003f25270 */
[----:B------:R-:W-:Y:S02]  /*b350*/  IMAD.MOV.U32 R4, RZ, RZ, R19 ;  /* 0x000000ffff047224 */ /* 0x000fe400078e0013 */
[----:B------:R-:W-:-:S10]  /*b360*/  IMAD.MOV.U32 R5, RZ, RZ, 0x1 ;  /* 0x00000001ff057424 */ /* 0x000fd400078e00ff */
[----:B------:R-:W-:Y:S05]  /*b370*/  @!P1 BRA `(.L_x_2132) ;  /* 0x00000004008c9947 */ /* 0x000fea0003800000 */
[----:B------:R-:W2:Y:S02]  /*b380*/  SYNCS.PHASECHK.TRANS64.TRYWAIT P1, [R8+URZ+0x36438], R9 ;  /* 0x03643809080075a7 */ /* 0x000ea4000802017f */
[----:B--2---:R-:W-:Y:S05]  /*b390*/  @!P1 BRA `(.L_x_2143) ;  /* 0x00000010000c9947 */ /* 0x004fea0003800000 */
.L_x_2172:
[----:B------:R-:W-:Y:S05]  /*b3a0*/  @P0 BRA `(.L_x_2144) ;  /* 0x0000000000140947 */ /* 0x000fea0003800000 */
[----:B------:R-:W-:Y:S01]  /*b3b0*/  ISETP.NE.AND P1, PT, R22, RZ, PT ;  /* 0x000000ff1600720c */ /* 0x000fe20003f25270 */
[----:B------:R-:W-:-:S04]  /*b3c0*/  IMAD.MOV.U32 R5, RZ, RZ, 0x6100 ;  /* 0x00006100ff057424 */ /* 0x000fc800078e00ff */
[----:B------:R3:W-:Y:S08]  /*b3d0*/  SYNCS.ARRIVE.TRANS64 RZ, [R8+URZ+0x36430], R5 ;  /* 0x0364300508ff79a7 */ /* 0x0007f0000800003f */
[----:B------:R-:W-:Y:S05]  /*b3e0*/  @!P1 BRA `(.L_x_2144) ;  /* 0x0000000000049947 */ /* 0x000fea0003800000 */
[----:B------:R-:W-:Y:S01]  /*b3f0*/  BPT.TRAP 0x1 ;  /* 0x000000040000795c */ /* 0x000fe20000300000 */
.L_x_2144:
        /* <DEDUP_REMOVED lines=42> */
.L_x_2173:
[----:B-1----:R-:W-:Y:S01]  /*b6a0*/  IMAD.MOV.U32 R5, RZ, RZ, RZ ;  /* 0x000000ffff057224 */ /* 0x002fe200078e00ff */
[----:B------:R-:W-:Y:S06]  /*b6b0*/  @P0 BRA `(.L_x_2146) ;  /* 0x0000000000140947 */ /* 0x000fec0003800000 */
[----:B------:R-:W-:Y:S01]  /*b6c0*/  ISETP.NE.AND P1, PT, R22, RZ, PT ;  /* 0x000000ff1600720c */ /* 0x000fe20003f25270 */
[----:B------:R-:W-:-:S04]  /*b6d0*/  IMAD.MOV.U32 R9, RZ, RZ, 0x6100 ;  /* 0x00006100ff097424 */ /* 0x000fc800078e00ff */
[----:B------:R1:W-:Y:S08]  /*b6e0*/  SYNCS.ARRIVE.TRANS64 RZ, [R8+URZ+0x36418], R9 ;  /* 0x0364180908ff79a7 */ /* 0x0003f0000800003f */
[----:B------:R-:W-:Y:S05]  /*b6f0*/  @!P1 BRA `(.L_x_2146) ;  /* 0x0000000000049947 */ /* 0x000fea0003800000 */
[----:B------:R-:W-:Y:S01]  /*b700*/  BPT.TRAP 0x1 ;  /* 0x000000040000795c */ /* 0x000fe20000300000 */
.L_x_2146:
        /* <DEDUP_REMOVED lines=42> */
.L_x_2132:
[----:B------:R-:W-:-:S04]  /*b9b0*/  SHF.L.U32 R3, R5, 0x1f, RZ ;  /* 0x0000001f05037819 */ /* 0x000fc800000006ff */
[----:B------:R-:W2:Y:S02]  /*b9c0*/  SYNCS.PHASECHK.TRANS64.TRYWAIT P1, [R8+URZ+0x36438], R3 ;  /* 0x03643803080075a7 */ /* 0x000ea4000802017f */
[----:B--2---:R-:W-:Y:S05]  /*b9d0*/  @!P1 BRA `(.L_x_2147) ;  /* 0x0000000800a49947 */ /* 0x004fea0003800000 */
.L_x_2174:
[----:B------:R-:W-:Y:S05]  /*b9e0*/  @P0 BRA `(.L_x_2148) ;  /* 0x0000000000180947 */ /* 0x000fea0003800000 */
[----:B------:R-:W3:Y:S01]  /*b9f0*/  S2R R0, SR_TID.X ;  /* 0x0000000000007919 */ /* 0x000ee20000002100 */
[----:B--2---:R-:W-:-:S04]  /*ba00*/  IMAD.MOV.U32 R3, RZ, RZ, 0x6100 ;  /* 0x00006100ff037424 */ /* 0x004fc800078e00ff */
[----:B------:R4:W-:Y:S01]  /*ba10*/  SYNCS.ARRIVE.TRANS64 RZ, [R8+URZ+0x36430], R3 ;  /* 0x0364300308ff79a7 */ /* 0x0009e2000800003f */
[----:B---3--:R-:W-:-:S13]  /*ba20*/  LOP3.LUT P0, RZ, R0, 0x1f, RZ, 0xc0, !PT ;  /* 0x0000001f00ff7812 */ /* 0x008fda000780c0ff */
[----:B----4-:R-:W-:Y:S05]  /*ba30*/  @!P0 BRA `(.L_x_2148) ;  /* 0x0000000000048947 */ /* 0x010fea0003800000 */
[----:B------:R-:W-:Y:S01]  /*ba40*/  BPT.TRAP 0x1 ;  /* 0x000000040000795c */ /* 0x000fe20000300000 */
.L_x_2148:
        /* <DEDUP_REMOVED lines=44> */
.L_x_2129:
[----:B------:R-:W-:Y:S05]  /*bd10*/  BSYNC B0 ;  /* 0x0000000000007941 */ /* 0x000fea0003800000 */
.L_x_2124:
[----:B------:R-:W-:-:S03]  /*bd20*/  UMOV UR8, 0xffffffff ;  /* 0xffffffff00087882 */ /* 0x000fc60000000000 */
[----:B------:R-:W-:Y:S05]  /*bd30*/  BRA.DIV UR8, `(.L_x_2149) ;  /* 0x0000000608e07947 */ /* 0x000fea000b800000 */
[----:B------:R-:W-:-:S13]  /*bd40*/  ELECT P6, URZ, PT ;  /* 0x00000000003f782f */ /* 0x000fda00038c0000 */
.L_x_2177:
[----:B------:R-:W-:Y:S05]  /*bd50*/  @!P6 BRA `(.L_x_1972) ;  /* 0x000000000074e947 */ /* 0x000fea0003800000 */
[----:B------:R-:W-:-:S06]  /*bd60*/  ULOP3.LUT UR8, UR38, 0x2, URZ, 0xfc, !UPT ;  /* 0x0000000226087892 */ /* 0x000fcc000f8efc3f */
[----:B------:R-:W-:-:S05]  /*bd70*/  IMAD.U32 R0, RZ, RZ, UR8 ;  /* 0x00000008ff007e24 */ /* 0x000fca000f8e00ff */
[----:B------:R-:W-:-:S13]  /*bd80*/  ISETP.NE.AND P2, PT, R0, 0x3, PT ;  /* 0x000000030000780c */ /* 0x000fda0003f45270 */
[----:B------:R-:W-:Y:S05]  /*bd90*/  @!P2 BRA `(.L_x_2150) ;  /* 0x000000000004a947 */ /* 0x000fea0003800000 */
[----:B---3--:R-:W-:Y:S01]  /*bda0*/  BPT.TRAP 0x1 ;  /* 0x000000040000795c */ /* 0x008fe20000300000 */
.L_x_2150:
        /* <DEDUP_REMOVED lines=15> */
.L_x_2178:
[----:B------:R-:W2:Y:S02]  /*bea0*/  SYNCS.PHASECHK.TRANS64.TRYWAIT P0, [R3+URZ], R2 ;  /* 0x00000002030075a7 */ /* 0x000ea4000800017f */
[----:B--2---:R-:W-:Y:S05]  /*beb0*/  @!P0 BRA `(.L_x_2152) ;  /* 0x0000000400b48947 */ /* 0x004fea0003800000 */
.L_x_2179:
[----:B------:R-:W-:Y:S05]  /*bec0*/  @!P2 BRA `(.L_x_2153) ;  /* 0x000000000004a947 */ /* 0x000fea0003800000 */
[----:B---3--:R-:W-:Y:S01]  /*bed0*/  BPT.TRAP 0x1 ;  /* 0x000000040000795c */ /* 0x008fe20000300000 */
.L_x_2153:
[----:B------:R-:W-:-:S07]  /*bee0*/  SHF.L.U32 R5, R5, 0x1f, RZ ;  /* 0x0000001f05057819 */ /* 0x000fce00000006ff */
.L_x_2154:
[----:B----4-:R4:W1:Y:S02]  /*bef0*/  SYNCS.PHASECHK.TRANS64.TRYWAIT P0, [R4+URZ+0x36438], R5 ;  /* 0x03643805040075a7 */ /* 0x010864000800017f */
[----:B-1----:R-:W-:Y:S05]  /*bf00*/  @!P0 NANOSLEEP.SYNCS 0x989680 ;  /* 0x009896800000895d */ /* 0x002fea0003900000 */
[----:B------:R-:W1:Y:S02]  /*bf10*/  @!P0 SYNCS.PHASECHK.TRANS64 P0, [R4+URZ+0x36438], R5 ;  /* 0x03643805040085a7 */ /* 0x000e64000800007f */
[----:B-1----:R-:W-:Y:S05]  /*bf20*/  @!P0 BRA `(.L_x_2154) ;  /* 0xfffffffc00f08947 */ /* 0x002fea000383ffff */
.L_x_1972:
[----:B---3--:R-:W-:Y:S05]  /*bf30*/  BSYNC B6 ;  /* 0x0000000000067941 */ /* 0x008fea0003800000 */
.L_x_1966:
[----:B------:R-:W-:Y:S05]  /*bf40*/  EXIT ;  /* 0x000000000000794d */ /* 0x000fea0003800000 */
.L_x_1983:
[----:B------:R-:W-:Y:S02]  /*bf50*/  IMAD.MOV.U32 R12, RZ, RZ, RZ ;  /* 0x000000ffff0c7224 */ /* 0x000fe400078e00ff */
[----:B------:R-:W-:Y:S02]  /*bf60*/  IMAD.MOV.U32 R11, RZ, RZ, 0x1f ;  /* 0x0000001fff0b7424 */ /* 0x000fe400078e00ff */
[----:B------:R-:W-:-:S07]  /*bf70*/  IMAD.MOV.U32 R15, RZ, RZ, -0x1 ;  /* 0xffffffffff0f7424 */ /* 0x000fce00078e00ff */
[----:B------:R-:W-:Y:S05]  /*bf80*/  WARPSYNC.COLLECTIVE R15, `(.L_x_2155) ;  /* 0x000000000f087348 */ /* 0x000fea0003c00000 */
[----:B------:R1:W2:Y:S02]  /*bf90*/  SHFL.IDX P6, R14, R13, R12, R11 ;  /* 0x0000000c0d0e7389 */ /* 0x0002a400000c000b */
[----:B-12---:R-:W-:Y:S01]  /*bfa0*/  ENDCOLLECTIVE ;  /* 0x000000000000791b */ /* 0x006fe20003800000 */
.L_x_2155:
[----:B------:R-:W-:Y:S05]  /*bfb0*/  BRA `(.L_x_2156) ;  /* 0xffffff54000c7947 */ /* 0x000fea000383ffff */
.L_x_1985:
[----:B--2---:R2:W3:Y:S02]  /*bfc0*/  SYNCS.PHASECHK.TRANS64.TRYWAIT P0, [R154+URZ+0x36400], R11 ;  /* 0x0364000b9a0075a7 */ /* 0x0044e4000800017f */
[----:B---3--:R-:W-:Y:S05]  /*bfd0*/  @!P0 NANOSLEEP.SYNCS 0x989680 ;  /* 0x009896800000895d */ /* 0x008fea0003900000 */
[----:B------:R-:W3:Y:S02]  /*bfe0*/  @!P0 SYNCS.PHASECHK.TRANS64 P0, [R154+URZ+0x36400], R11 ;  /* 0x0364000b9a0085a7 */ /* 0x000ee4000800007f */
[----:B---3--:R-:W-:Y:S05]  /*bff0*/  @!P0 BRA `(.L_x_1985) ;  /* 0xfffffffc00f08947 */ /* 0x008fea000383ffff */
[----:B------:R-:W-:Y:S05]  /*c000*/  BRA `(.L_x_1984) ;  /* 0xffffff5400447947 */ /* 0x000fea000383ffff */
.L_x_1989:
[----:B--2---:R2:W3:Y:S02]  /*c010*/  SYNCS.PHASECHK.TRANS64.TRYWAIT P1, [R3+URZ+0x36410], R12 ;  /* 0x0364100c030075a7 */ /* 0x0044e4000802017f */
[----:B---3--:R-:W-:Y:S05]  /*c020*/  @!P1 NANOSLEEP.SYNCS 0x989680 ;  /* 0x009896800000995d */ /* 0x008fea0003900000 */
[----:B------:R-:W3:Y:S02]  /*c030*/  @!P1 SYNCS.PHASECHK.TRANS64 P1, [R3+URZ+0x36410], R12 ;  /* 0x0364100c030095a7 */ /* 0x000ee4000802007f */
[----:B---3--:R-:W-:Y:S05]  /*c040*/  @!P1 BRA `(.L_x_1989) ;  /* 0xfffffffc00f09947 */ /* 0x008fea000383ffff */
[----:B------:R-:W-:Y:S05]  /*c050*/  BRA `(.L_x_1988) ;  /* 0xffffff5c000c7947 */ /* 0x000fea000383ffff */
.L_x_1993:
[----:B------:R1:W1:Y:S02]  /*c060*/  SYNCS.PHASECHK.TRANS64.TRYWAIT P1, [R154+URZ+0x36430], R13 ;  /* 0x0364300d9a0075a7 */ /* 0x000264000802017f */
[----:B-1----:R-:W-:Y:S05]  /*c070*/  @!P1 NANOSLEEP.SYNCS 0x989680 ;  /* 0x009896800000995d */ /* 0x002fea0003900000 */
[----:B------:R-:W1:Y:S02]  /*c080*/  @!P1 SYNCS.PHASECHK.TRANS64 P1, [R154+URZ+0x36430], R13 ;  /* 0x0364300d9a0095a7 */ /* 0x000e64000802007f */
[----:B-1----:R-:W-:Y:S05]  /*c090*/  @!P1 BRA `(.L_x_1993) ;  /* 0xfffffffc00f09947 */ /* 0x002fea000383ffff */
[----:B------:R-:W-:Y:S05]  /*c0a0*/  BRA `(.L_x_1992) ;  /* 0xffffff6000b07947 */ /* 0x000fea000383ffff */
.L_x_2065:
[----:B------:R-:W-:Y:S01]  /*c0b0*/  BSSY B0, `(.L_x_2157) ;  /* 0x0000005000007945 */ /* 0x000fe20003800000 */
[----:B------:R-:W-:-:S07]  /*c0c0*/  IMAD.MOV.U32 R15, RZ, RZ, -0x1 ;  /* 0xffffffffff0f7424 */ /* 0x000fce00078e00ff */
[----:B------:R-:W-:Y:S05]  /*c0d0*/  WARPSYNC.COLLECTIVE R15, `(.L_x_2158) ;  /* 0x000000000f087348 */ /* 0x000fea0003c00000 */
[----:B------:R-:W-:Y:S01]  /*c0e0*/  NOP ;  /* 0x0000000000007918 */ /* 0x000fe20000000000 */
[----:B------:R-:W-:Y:S01]  /*c0f0*/  ENDCOLLECTIVE ;  /* 0x000000000000791b */ /* 0x000fe20003800000 */
.L_x_2158:
[----:B------:R-:W-:Y:S05]  /*c100*/  BSYNC B0 ;  /* 0x0000000000007941 */ /* 0x000fea0003800000 */
.L_x_2157:
[----:B------:R-:W-:Y:S05]  /*c110*/  BRA `(.L_x_2159) ;  /* 0xffffffb400ac7947 */ /* 0x000fea000383ffff */
.L_x_2082:
[----:B------:R-:W-:Y:S01]  /*c120*/  BSSY B0, `(.L_x_2160) ;  /* 0x0000005000007945 */ /* 0x000fe20003800000 */
[----:B------:R-:W-:-:S07]  /*c130*/  IMAD.MOV.U32 R15, RZ, RZ, -0x1 ;  /* 0xffffffffff0f7424 */ /* 0x000fce00078e00ff */
[----:B------:R-:W-:Y:S05]  /*c140*/  WARPSYNC.COLLECTIVE R15, `(.L_x_2161) ;  /* 0x000000000f087348 */ /* 0x000fea0003c00000 */
[----:B------:R-:W-:Y:S01]  /*c150*/  NOP ;  /* 0x0000000000007918 */ /* 0x000fe20000000000 */
[----:B------:R-:W-:Y:S01]  /*c160*/  ENDCOLLECTIVE ;  /* 0x000000000000791b */ /* 0x000fe20003800000 */
.L_x_2161:
[----:B------:R-:W-:Y:S05]  /*c170*/  BSYNC B0 ;  /* 0x0000000000007941 */ /* 0x000fea0003800000 */
.L_x_2160:
[----:B------:R-:W-:Y:S05]  /*c180*/  BRA `(.L_x_2162) ;  /* 0xffffffbc00a47947 */ /* 0x000fea000383ffff */
.L_x_2098:
[----:B------:R-:W-:Y:S01]  /*c190*/  BSSY B0, `(.L_x_2163) ;  /* 0x0000005000007945 */ /* 0x000fe20003800000 */
[----:B------:R-:W-:-:S07]  /*c1a0*/  IMAD.MOV.U32 R15, RZ, RZ, -0x1 ;  /* 0xffffffffff0f7424 */ /* 0x000fce00078e00ff */
[----:B------:R-:W-:Y:S05]  /*c1b0*/  WARPSYNC.COLLECTIVE R15, `(.L_x_2164) ;  /* 0x000000000f087348 */ /* 0x000fea0003c00000 */
[----:B------:R-:W-:Y:S01]  /*c1c0*/  NOP ;  /* 0x0000000000007918 */ /* 0x000fe20000000000 */
[----:B------:R-:W-:Y:S01]  /*c1d0*/  ENDCOLLECTIVE ;  /* 0x000000000000791b */ /* 0x000fe20003800000 */
.L_x_2164:
[----:B------:R-:W-:Y:S05]  /*c1e0*/  BSYNC B0 ;  /* 0x0000000000007941 */ /* 0x000fea0003800000 */
.L_x_2163:
[----:B------:R-:W-:Y:S05]  /*c1f0*/  BRA `(.L_x_2165) ;  /* 0xffffffc400147947 */ /* 0x000fea000383ffff */
.L_x_2130:
[----:B-1----:R1:W2:Y:S02]  /*c200*/  SYNCS.PHASECHK.TRANS64.TRYWAIT P1, [R8+URZ+0x36420], R9 ;  /* 0x03642009080075a7 */ /* 0x0022a4000802017f */
[----:B--2---:R-:W-:Y:S05]  /*c210*/  @!P1 NANOSLEEP.SYNCS 0x989680 ;  /* 0x009896800000995d */ /* 0x004fea0003900000 */
[----:B------:R-:W2:Y:S02]  /*c220*/  @!P1 SYNCS.PHASECHK.TRANS64 P1, [R8+URZ+0x36420], R9 ;  /* 0x03642009080095a7 */ /* 0x000ea4000802007f */
[----:B--2---:R-:W-:Y:S05]  /*c230*/  @!P1 BRA `(.L_x_2130) ;  /* 0xfffffffc00f09947 */ /* 0x004fea000383ffff */
[----:B------:R-:W-:Y:S05]  /*c240*/  BRA `(.L_x_2166) ;  /* 0xffffffdc000c7947 */ /* 0x000fea000383ffff */
.L_x_2134:
[----:B-1----:R1:W2:Y:S02]  /*c250*/  SYNCS.PHASECHK.TRANS64.TRYWAIT P1, [R8+URZ+0x36438], R9 ;  /* 0x03643809080075a7 */ /* 0x0022a4000802017f */
[----:B--2---:R-:W-:Y:S05]  /*c260*/  @!P1 NANOSLEEP.SYNCS 0x989680 ;  /* 0x009896800000995d */ /* 0x004fea0003900000 */
[----:B------:R-:W2:Y:S02]  /*c270*/  @!P1 SYNCS.PHASECHK.TRANS64 P1, [R8+URZ+0x36438], R9 ;  /* 0x03643809080095a7 */ /* 0x000ea4000802007f */
[----:B--2---:R-:W-:Y:S05]  /*c280*/  @!P1 BRA `(.L_x_2134) ;  /* 0xfffffffc00f09947 */ /* 0x004fea000383ffff */
[----:B------:R-:W-:Y:S05]  /*c290*/  BRA `(.L_x_2167) ;  /* 0xffffffe000fc7947 */ /* 0x000fea000383ffff */
.L_x_2136:
[----:B--2---:R2:W3:Y:S02]  /*c2a0*/  SYNCS.PHASECHK.TRANS64.TRYWAIT P1, [R8+URZ+0x36428], R7 ;  /* 0x03642807080075a7 */ /* 0x0044e4000802017f */
[----:B---3--:R-:W-:Y:S05]  /*c2b0*/  @!P1 NANOSLEEP.SYNCS 0x989680 ;  /* 0x009896800000995d */ /* 0x008fea0003900000 */
[----:B------:R-:W3:Y:S02]  /*c2c0*/  @!P1 SYNCS.PHASECHK.TRANS64 P1, [R8+URZ+0x36428], R7 ;  /* 0x03642807080095a7 */ /* 0x000ee4000802007f */
[----:B---3--:R-:W-:Y:S05]  /*c2d0*/  @!P1 BRA `(.L_x_2136) ;  /* 0xfffffffc00f09947 */ /* 0x008fea000383ffff */
[----:B------:R-:W-:Y:S05]  /*c2e0*/  BRA `(.L_x_2168) ;  /* 0xffffffe400c47947 */ /* 0x000fea000383ffff */
.L_x_2138:
        /* <DEDUP_REMOVED lines=8> */
.L_x_2140:
[----:B------:R-:W-:-:S07]  /*c370*/  SHF.L.U32 R5, R10, 0x1f, RZ ;  /* 0x0000001f0a057819 */ /* 0x000fce00000006ff */
.L_x_2170:
[----:B--2---:R2:W3:Y:S02]  /*c380*/  SYNCS.PHASECHK.TRANS64.TRYWAIT P1, [R8+URZ+0x36420], R5 ;  /* 0x03642005080075a7 */ /* 0x0044e4000802017f */
[----:B---3--:R-:W-:Y:S05]  /*c390*/  @!P1 NANOSLEEP.SYNCS 0x989680 ;  /* 0x009896800000995d */ /* 0x008fea0003900000 */
[----:B------:R-:W3:Y:S02]  /*c3a0*/  @!P1 SYNCS.PHASECHK.TRANS64 P1, [R8+URZ+0x36420], R5 ;  /* 0x03642005080095a7 */ /* 0x000ee4000802007f */
[----:B---3--:R-:W-:Y:S05]  /*c3b0*/  @!P1 BRA `(.L_x_2170) ;  /* 0xfffffffc00f09947 */ /* 0x008fea000383ffff */
[----:B------:R-:W-:Y:S05]  /*c3c0*/  BRA `(.L_x_2171) ;  /* 0xffffffec00147947 */ /* 0x000fea000383ffff */
.L_x_2143:
[----:B--2---:R2:W3:Y:S02]  /*c3d0*/  SYNCS.PHASECHK.TRANS64.TRYWAIT P1, [R8+URZ+0x36438], R9 ;  /* 0x03643809080075a7 */ /* 0x0044e4000802017f */
[----:B---3--:R-:W-:Y:S05]  /*c3e0*/  @!P1 NANOSLEEP.SYNCS 0x989680 ;  /* 0x009896800000995d */ /* 0x008fea0003900000 */
[----:B------:R-:W3:Y:S02]  /*c3f0*/  @!P1 SYNCS.PHASECHK.TRANS64 P1, [R8+URZ+0x36438], R9 ;  /* 0x03643809080095a7 */ /* 0x000ee4000802007f */
[----:B---3--:R-:W-:Y:S05]  /*c400*/  @!P1 BRA `(.L_x_2143) ;  /* 0xfffffffc00f09947 */ /* 0x008fea000383ffff */
[----:B------:R-:W-:Y:S05]  /*c410*/  BRA `(.L_x_2172) ;  /* 0xffffffec00e07947 */ /* 0x000fea000383ffff */
.L_x_2145:
[----:B-1----:R1:W2:Y:S02]  /*c420*/  SYNCS.PHASECHK.TRANS64.TRYWAIT P1, [R8+URZ+0x36428], R5 ;  /* 0x03642805080075a7 */ /* 0x0022a4000802017f */
[----:B--2---:R-:W-:Y:S05]  /*c430*/  @!P1 NANOSLEEP.SYNCS 0x989680 ;  /* 0x009896800000995d */ /* 0x004fea0003900000 */
[----:B------:R-:W2:Y:S02]  /*c440*/  @!P1 SYNCS.PHASECHK.TRANS64 P1, [R8+URZ+0x36428], R5 ;  /* 0x03642805080095a7 */ /* 0x000ea4000802007f */
[----:B--2---:R-:W-:Y:S05]  /*c450*/  @!P1 BRA `(.L_x_2145) ;  /* 0xfffffffc00f09947 */ /* 0x004fea000383ffff */
[----:B------:R-:W-:Y:S05]  /*c460*/  BRA `(.L_x_2173) ;  /* 0xfffffff0008c7947 */ /* 0x000fea000383ffff */
.L_x_2147:
[----:B--2---:R2:W3:Y:S02]  /*c470*/  SYNCS.PHASECHK.TRANS64.TRYWAIT P1, [R8+URZ+0x36438], R3 ;  /* 0x03643803080075a7 */ /* 0x0044e4000802017f */
[----:B---3--:R-:W-:Y:S05]  /*c480*/  @!P1 NANOSLEEP.SYNCS 0x989680 ;  /* 0x009896800000995d */ /* 0x008fea0003900000 */
[----:B------:R-:W3:Y:S02]  /*c490*/  @!P1 SYNCS.PHASECHK.TRANS64 P1, [R8+URZ+0x36438], R3 ;  /* 0x03643803080095a7 */ /* 0x000ee4000802007f */
[----:B---3--:R-:W-:Y:S05]  /*c4a0*/  @!P1 BRA `(.L_x_2147) ;  /* 0xfffffffc00f09947 */ /* 0x008fea000383ffff */
[----:B------:R-:W-:Y:S05]  /*c4b0*/  BRA `(.L_x_2174) ;  /* 0xfffffff400487947 */ /* 0x000fea000383ffff */
.L_x_2149:
[----:B------:R-:W-:Y:S01]  /*c4c0*/  BSSY B0, `(.L_x_2175) ;  /* 0x0000006000007945 */ /* 0x000fe20003800000 */
[----:B------:R-:W-:-:S07]  /*c4d0*/  IMAD.MOV.U32 R15, RZ, RZ, -0x1 ;  /* 0xffffffffff0f7424 */ /* 0x000fce00078e00ff */
[----:B-1-3--:R-:W-:Y:S05]  /*c4e0*/  WARPSYNC.COLLECTIVE R15, `(.L_x_2176) ;  /* 0x000000000f0c7348 */ /* 0x00afea0003c00000 */
[----:B------:R-:W-:Y:S02]  /*c4f0*/  ELECT P6, UR62, PT ;  /* 0x00000000003e782f */ /* 0x000fe400038c0000 */
[----:B------:R-:W-:Y:S01]  /*c500*/  MOV R14, UR62 ;  /* 0x0000003e000e7c02 */ /* 0x000fe20008000f00 */
[----:B-1-3--:R-:W-:Y:S10]  /*c510*/  ENDCOLLECTIVE ;  /* 0x000000000000791b */ /* 0x00aff40003800000 */
.L_x_2176:
[----:B------:R-:W-:Y:S05]  /*c520*/  BSYNC B0 ;  /* 0x0000000000007941 */ /* 0x000fea0003800000 */
.L_x_2175:
[----:B------:R-:W-:Y:S05]  /*c530*/  BRA `(.L_x_2177) ;  /* 0xfffffff800047947 */ /* 0x000fea000383ffff */
.L_x_2151:
[----:B-1----:R1:W2:Y:S02]  /*c540*/  SYNCS.PHASECHK.TRANS64.TRYWAIT P0, [R9+URZ], R0 ;  /* 0x00000000090075a7 */ /* 0x0022a4000800017f */
[----:B--2---:R-:W-:Y:S05]  /*c550*/  @!P0 NANOSLEEP.SYNCS 0x989680 ;  /* 0x009896800000895d */ /* 0x004fea0003900000 */
[----:B------:R-:W2:Y:S02]  /*c560*/  @!P0 SYNCS.PHASECHK.TRANS64 P0, [R9+URZ], R0 ;  /* 0x00000000090085a7 */ /* 0x000ea4000800007f */
[----:B--2---:R-:W-:Y:S05]  /*c570*/  @!P0 BRA `(.L_x_2151) ;  /* 0xfffffffc00f08947 */ /* 0x004fea000383ffff */
[----:B------:R-:W-:Y:S05]  /*c580*/  BRA `(.L_x_2178) ;  /* 0xfffffff800447947 */ /* 0x000fea000383ffff */
.L_x_2152:
[----:B--2---:R2:W4:Y:S02]  /*c590*/  SYNCS.PHASECHK.TRANS64.TRYWAIT P0, [R3+URZ], R2 ;  /* 0x00000002030075a7 */ /* 0x004524000800017f */
[----:B----4-:R-:W-:Y:S05]  /*c5a0*/  @!P0 NANOSLEEP.SYNCS 0x989680 ;  /* 0x009896800000895d */ /* 0x010fea0003900000 */
[----:B------:R-:W4:Y:S02]  /*c5b0*/  @!P0 SYNCS.PHASECHK.TRANS64 P0, [R3+URZ], R2 ;  /* 0x00000002030085a7 */ /* 0x000f24000800007f */
[----:B----4-:R-:W-:Y:S05]  /*c5c0*/  @!P0 BRA `(.L_x_2152) ;  /* 0xfffffffc00f08947 */ /* 0x010fea000383ffff */
[----:B------:R-:W-:Y:S05]  /*c5d0*/  BRA `(.L_x_2179) ;  /* 0xfffffff800387947 */ /* 0x000fea000383ffff */
.L_x_2180:
        /* <DEDUP_REMOVED lines=10> */
.L_x_3868:


//--------------------- .text._ZN7cutlass13device_kernelIN5flash11enable_sm90INS1_16FlashAttnBwdSm90INS1_25CollectiveMainloopBwdSm90ILi2ELi1ELi1EN4cute5tupleIJNS5_1CILi1EEES8_S8_EEENS6_IJNS7_ILi64EEENS7_ILi96EEENS7_ILi192EEEEEENS_10bfloat16_tEfNS_4arch4Sm90ELb0ELb1ELb0ELb1ELb0ELb0ELb1ELb0ELi3ELi1ELi1ELi1ELb0EEENS1_24CollectiveEpilogueBwdGQAISD_fSG_Li384ELb1ELb0EEENS1_19SingleTileSchedulerILb1ELb0ELb0ELi96EEEEEEEEEvNT_6ParamsE --------------------------
	.section	.text._ZN7cutlass13device_kernelIN5flash11enable_sm90INS1_16FlashAttnBwdSm90INS1_25CollectiveMainloopBwdSm90ILi2ELi1ELi1EN4cute5tupleIJNS5_1CILi1EEES8_S8_EEENS6_IJNS7_ILi64EEENS7_ILi96EEENS7_ILi192EEEEEENS_10bfloat16_tEfNS_4arch4Sm90ELb0ELb1ELb0ELb1ELb0ELb0ELb1ELb0ELi3ELi1ELi1ELi1ELb0EEENS1_24CollectiveEpilogueBwdGQAISD_fSG_Li384ELb1ELb0EEENS1_19SingleTileSchedulerILb1ELb0ELb0ELi96EEEEEEEEEvNT_6ParamsE,"ax",@progbits
	.align	128
.text._ZN7cutlass13device_kernelIN5flash11enable_sm90INS1_16FlashAttnBwdSm90INS1_25CollectiveMainloopBwdSm90ILi2ELi1ELi1EN4cute5tupleIJNS5_1CILi1EEES8_S8_EEENS6_IJNS7_ILi64EEENS7_ILi96EEENS7_ILi192EEEEEENS_10bfloat16_tEfNS_4arch4Sm90ELb0ELb1ELb0ELb1ELb0ELb0ELb1ELb0ELi3ELi1ELi1ELi1ELb0EEENS1_24CollectiveEpilogueBwdGQAISD_fSG_Li384ELb1ELb0EEENS1_19SingleTileSchedulerILb1ELb0ELb0ELi96EEEEEEEEEvNT_6ParamsE:
        .type           _ZN7cutlass13device_kernelIN5flash11enable_sm90INS1_16FlashAttnBwdSm90INS1_25CollectiveMainloopBwdSm90ILi2ELi1ELi1EN4cute5tupleIJNS5_1CILi1EEES8_S8_EEENS6_IJNS7_ILi64EEENS7_ILi96EEENS7_ILi192EEEEEENS_10bfloat16_tEfNS_4arch4Sm90ELb0ELb1ELb0ELb1ELb0ELb0ELb1ELb0ELi3ELi1ELi1ELi1ELb0EEENS1_24CollectiveEpilogueBwdGQAISD_fSG_Li384ELb1ELb0EEENS1_19SingleTileSchedulerILb1ELb0ELb0ELi96EEEEEEEEEvNT_6ParamsE,@function
        .size           _ZN7cutlass13device_kernelIN5flash11enable_sm90INS1_16FlashAttnBwdSm90INS1_25CollectiveMainloopBwdSm90ILi2ELi1ELi1EN4cute5tupleIJNS5_1CILi1EEES8_S8_EEENS6_IJNS7_ILi64EEENS7_ILi96EEENS7_ILi192EEEEEENS_10bfloat16_tEfNS_4arch4Sm90ELb0ELb1ELb0ELb1ELb0ELb0ELb1ELb0ELi3ELi1ELi1ELi1ELb0EEENS1_24CollectiveEpilogueBwdGQAISD_fSG_Li384ELb1ELb0EEENS1_19SingleTileSchedulerILb1ELb0ELb0ELi96EEEEEEEEEvNT_6ParamsE,(.L_x_3869 - _ZN7cutlass13device_kernelIN5flash11enable_sm90INS1_16FlashAttnBwdSm90INS1_25CollectiveMainloopBwdSm90ILi2ELi1ELi1EN4cute5tupleIJNS5_1CILi1EEES8_S8_EEENS6_IJNS7_ILi64EEENS7_ILi96EEENS7_ILi192EEEEEENS_10bfloat16_tEfNS_4arch4Sm90ELb0ELb1ELb0ELb1ELb0ELb0ELb1ELb0ELi3ELi1ELi1ELi1ELb0EEENS1_24CollectiveEpilogueBwdGQAISD_fSG_Li384ELb1ELb0EEENS1_19SingleTileSchedulerILb1ELb0ELb0ELi96EEEEEEEEEvNT_6ParamsE)
        .other          _ZN7cutlass13device_kernelIN5flash11enable_sm90INS1_16FlashAttnBwdSm90INS1_25CollectiveMainloopBwdSm90ILi2ELi1ELi1EN4cute5tupleIJNS5_1CILi1EEES8_S8_EEENS6_IJNS7_ILi64EEENS7_ILi96EEENS7_ILi192EEEEEENS_10bfloat16_tEfNS_4arch4Sm90ELb0ELb1ELb0ELb1ELb0ELb0ELb1ELb0ELi3ELi1ELi1ELi1ELb0EEENS1_24CollectiveEpilogueBwdGQAISD_fSG_Li384ELb1ELb0EEENS1_19SingleTileSchedulerILb1ELb0ELb0ELi96EEEEEEEEEvNT_6ParamsE,@"STO_CUDA_ENTRY STV_DEFAULT"
_ZN7cutlass13device_kernelIN5flash11enable_sm90INS1_16FlashAttnBwdSm90INS1_25CollectiveMainloopBwdSm90ILi2ELi1ELi1EN4cute5tupleIJNS5_1CILi1EEES8_S8_EEENS6_IJNS7_ILi64EEENS7_ILi96EEENS7_ILi192EEEEEENS_10bfloat16_tEfNS_4arch4Sm90ELb0ELb1ELb0ELb1ELb0ELb0ELb1ELb0ELi3ELi1ELi1ELi1ELb0EEENS1_24CollectiveEpilogueBwdGQAISD_fSG_Li384ELb1ELb0EEENS1_19SingleTileSchedulerILb1ELb0ELb0ELi96EEEEEEEEEvNT_6ParamsE:
        /* <DEDUP_REMOVED lines=23> */
.L_x_2182:
[----:B------:R-:W-:Y:S05]  /*0170*/  BSYNC B0 ;  /* 0x0000000000007941 */ /* 0x000fea0003800000 */
.L_x_2181:
        /* <DEDUP_REMOVED lines=37> */
.L_x_2183:
        /* <DEDUP_REMOVED lines=20> */
.L_x_2184:
[----:B------:R-:W-:Y:S01]  /*0510*/  PLOP3.LUT P0, PT, PT, PT, UP0, 0x80, 0x0 ;  /* 0x000000000000781c */ /* 0x000fe20003f0f008 */
[----:B------:R-:W-:Y:S01]  /*0520*/  NOP ;  /* 0x0000000000007918 */ /* 0x000fe20000000000 */
[----:B------:R-:W-:Y:S01]  /*0530*/  ULDC.64 UR46, c[0x0][0x208] ;  /* 0x00008200002e7ab9 */ /* 0x000fe20000000a00 */
[----:B------:R-:W-:Y:S01]  /*0540*/  BSSY B6, `(.L_x_2185) ;  /* 0x00008bb000067945 */ /* 0x000fe20003800000 */
[----:B-12-4-:R-:W-:Y:S09]  /*0550*/  BAR.SYNC.DEFER_BLOCKING 0x0 ;  /* 0x0000000000007b1d */ /* 0x016ff20000010000 */
[----:B------:R-:W-:Y:S05]  /*0560*/  @!P0 BRA `(.L_x_2186) ;  /* 0x0000004400d88947 */ /* 0x000fea0003800000 */
.L_x_2187:
        /* <DEDUP_REMOVED lines=21> */
.L_x_2188:
        /* <DEDUP_REMOVED lines=10> */
.L_x_2190:
[----:B------:R-:W2:Y:S02]  /*0760*/  LDC R0, c[0x0][0x8c4] ;  /* 0x00023100ff007b82 */ /* 0x000ea40000000800 */
.L_x_2189:
        /* <DEDUP_REMOVED lines=15> */
.L_x_2192:
        /* <DEDUP_REMOVED lines=10> */
.L_x_2193:
        /* <DEDUP_REMOVED lines=8> */
.L_x_2194:
        /* <DEDUP_REMOVED lines=9> */
.L_x_2195:
        /* <DEDUP_REMOVED lines=22> */
.L_x_2196:
        /* <DEDUP_REMOVED lines=78> */
.L_x_2199:
        /* <DEDUP_REMOVED lines=15> */
.L_x_2198:
        /* <DEDUP_REMOVED lines=20> */
.L_x_2201:
        /* <DEDUP_REMOVED lines=15> */
.L_x_2200:
        /* <DEDUP_REMOVED lines=8> */
.L_x_2304:
        /* <DEDUP_REMOVED lines=19> */
.L_x_2203:
        /* <DEDUP_REMOVED lines=29> */
[----:B------:R-:W-:Y:S01]  /*16f0*/  LOP3.LUT R6, R6, 0xc0, RZ, 0xc0, !PT ;  /* 0x000000c006067812 */ /* 0x000fe200078ec0ff */
[----:B------:R-:W-:Y:S01]  /*1700*/  IMAD R9, R9, 0x20, R10 ;  /* 0x0000002009097824 */ /* 0x000fe200078e020a */
[----:B------:R-:W-:Y:S01]  /*1710*/  SHF.R.S32.HI R4, RZ, 0x2, R2 ;  /* 0x00000002ff047819 */ /* 0x000fe20000011402 */
[----:B------:R-:W-:Y:S01]  /*1720*/  IMAD.IADD R13, R0, 0x1, -R13 ;  /* 0x00000001000d7824 */ /* 0x000fe200078e0a0d */
[----:B------:R-:W-:Y:S01]  /*1730*/  LOP3.LUT R11, R6, 0x8, R11, 0xf8, !PT ;  /* 0x00000008060b7812 */ /* 0x000fe200078ef80b */
[----:B------:R-:W-:Y:S01]  /*1740*/  IMAD R9, R12, 0x200, R9 ;  /* 0x000002000c097824 */ /* 0x000fe200078e0209 */
[----:B------:R-:W-:Y:S01]  /*1750*/  SHF.R.U32.HI R0, RZ, 0x3, R6 ;  /* 0x00000003ff007819 */ /* 0x000fe20000011606 */
[----:B------:R-:W-:Y:S01]  /*1760*/  IMAD R13, R14, 0x10, R13 ;  /* 0x000000100e0d7824 */ /* 0x000fe200078e020d */
[----:B------:R-:W-:Y:S01]  /*1770*/  SHF.R.S32.HI R5, RZ, 0x1f, R2 ;  /* 0x0000001fff057819 */ /* 0x000fe20000011402 */
[----:B------:R-:W-:Y:S01]  /*1780*/  IMAD.MOV.U32 R12, RZ, RZ, 0x20 ;  /* 0x00000020ff0c7424 */ /* 0x000fe200078e00ff */
[----:B------:R-:W-:Y:S01]  /*1790*/  LOP3.LUT R0, R11, R0, RZ, 0x3c, !PT ;  /* 0x000000000b007212 */ /* 0x000fe200078e3cff */
[----:B------:R-:W-:Y:S01]  /*17a0*/  IMAD.IADD R11, R19, 0x1, R18 ;  /* 0x00000001130b7824 */ /* 0x000fe200078e0212 */
[----:B------:R-:W-:Y:S01]  /*17b0*/  LEA.HI R5, R5, R4, RZ, 0x3 ;  /* 0x0000000405057211 */ /* 0x000fe200078f18ff */
[----:B------:R-:W-:Y:S01]  /*17c0*/  IMAD.IADD R10, R18, 0x1, -R17 ;  /* 0x00000001120a7824 */ /* 0x000fe200078e0a11 */
[----:B------:R-:W-:Y:S01]  /*17d0*/  LOP3.LUT P0, RZ, R7, 0x2, RZ, 0xc0, !PT ;  /* 0x0000000207ff7812 */ /* 0x000fe2000780c0ff */
[----:B------:R-:W-:Y:S01]  /*17e0*/  IMAD.IADD R9, R9, 0x1, R0 ;  /* 0x0000000109097824 */ /* 0x000fe200078e0200 */
[----:B------:R-:W-:Y:S01]  /*17f0*/  LOP3.LUT R5, R5, 0xfffffff8, RZ, 0xc0, !PT ;  /* 0xfffffff805057812 */ /* 0x000fe200078ec0ff */
[----:B------:R-:W-:Y:S01]  /*1800*/  IMAD.SHL.U32 R0, R15, 0x4, RZ ;  /* 0x000000040f007824 */ /* 0x000fe200078e00ff */
[----:B------:R-:W-:Y:S01]  /*1810*/  IADD3 R17, -R17, 0x1, R11 ;  /* 0x0000000111117810 */ /* 0x000fe20007ffe10b */
[----:B------:R-:W-:Y:S01]  /*1820*/  IMAD.SHL.U32 R18, R13, 0x2, RZ ;  /* 0x000000020d127824 */ /* 0x000fe200078e00ff */
[----:B------:R-:W-:Y:S01]  /*1830*/  SHF.R.S32.HI R3, RZ, 0x5, R3 ;  /* 0x00000005ff037819 */ /* 0x000fe20000011403 */
[----:B------:R-:W-:Y:S01]  /*1840*/  IMAD.IADD R6, R4, 0x1, -R5 ;  /* 0x0000000104067824 */ /* 0x000fe200078e0a05 */
[----:B------:R-:W-:Y:S01]  /*1850*/  SEL R12, R12, 0xffffffe0, !P0 ;  /* 0xffffffe00c0c7807 */ /* 0x000fe20004000000 */
[--C-:B------:R-:W-:Y:S01]  /*1860*/  IMAD.IADD R11, R11, 0x1, -R18.reuse ;  /* 0x000000010b0b7824 */ /* 0x100fe200078e0a12 */
[----:B------:R-:W-:Y:S01]  /*1870*/  LEA R9, R9, UR36, 0x1 ;  /* 0x0000002409097c11 */ /* 0x000fe2000f8e08ff */
[----:B------:R-:W-:Y:S01]  /*1880*/  IMAD.IADD R4, R17, 0x1, -R18 ;  /* 0x0000000111047824 */ /* 0x000fe200078e0a12 */
[----:B------:R-:W-:Y:S01]  /*1890*/  CS2R R112, SRZ ;  /* 0x0000000000707805 */ /* 0x000fe2000001ff00 */
[----:B------:R-:W-:Y:S01]  /*18a0*/  IMAD R6, R3, 0x10, R6 ;  /* 0x0000001003067824 */ /* 0x000fe200078e0206 */
[----:B------:R-:W-:Y:S01]  /*18b0*/  CS2R R110, SRZ ;  /* 0x00000000006e7805 */ /* 0x000fe2000001ff00 */
        /* <DEDUP_REMOVED lines=46> */
[----:B------:R-:W-:Y:S01]  /*1ba0*/  LOP3.LUT R155, R155, 0x1, RZ, 0xfc, !PT ;  /* 0x000000019b9b7812 */ /* 0x000fe200078efcff */
[----:B------:R-:W-:Y:S01]  /*1bb0*/  IMAD.IADD R18, R19, 0x1, -R18 ;  /* 0x0000000113127824 */ /* 0x000fe200078e0a12 */
[----:B------:R-:W-:-:S02]  /*1bc0*/  LEA R0, R0, UR36, 0x2 ;  /* 0x0000002400007c11 */ /* 0x000fc4000f8e10ff */
[----:B------:R-:W-:-:S07]  /*1bd0*/  IADD3 R17, R12, 0x30400, R9 ;  /* 0x000304000c117810 */ /* 0x000fce0007ffe009 */
.L_x_2223:
[----:B------:R-:W-:-:S13]  /*1be0*/  ISETP.NE.AND P0, PT, R155, 0x3, PT ;  /* 0x000000039b00780c */ /* 0x000fda0003f05270 */
[----:B-1----:R-:W-:Y:S05]  /*1bf0*/  @!P0 BRA `(.L_x_2205) ;  /* 0x0000000000048947 */ /* 0x002fea0003800000 */
[----:B------:R-:W-:Y:S01]  /*1c00*/  BPT.TRAP 0x1 ;  /* 0x000000040000795c */ /* 0x000fe20000300000 */
.L_x_2205:
[----:B------:R-:W-:Y:S02]  /*1c10*/  LEA R3, R2, UR36, 0x3 ;  /* 0x0000002402037c11 */ /* 0x000fe4000f8e18ff */
[----:B------:R-:W-:-:S04]  /*1c20*/  SHF.L.U32 R12, R7, 0x1f, RZ ;  /* 0x0000001f070c7819 */ /* 0x000fc800000006ff */
[----:B------:R1:W2:Y:S01]  /*1c30*/  SYNCS.PHASECHK.TRANS64.TRYWAIT P1, [R3+URZ+0x36410], R12 ;  /* 0x0364100c030075a7 */ /* 0x0002a2000802017f */
[----:B------:R-:W-:Y:S05]  /*1c40*/  @!P0 BRA `(.L_x_2206) ;  /* 0x0000000000048947 */ /* 0x000fea0003800000 */
[----:B------:R-:W-:Y:S01]  /*1c50*/  BPT.TRAP 0x1 ;  /* 0x000000040000795c */ /* 0x000fe20000300000 */
.L_x_2206:
[----:B--2---:R-:W-:Y:S05]  /*1c60*/  @P1 BRA `(.L_x_2207) ;  /* 0x0000000000081947 */ /* 0x004fea0003800000 */
[----:B------:R-:W2:Y:S02]  /*1c70*/  SYNCS.PHASECHK.TRANS64.TRYWAIT P1, [R3+URZ+0x36410], R12 ;  /* 0x0364100c030075a7 */ /* 0x000ea4000802017f */
[----:B--2---:R-:W-:Y:S05]  /*1c80*/  @!P1 BRA `(.L_x_2208) ;  /* 0x0000007400509947 */ /* 0x004fea0003800000 */
.L_x_2207:
        /* <DEDUP_REMOVED lines=103> */
.L_x_2209:
[----:B------:R-:W-:-:S04]  /*2300*/  SHF.L.U32 R13, R5, 0x1f, RZ ;  /* 0x0000001f050d7819 */ /* 0x000fc800000006ff */
[----:B------:R4:W1:Y:S01]  /*2310*/  SYNCS.PHASECHK.TRANS64.TRYWAIT P1, [UR36+0x36430], R13 ;  /* 0x0364300dff0075a7 */ /* 0x0008620008020164 */
[----:B------:R-:W-:Y:S05]  /*2320*/  @!P0 BRA `(.L_x_2210) ;  /* 0x0000000000048947 */ /* 0x000fea0003800000 */
[----:B------:R-:W-:Y:S01]  /*2330*/  BPT.TRAP 0x1 ;  /* 0x000000040000795c */ /* 0x000fe20000300000 */
.L_x_2210:
[----:B-1----:R-:W-:Y:S05]  /*2340*/  @P1 BRA `(.L_x_2211) ;  /* 0x0000000000081947 */ /* 0x002fea0003800000 */
[----:B------:R-:W1:Y:S02]  /*2350*/  SYNCS.PHASECHK.TRANS64.TRYWAIT P1, [UR36+0x36430], R13 ;  /* 0x0364300dff0075a7 */ /* 0x000e640008020164 */
[----:B-1----:R-:W-:Y:S05]  /*2360*/  @!P1 BRA `(.L_x_2212) ;  /* 0x0000006c00ac9947 */ /* 0x002fea0003800000 */
.L_x_2211:
        /* <DEDUP_REMOVED lines=112> */
.L_x_2215:
[----:B------:R-:W-:-:S06]  /*2a70*/  UISETP.NE.AND UP0, UPT, UR42, 0x1, UPT ;  /* 0x000000012a00788c */ /* 0x000fcc000bf05270 */
[----:B------:R-:W-:-:S05]  /*2a80*/  PLOP3.LUT P1, PT, PT, PT, UP0, 0x80, 0x0 ;  /* 0x000000000000781c */ /* 0x000fca0003f2f008 */
[----:B------:R-:W-:-:S08]  /*2a90*/  @UP0 ULDC UR5, c[0x0][0x754] ;  /* 0x0001d50000050ab9 */ /* 0x000fd00000000800 */
[----:B------:R-:W-:Y:S01]  /*2aa0*/  @P1 IMAD.HI.U32 R12, R23, UR5, RZ ;  /* 0x00000005170c1c27 */ /* 0x000fe2000f8e00ff */
[----:B------:R-:W-:-:S04]  /*2ab0*/  @UP0 ULDC UR5, c[0x0][0x758] ;  /* 0x0001d60000050ab9 */ /* 0x000fc80000000800 */
[----:B------:R-:W-:-:S07]  /*2ac0*/  @P1 SHF.R.U32.HI R23, RZ, UR5, R12 ;  /* 0x00000005ff171c19 */ /* 0x000fce000801160c */
.L_x_2216:
[----:B------:R-:W-:Y:S05]  /*2ad0*/  BSYNC B0 ;  /* 0x0000000000007941 */ /* 0x000fea0003800000 */
.L_x_2214:
[----:B------:R-:W-:Y:S01]  /*2ae0*/  IMAD R23, R23, UR42, R18 ;  /* 0x0000002a17177c24 */ /* 0x000fe2000f8e0212 */
[----:B------:R-:W-:-:S04]  /*2af0*/  IADD3 R12, R15, UR4, R4 ;  /* 0x000000040f0c7c10 */ /* 0x000fc8000fffe004 */
[----:B------:R-:W-:Y:S02]  /*2b00*/  VIADDMNMX R13, R23, UR42, R13, PT ;  /* 0x0000002a170d7c46 */ /* 0x000fe4000b80010d */
[----:B------:R-:W-:-:S07]  /*2b10*/  VIMNMX R12, R12, R23, !PT ;  /* 0x000000170c0c7248 */ /* 0x000fce0007fe0100 */
.L_x_2213:
        /* <DEDUP_REMOVED lines=51> */
.L_x_2219:
[----:B------:R-:W-:-:S06]  /*2e50*/  UISETP.NE.AND UP0, UPT, UR42, 0x1, UPT ;  /* 0x000000012a00788c */ /* 0x000fcc000bf05270 */
[----:B------:R-:W-:-:S05]  /*2e60*/  PLOP3.LUT P6, PT, PT, PT, UP0, 0x80, 0x0 ;  /* 0x000000000000781c */ /* 0x000fca0003fcf008 */
[----:B------:R-:W-:-:S08]  /*2e70*/  @UP0 ULDC UR4, c[0x0][0x754] ;  /* 0x0001d50000040ab9 */ /* 0x000fd00000000800 */
[----:B------:R-:W-:Y:S01]  /*2e80*/  @P6 IMAD.HI.U32 R12, R13, UR4, RZ ;  /* 0x000000040d0c6c27 */ /* 0x000fe2000f8e00ff */
[----:B------:R-:W-:Y:S01]  /*2e90*/  PLOP3.LUT P6, PT, PT, PT, UP0, 0x80, 0x0 ;  /* 0x000000000000781c */ /* 0x000fe20003fcf008 */
[----:B------:R-:W-:-:S12]  /*2ea0*/  @UP0 ULDC UR4, c[0x0][0x758] ;  /* 0x0001d60000040ab9 */ /* 0x000fd80000000800 */
[----:B------:R-:W-:-:S07]  /*2eb0*/  @P6 SHF.R.U32.HI R13, RZ, UR4, R12 ;  /* 0x00000004ff0d6c19 */ /* 0x000fce000801160c */
.L_x_2220:
[----:B------:R-:W-:Y:S05]  /*2ec0*/  BSYNC B0 ;  /* 0x0000000000007941 */ /* 0x000fea0003800000 */
.L_x_2218:
[----:B------:R-:W-:-:S05]  /*2ed0*/  IMAD R13, R13, UR42, R18 ;  /* 0x0000002a0d0d7c24 */ /* 0x000fca000f8e0212 */
[----:B------:R-:W-:Y:S02]  /*2ee0*/  VIMNMX R14, R14, R13, !PT ;  /* 0x0000000d0e0e7248 */ /* 0x000fe40007fe0100 */
[----:B------:R-:W-:-:S07]  /*2ef0*/  VIADDMNMX R20, R13, UR42, R20, PT ;  /* 0x0000002a0d147c46 */ /* 0x000fce000b800114 */
.L_x_2217:
        /* <DEDUP_REMOVED lines=22> */
[C---:B------:R-:W-:Y:S01]  /*3060*/  ISETP.GE.AND P6, PT, R19.reuse, 0x1a, PT ;  /* 0x0000001a1300780c */ /* 0x040fe20003fc6270 */
        /* <DEDUP_REMOVED lines=191> */
.L_x_2221:
        /* <DEDUP_REMOVED lines=59> */
.L_x_2222:
        /* <DEDUP_REMOVED lines=62> */
.L_x_2197:
[----:B------:R-:W-:Y:S05]  /*43f0*/  @P0 BRA `(.L_x_2191) ;  /* 0x0000004c003c0947 */ /* 0x000fea0003800000 */
[----:B-1----:R-:W1:Y:S01]  /*4400*/  LDC.64 R2, c[0x0][0x878] ;  /* 0x00021e00ff027b82 */ /* 0x002e620000000a00 */
        /* <DEDUP_REMOVED lines=19> */
[----:B------:R-:W-:-:S05]  /*4540*/  ULEA UR4, UR5, UR4, 0x18 ;  /* 0x0000000405047291 */ /* 0x000fca000f8ec03f */
[----:B------:R-:W4:Y:S01]  /*4550*/  LDC.64 R22, c[0x0][0x828] ;  /* 0x00020a00ff167b82 */ /* 0x000f220000000a00 */
[----:B------:R-:W-:Y:S01]  /*4560*/  SHF.R.S32.HI R3, RZ, 0x1f, R2 ;  /* 0x0000001fff037819 */ /* 0x000fe20000011402 */
[----:B------:R-:W-:Y:S03]  /*4570*/  BSSY B0, `(.L_x_2224) ;  /* 0x0000051000007945 */ /* 0x000fe60003800000 */
[----:B------:R-:W-:-:S03]  /*4580*/  LEA.HI R7, R3, R2, RZ, 0x7 ;  /* 0x0000000203077211 */ /* 0x000fc600078f38ff */
[----:B------:R-:W1:Y:S01]  /*4590*/  @P1 LDC R9, c[0x0][0x854] ;  /* 0x00021500ff091b82 */ /* 0x000e620000000800 */
        /* <DEDUP_REMOVED lines=9> */
[----:B-1----:R-:W-:Y:S02]  /*4630*/  @P1 IMAD.HI.U32 R4, R6, R9, RZ ;  /* 0x0000000906041227 */ /* 0x002fe400078e00ff */
[----:B------:R1:W-:Y:S04]  /*4640*/  STS.128 [R8], R24 ;  /* 0x0000001808007388 */ /* 0x0003e80000000c00 */
[----:B------:R1:W-:Y:S01]  /*4650*/  STS.128 [R8+0x800], R28 ;  /* 0x0008001c08007388 */ /* 0x0003e20000000c00 */
[----:B---3--:R-:W-:-:S03]  /*4660*/  @P1 SHF.R.U32.HI R3, RZ, R11, R4 ;  /* 0x0000000bff031219 */ /* 0x008fc60000011604 */
[----:B------:R1:W-:Y:S01]  /*4670*/  STS.128 [R8+0x1000], R32 ;  /* 0x0010002008007388 */ /* 0x0003e20000000c00 */
[----:B------:R-:W-:-:S03]  /*4680*/  SHF.R.S32.HI R9, RZ, 0x1f, R3 ;  /* 0x0000001fff097819 */ /* 0x000fc60000011403 */
[----:B------:R1:W-:Y:S04]  /*4690*/  STS.128 [R8+0x1800], R36 ;  /* 0x0018002408007388 */ /* 0x0003e80000000c00 */
[----:B------:R1:W-:Y:S01]  /*46a0*/  STS.128 [R8+0x2000], R40 ;  /* 0x0020002808007388 */ /* 0x0003e20000000c00 */
[----:B------:R-:W-:-:S03]  /*46b0*/  IMAD R10, R9, R16, RZ ;  /* 0x00000010090a7224 */ /* 0x000fc600078e02ff */
        /* <DEDUP_REMOVED lines=12> */
[----:B---3--:R-:W3:Y:S01]  /*4780*/  FENCE.VIEW.ASYNC.S ;  /* 0x00000000000073c6 */ /* 0x008ee20000000000 */
[----:B--2---:R-:W-:-:S04]  /*4790*/  @P0 IMAD R5, R152, 0x60, R5 ;  /* 0x0000006098050824 */ /* 0x004fc800078e0205 */
[----:B------:R-:W-:-:S05]  /*47a0*/  @P0 IMAD.HI R5, R5, 0x2aaaaaab, RZ ;  /* 0x2aaaaaab05050827 */ /* 0x000fca00078e02ff */
[----:B------:R-:W-:-:S04]  /*47b0*/  @P0 SHF.R.U32.HI R6, RZ, 0x1f, R5 ;  /* 0x0000001fff060819 */ /* 0x000fc80000011605 */
[----:B------:R-:W-:-:S05]  /*47c0*/  @P0 LEA.HI.SX32 R6, R5, R6, 0x1c ;  /* 0x0000000605060211 */ /* 0x000fca00078fe2ff */
[----:B------:R-:W-:-:S05]  /*47d0*/  @P0 IMAD R4, R6, 0x4800, RZ ;  /* 0x0000480006040824 */ /* 0x000fca00078e02ff */
[----:B------:R-:W-:Y:S02]  /*47e0*/  @P0 SHF.R.S32.HI R5, RZ, 0x1f, R4 ;  /* 0x0000001fff050819 */ /* 0x000fe40000011404 */
[----:B------:R-:W-:Y:S01]  /*47f0*/  @!P0 CS2R R4, SRZ ;  /* 0x0000000000048805 */ /* 0x000fe2000001ff00 */
[----:B---3--:R-:W-:Y:S05]  /*4800*/  BAR.SYNC.DEFER_BLOCKING 0x1, 0x180 ;  /* 0x0046000000007b1d */ /* 0x008fea0000010000 */
        /* <DEDUP_REMOVED lines=19> */
[----:B----4-:R-:W-:Y:S01]  /*4940*/  LEA R22, P2, R6, R22, 0x2 ;  /* 0x0000001606167211 */ /* 0x010fe200078410ff */
[----:B------:R-:W-:Y:S02]  /*4950*/  IMAD R9, R9, R19, R12 ;  /* 0x0000001309097224 */ /* 0x000fe400078e020c */
[----:B------:R-:W-:Y:S02]  /*4960*/  IMAD.IADD R3, R5, 0x1, R3 ;  /* 0x0000000105037824 */ /* 0x000fe400078e0203 */
[----:B------:R-:W-:-:S03]  /*4970*/  IMAD.IADD R2, R7, 0x1, R9 ;  /* 0x0000000107027824 */ /* 0x000fc600078e0209 */
[----:B------:R-:W-:Y:S02]  /*4980*/  LEA.HI.X R3, R4, R21, R3, 0x2, P1 ;  /* 0x0000001504037211 */ /* 0x000fe400008f1403 */
[----:B------:R-:W-:Y:S01]  /*4990*/  LEA.HI.X R2, R6, R23, R2, 0x2, P2 ;  /* 0x0000001706027211 */ /* 0x000fe200010f1402 */
[----:B-1----:R-:W-:Y:S06]  /*49a0*/  @P0 BRA `(.L_x_2225) ;  /* 0x0000000000340947 */ /* 0x002fec0003800000 */
[----:B------:R-:W-:Y:S01]  /*49b0*/  R2UR UR6, R22 ;  /* 0x00000000160672ca */ /* 0x000fe200000e0000 */
[----:B------:R-:W-:Y:S01]  /*49c0*/  UMOV UR5, 0x1200 ;  /* 0x0000120000057882 */ /* 0x000fe20000000000 */
[----:B------:R-:W-:Y:S01]  /*49d0*/  R2UR UR7, R2 ;  /* 0x00000000020772ca */ /* 0x000fe200000e0000 */
[----:B------:R-:W-:Y:S01]  /*49e0*/  UMOV UR8, 0x0 ;  /* 0x0000000000087882 */ /* 0x000fe20000000000 */
[----:B------:R-:W-:Y:S01]  /*49f0*/  PLOP3.LUT P0, PT, PT, PT, PT, 0x80, 0x0 ;  /* 0x000000000000781c */ /* 0x000fe20003f0f070 */
[----:B------:R-:W-:-:S12]  /*4a00*/  UMOV UR9, 0x14f00000 ;  /* 0x14f0000000097882 */ /* 0x000fd80000000000 */
.L_x_2226:
[----:B------:R-:W-:Y:S01]  /*4a10*/  @P0 ELECT P1, URZ, PT ;  /* 0x00000000003f082f */ /* 0x000fe20003820000 */
[----:B------:R1:W-:-:S12]  /*4a20*/  UBLKRED.G.S.ADD.F32.RN [UR6], [UR4], UR5, desc[UR8] ;  /* 0x00000806040073bb */ /* 0x0003d800080a1405 */
[----:B------:R-:W-:Y:S02]  /*4a30*/  @P1 PLOP3.LUT P0, PT, P1, PT, PT, 0x8, 0x0 ;  /* 0x000000000000181c */ /* 0x000fe40000f0e170 */
[----:B------:R-:W-:-:S11]  /*4a40*/  PLOP3.LUT P1, PT, PT, PT, PT, 0x8, 0x0 ;  /* 0x000000000000781c */ /* 0x000fd60003f2e170 */
[----:B-1----:R-:W-:Y:S05]  /*4a50*/  @P0 BRA.U.ANY `(.L_x_2226) ;  /* 0xfffffffd00ec0947 */ /* 0x002fea000393ffff */
[----:B------:R0:W-:Y:S01]  /*4a60*/  UTMACMDFLUSH ;  /* 0x00000000000079b7 */ /* 0x0001e20000000000 */
[----:B------:R-:W-:-:S04]  /*4a70*/  DEPBAR.LE SB0, 0x0 ;  /* 0x000080000000791a */ /* 0x000fc80000000000 */
.L_x_2225:
[----:B------:R-:W-:Y:S05]  /*4a80*/  BSYNC B0 ;  /* 0x0000000000007941 */ /* 0x000fea0003800000 */
.L_x_2224:
        /* <DEDUP_REMOVED lines=28> */
.L_x_2227:
        /* <DEDUP_REMOVED lines=8> */
.L_x_2186:
        /* <DEDUP_REMOVED lines=21> */
.L_x_2229:
        /* <DEDUP_REMOVED lines=13> */
.L_x_2231:
[----:B------:R-:W-:-:S05]  /*4ef0*/  ULDC UR4, c[0x0][0x8c4] ;  /* 0x0002310000047ab9 */ /* 0x000fca0000000800 */
.L_x_2230:
        /* <DEDUP_REMOVED lines=44> */
.L_x_2232:
        /* <DEDUP_REMOVED lines=13> */
.L_x_2233:
        /* <DEDUP_REMOVED lines=12> */
.L_x_2234:
        /* <DEDUP_REMOVED lines=22> */
.L_x_2235:
        /* <DEDUP_REMOVED lines=40> */
.L_x_2238:
[----:B------:R-:W-:Y:S05]  /*5730*/  BSYNC B0 ;  /* 0x0000000000007941 */ /* 0x000fea0003800000 */
.L_x_2237:
        /* <DEDUP_REMOVED lines=18> */
.L_x_2240:
[----:B------:R-:W-:Y:S05]  /*5860*/  BSYNC B0 ;  /* 0x0000000000007941 */ /* 0x000fea0003800000 */
.L_x_2239:
        /* <DEDUP_REMOVED lines=19> */
.L_x_2242:
[----:B------:R-:W-:Y:S05]  /*59a0*/  BSYNC B0 ;  /* 0x0000000000007941 */ /* 0x000fea0003800000 */
.L_x_2241:
[----:B------:R-:W-:Y:S06]  /*59b0*/  BAR.ARV 0xa, 0xa0 ;  /* 0x0282800000007b1d */ /* 0x000fec0000002000 */
[----:B------:R-:W-:Y:S04]  /*59c0*/  BSSY B0, `(.L_x_2243) ;  /* 0x0000003000007945 */ /* 0x000fe80003800000 */
[----:B------:R-:W-:Y:S05]  /*59d0*/  @!P0 BRA `(.L_x_2244) ;  /* 0x0000000000048947 */ /* 0x000fea0003800000 */
[----:B------:R-:W-:-:S04]  /*59e0*/  DEPBAR.LE SB0, 0x1 ;  /* 0x000080400000791a */ /* 0x000fc80000000000 */
.L_x_2244:
[----:B------:R-:W-:Y:S05]  /*59f0*/  BSYNC B0 ;  /* 0x0000000000007941 */ /* 0x000fea0003800000 */
.L_x_2243:
[----:B------:R-:W-:Y:S06]  /*5a00*/  BAR.ARV 0xb, 0xa0 ;  /* 0x02c2800000007b1d */ /* 0x000fec0000002000 */
[----:B------:R-:W-:Y:S04]  /*5a10*/  BSSY B0, `(.L_x_2245) ;  /* 0x0000003000007945 */ /* 0x000fe80003800000 */
[----:B------:R-:W-:Y:S05]  /*5a20*/  @!P0 BRA `(.L_x_2246) ;  /* 0x0000000000048947 */ /* 0x000fea0003800000 */
[----:B------:R-:W-:-:S04]  /*5a30*/  DEPBAR.LE SB0, 0x0 ;  /* 0x000080000000791a */ /* 0x000fc80000000000 */
.L_x_2246:
[----:B------:R-:W-:Y:S05]  /*5a40*/  BSYNC B0 ;  /* 0x0000000000007941 */ /* 0x000fea0003800000 */
.L_x_2245:
[----:B------:R-:W-:Y:S06]  /*5a50*/  BAR.ARV 0xc, 0xa0 ;  /* 0x0302800000007b1d */ /* 0x000fec0000002000 */
[----:B------:R-:W-:Y:S01]  /*5a60*/  UIADD3 UR19, UR7, 0x1, URZ ;  /* 0x0000000107137890 */ /* 0x000fe2000fffe03f */
[----:B------:R-:W-:Y:S11]  /*5a70*/  BRA `(.L_x_2247) ;  /* 0x0000000000047947 */ /* 0x000ff60003800000 */
.L_x_2236:
[----:B------:R-:W-:-:S05]  /*5a80*/  UMOV UR19, UR7 ;  /* 0x0000000700137c82 */ /* 0x000fca0008000000 */
.L_x_2247:
        /* <DEDUP_REMOVED lines=25> */
.L_x_2268:
        /* <DEDUP_REMOVED lines=32> */
.L_x_2249:
[----:B------:R-:W-:Y:S05]  /*5e20*/  BSYNC B0 ;  /* 0x0000000000007941 */ /* 0x000fea0003800000 */
.L_x_2248:
        /* <DEDUP_REMOVED lines=12> */
.L_x_2251:
[----:B------:R-:W-:Y:S05]  /*5ef0*/  BSYNC B0 ;  /* 0x0000000000007941 */ /* 0x000fea0003800000 */
.L_x_2250:
        /* <DEDUP_REMOVED lines=13> */
.L_x_2253:
[----:B------:R-:W-:Y:S05]  /*5fd0*/  BSYNC B0 ;  /* 0x0000000000007941 */ /* 0x000fea0003800000 */
.L_x_2252:
[----:B------:R-:W-:Y:S06]  /*5fe0*/  BAR.ARV 0xa, 0xa0 ;  /* 0x0282800000007b1d */ /* 0x000fec0000002000 */
[----:B------:R-:W-:Y:S04]  /*5ff0*/  BSSY B0, `(.L_x_2254) ;  /* 0x0000003000007945 */ /* 0x000fe80003800000 */
[----:B------:R-:W-:Y:S05]  /*6000*/  @!P0 BRA `(.L_x_2255) ;  /* 0x0000000000048947 */ /* 0x000fea0003800000 */
[----:B------:R-:W-:-:S04]  /*6010*/  DEPBAR.LE SB0, 0x1 ;  /* 0x000080400000791a */ /* 0x000fc80000000000 */
.L_x_2255:
[----:B------:R-:W-:Y:S05]  /*6020*/  BSYNC B0 ;  /* 0x0000000000007941 */ /* 0x000fea0003800000 */
.L_x_2254:
[----:B------:R-:W-:Y:S06]  /*6030*/  BAR.ARV 0xb, 0xa0 ;  /* 0x02c2800000007b1d */ /* 0x000fec0000002000 */
[----:B------:R-:W-:Y:S04]  /*6040*/  BSSY B0, `(.L_x_2256) ;  /* 0x0000003000007945 */ /* 0x000fe80003800000 */
[----:B------:R-:W-:Y:S05]  /*6050*/  @!P0 BRA `(.L_x_2257) ;  /* 0x0000000000048947 */ /* 0x000fea0003800000 */
[----:B------:R-:W-:-:S04]  /*6060*/  DEPBAR.LE SB0, 0x0 ;  /* 0x000080000000791a */ /* 0x000fc80000000000 */
.L_x_2257:
[----:B------:R-:W-:Y:S05]  /*6070*/  BSYNC B0 ;  /* 0x0000000000007941 */ /* 0x000fea0003800000 */
.L_x_2256:
        /* <DEDUP_REMOVED lines=13> */
.L_x_2259:
[----:B------:R-:W-:Y:S05]  /*6150*/  BSYNC B0 ;  /* 0x0000000000007941 */ /* 0x000fea0003800000 */
.L_x_2258:
        /* <DEDUP_REMOVED lines=12> */
.L_x_2261:
[----:B------:R-:W-:Y:S05]  /*6220*/  BSYNC B0 ;  /* 0x0000000000007941 */ /* 0x000fea0003800000 */
.L_x_2260:
        /* <DEDUP_REMOVED lines=13> */
.L_x_2263:
[----:B------:R-:W-:Y:S05]  /*6300*/  BSYNC B0 ;  /* 0x0000000000007941 */ /* 0x000fea0003800000 */
.L_x_2262:
[----:B------:R-:W-:Y:S06]  /*6310*/  BAR.ARV 0xa, 0xa0 ;  /* 0x0282800000007b1d */ /* 0x000fec0000002000 */
[----:B------:R-:W-:Y:S04]  /*6320*/  BSSY B0, `(.L_x_2264) ;  /* 0x0000003000007945 */ /* 0x000fe80003800000 */
[----:B------:R-:W-:Y:S05]  /*6330*/  @!P0 BRA `(.L_x_2265) ;  /* 0x0000000000048947 */ /* 0x000fea0003800000 */
[----:B------:R-:W-:-:S04]  /*6340*/  DEPBAR.LE SB0, 0x1 ;  /* 0x000080400000791a */ /* 0x000fc80000000000 */
.L_x_2265:
[----:B------:R-:W-:Y:S05]  /*6350*/  BSYNC B0 ;  /* 0x0000000000007941 */ /* 0x000fea0003800000 */
.L_x_2264:
[----:B------:R-:W-:Y:S01]  /*6360*/  UIADD3 UR19, UR19, 0x2, URZ ;  /* 0x0000000213137890 */ /* 0x000fe2000fffe03f */
[----:B------:R-:W-:Y:S06]  /*6370*/  BAR.ARV 0xb, 0xa0 ;  /* 0x02c2800000007b1d */ /* 0x000fec0000002000 */
[----:B------:R-:W-:Y:S01]  /*6380*/  BSSY B0, `(.L_x_2266) ;  /* 0x0000004000007945 */ /* 0x000fe20003800000 */
[----:B------:R-:W-:-:S03]  /*6390*/  ISETP.LE.AND P1, PT, R2, UR19, PT ;  /* 0x0000001302007c0c */ /* 0x000fc6000bf23270 */
[----:B------:R-:W-:Y:S10]  /*63a0*/  @!P0 BRA `(.L_x_2267) ;  /* 0x0000000000048947 */ /* 0x000ff40003800000 */
[----:B------:R-:W-:-:S04]  /*63b0*/  DEPBAR.LE SB0, 0x0 ;  /* 0x000080000000791a */ /* 0x000fc80000000000 */
.L_x_2267:
[----:B------:R-:W-:Y:S05]  /*63c0*/  BSYNC B0 ;  /* 0x0000000000007941 */ /* 0x000fea0003800000 */
.L_x_2266:
[----:B------:R-:W-:Y:S06]  /*63d0*/  BAR.ARV 0xc, 0xa0 ;  /* 0x0302800000007b1d */ /* 0x000fec0000002000 */
[----:B------:R-:W-:Y:S02]  /*63e0*/  UIADD3 UR45, UR45, 0x6000, URZ ;  /* 0x000060002d2d7890 */ /* 0x000fe4000fffe03f */
[----:B------:R-:W-:Y:S01]  /*63f0*/  UIADD3 UR6, UR6, 0x6000, URZ ;  /* 0x0000600006067890 */ /* 0x000fe2000fffe03f */
[----:B------:R-:W-:Y:S11]  /*6400*/  @!P1 BRA `(.L_x_2268) ;  /* 0xfffffff800049947 */ /* 0x000ff6000383ffff */
[----:B------:R-:W-:Y:S05]  /*6410*/  BRA `(.L_x_2191) ;  /* 0x0000002c00347947 */ /* 0x000fea0003800000 */
.L_x_2228:
        /* <DEDUP_REMOVED lines=14> */
.L_x_2269:
        /* <DEDUP_REMOVED lines=16> */
.L_x_2271:
[----:B------:R-:W-:-:S05]  /*6600*/  ULDC UR4, c[0x0][0x8c4] ;  /* 0x0002310000047ab9 */ /* 0x000fca0000000800 */
.L_x_2270:
        /* <DEDUP_REMOVED lines=62> */
.L_x_2273:
        /* <DEDUP_REMOVED lines=13> */
.L_x_2274:
        /* <DEDUP_REMOVED lines=10> */
.L_x_2275:
        /* <DEDUP_REMOVED lines=21> */
.L_x_2276:
        /* <DEDUP_REMOVED lines=57> */
.L_x_2305:
        /* <DEDUP_REMOVED lines=9> */
.L_x_2279:
        /* <DEDUP_REMOVED lines=116> */
.L_x_2290:
[----:B-1----:R-:W-:-:S05]  /*7810*/  IMAD.MOV.U32 R9, RZ, RZ, 0x1 ;  /* 0x00000001ff097424 */ /* 0x002fca00078e00ff */
[----:B------:R-:W-:-:S04]  /*7820*/  SHF.L.U32 R9, R9, 0x1f, RZ ;  /* 0x0000001f09097819 */ /* 0x000fc800000006ff */
[----:B------:R-:W1:Y:S02]  /*7830*/  SYNCS.PHASECHK.TRANS64.TRYWAIT P1, [R8+URZ+0x36438], R9 ;  /* 0x03643809080075a7 */ /* 0x000e64000802017f */
[----:B-1----:R-:W-:Y:S05]  /*7840*/  @!P1 BRA `(.L_x_2282) ;  /* 0x00000018009c9947 */ /* 0x002fea0003800000 */
.L_x_2306:
[----:B------:R-:W-:Y:S05]  /*7850*/  @P0 BRA `(.L_x_2283) ;  /* 0x0000000000140947 */ /* 0x000fea0003800000 */
[----:B------:R-:W-:Y:S01]  /*7860*/  ISETP.NE.AND P1, PT, R22, RZ, PT ;  /* 0x000000ff1600720c */ /* 0x000fe20003f25270 */
[----:B------:R-:W-:-:S04]  /*7870*/  IMAD.MOV.U32 R3, RZ, RZ, 0x6100 ;  /* 0x00006100ff037424 */ /* 0x000fc800078e00ff */
[----:B------:R2:W-:Y:S08]  /*7880*/  SYNCS.ARRIVE.TRANS64 RZ, [R8+URZ+0x36430], R3 ;  /* 0x0364300308ff79a7 */ /* 0x0005f0000800003f */
[----:B------:R-:W-:Y:S05]  /*7890*/  @!P1 BRA `(.L_x_2283) ;  /* 0x0000000000049947 */ /* 0x000fea0003800000 */
[----:B------:R-:W-:Y:S01]  /*78a0*/  BPT.TRAP 0x1 ;  /* 0x000000040000795c */ /* 0x000fe20000300000 */
.L_x_2283:
        /* <DEDUP_REMOVED lines=49> */
.L_x_2307:
[----:B------:R-:W-:Y:S05]  /*7bc0*/  @P0 BRA `(.L_x_2285) ;  /* 0x0000000000140947 */ /* 0x000fea0003800000 */
[----:B------:R-:W-:Y:S01]  /*7bd0*/  ISETP.NE.AND P1, PT, R22, RZ, PT ;  /* 0x000000ff1600720c */ /* 0x000fe20003f25270 */
[----:B--2---:R-:W-:-:S04]  /*7be0*/  IMAD.MOV.U32 R7, RZ, RZ, 0x6100 ;  /* 0x00006100ff077424 */ /* 0x004fc800078e00ff */
[----:B------:R3:W-:Y:S08]  /*7bf0*/  SYNCS.ARRIVE.TRANS64 RZ, [R8+URZ+0x36418], R7 ;  /* 0x0364180708ff79a7 */ /* 0x0007f0000800003f */
[----:B------:R-:W-:Y:S05]  /*7c00*/  @!P1 BRA `(.L_x_2285) ;  /* 0x0000000000049947 */ /* 0x000fea0003800000 */
[----:B------:R-:W-:Y:S01]  /*7c10*/  BPT.TRAP 0x1 ;  /* 0x000000040000795c */ /* 0x000fe20000300000 */
.L_x_2285:
        /* <DEDUP_REMOVED lines=47> */
.L_x_2308:
        /* <DEDUP_REMOVED lines=8> */
.L_x_2287:
        /* <DEDUP_REMOVED lines=37> */
.L_x_2310:
[----:B------:R-:W-:Y:S05]  /*81e0*/  @P0 BRA `(.L_x_2289) ;  /* 0x0000000000140947 */ /* 0x000fea0003800000 */
[----:B------:R-:W-:Y:S01]  /*81f0*/  ISETP.NE.AND P1, PT, R22, RZ, PT ;  /* 0x000000ff1600720c */ /* 0x000fe20003f25270 */
[----:B--2---:R-:W-:-:S04]  /*8200*/  IMAD.MOV.U32 R5, RZ, RZ, 0x6100 ;  /* 0x00006100ff057424 */ /* 0x004fc800078e00ff */
[----:B------:R3:W-:Y:S08]  /*8210*/  SYNCS.ARRIVE.TRANS64 RZ, [R8+URZ+0x36410], R5 ;  /* 0x0364100508ff79a7 */ /* 0x0007f0000800003f */
[----:B------:R-:W-:Y:S05]  /*8220*/  @!P1 BRA `(.L_x_2289) ;  /* 0x0000000000049947 */ /* 0x000fea0003800000 */
[----:B------:R-:W-:Y:S01]  /*8230*/  BPT.TRAP 0x1 ;  /* 0x000000040000795c */ /* 0x000fe20000300000 */
.L_x_2289:
        /* <DEDUP_REMOVED lines=44> */
.L_x_2281:
[----:B------:R-:W-:Y:S01]  /*8500*/  ISETP.NE.AND P1, PT, R21, RZ, PT ;  /* 0x000000ff1500720c */ /* 0x000fe20003f25270 */
[----:B------:R-:W-:Y:S02]  /*8510*/  IMAD.MOV.U32 R4, RZ, RZ, R19 ;  /* 0x000000ffff047224 */ /* 0x000fe400078e0013 */
[----:B------:R-:W-:-:S10]  /*8520*/  IMAD.MOV.U32 R5, RZ, RZ, 0x1 ;  /* 0x00000001ff057424 */ /* 0x000fd400078e00ff */
[----:B------:R-:W-:Y:S05]  /*8530*/  @!P1 BRA `(.L_x_2280) ;  /* 0x00000004008c9947 */ /* 0x000fea0003800000 */
[----:B------:R-:W2:Y:S02]  /*8540*/  SYNCS.PHASECHK.TRANS64.TRYWAIT P1, [R8+URZ+0x36438], R9 ;  /* 0x03643809080075a7 */ /* 0x000ea4000802017f */
[----:B--2---:R-:W-:Y:S05]  /*8550*/  @!P1 BRA `(.L_x_2291) ;  /* 0x0000000c00b89947 */ /* 0x004fea0003800000 */
.L_x_2311:
[----:B------:R-:W-:Y:S05]  /*8560*/  @P0 BRA `(.L_x_2292) ;  /* 0x0000000000140947 */ /* 0x000fea0003800000 */
[----:B------:R-:W-:Y:S01]  /*8570*/  ISETP.NE.AND P1, PT, R22, RZ, PT ;  /* 0x000000ff1600720c */ /* 0x000fe20003f25270 */
[----:B------:R-:W-:-:S04]  /*8580*/  IMAD.MOV.U32 R5, RZ, RZ, 0x6100 ;  /* 0x00006100ff057424 */ /* 0x000fc800078e00ff */
[----:B------:R3:W-:Y:S08]  /*8590*/  SYNCS.ARRIVE.TRANS64 RZ, [R8+URZ+0x36430], R5 ;  /* 0x0364300508ff79a7 */ /* 0x0007f0000800003f */
[----:B------:R-:W-:Y:S05]  /*85a0*/  @!P1 BRA `(.L_x_2292) ;  /* 0x0000000000049947 */ /* 0x000fea0003800000 */
[----:B------:R-:W-:Y:S01]  /*85b0*/  BPT.TRAP 0x1 ;  /* 0x000000040000795c */ /* 0x000fe20000300000 */
.L_x_2292:
        /* <DEDUP_REMOVED lines=42> */
.L_x_2312:
[----:B-1----:R-:W-:Y:S01]  /*8860*/  IMAD.MOV.U32 R5, RZ, RZ, RZ ;  /* 0x000000ffff057224 */ /* 0x002fe200078e00ff */
[----:B------:R-:W-:Y:S06]  /*8870*/  @P0 BRA `(.L_x_2294) ;  /* 0x0000000000140947 */ /* 0x000fec0003800000 */
[----:B------:R-:W-:Y:S01]  /*8880*/  ISETP.NE.AND P1, PT, R22, RZ, PT ;  /* 0x000000ff1600720c */ /* 0x000fe20003f25270 */
[----:B------:R-:W-:-:S04]  /*8890*/  IMAD.MOV.U32 R9, RZ, RZ, 0x6100 ;  /* 0x00006100ff097424 */ /* 0x000fc800078e00ff */
[----:B------:R1:W-:Y:S08]  /*88a0*/  SYNCS.ARRIVE.TRANS64 RZ, [R8+URZ+0x36418], R9 ;  /* 0x0364180908ff79a7 */ /* 0x0003f0000800003f */
[----:B------:R-:W-:Y:S05]  /*88b0*/  @!P1 BRA `(.L_x_2294) ;  /* 0x0000000000049947 */ /* 0x000fea0003800000 */
[----:B------:R-:W-:Y:S01]  /*88c0*/  BPT.TRAP 0x1 ;  /* 0x000000040000795c */ /* 0x000fe20000300000 */
.L_x_2294:
        /* <DEDUP_REMOVED lines=42> */
.L_x_2280:
[----:B------:R-:W-:-:S04]  /*8b70*/  SHF.L.U32 R3, R5, 0x1f, RZ ;  /* 0x0000001f05037819 */ /* 0x000fc800000006ff */
[----:B------:R-:W2:Y:S02]  /*8b80*/  SYNCS.PHASECHK.TRANS64.TRYWAIT P1, [R8+URZ+0x36438], R3 ;  /* 0x03643803080075a7 */ /* 0x000ea4000802017f */
[----:B--2---:R-:W-:Y:S05]  /*8b90*/  @!P1 BRA `(.L_x_2295) ;  /* 0x0000000800509947 */ /* 0x004fea0003800000 */
.L_x_2313:
[----:B------:R-:W-:Y:S05]  /*8ba0*/  @P0 BRA `(.L_x_2296) ;  /* 0x0000000000180947 */ /* 0x000fea0003800000 */
[----:B------:R-:W3:Y:S01]  /*8bb0*/  S2R R0, SR_TID.X ;  /* 0x0000000000007919 */ /* 0x000ee20000002100 */
[----:B--2---:R-:W-:-:S04]  /*8bc0*/  IMAD.MOV.U32 R3, RZ, RZ, 0x6100 ;  /* 0x00006100ff037424 */ /* 0x004fc800078e00ff */
[----:B------:R4:W-:Y:S01]  /*8bd0*/  SYNCS.ARRIVE.TRANS64 RZ, [R8+URZ+0x36430], R3 ;  /* 0x0364300308ff79a7 */ /* 0x0009e2000800003f */
[----:B---3--:R-:W-:-:S13]  /*8be0*/  LOP3.LUT P0, RZ, R0, 0x1f, RZ, 0xc0, !PT ;  /* 0x0000001f00ff7812 */ /* 0x008fda000780c0ff */
[----:B----4-:R-:W-:Y:S05]  /*8bf0*/  @!P0 BRA `(.L_x_2296) ;  /* 0x0000000000048947 */ /* 0x010fea0003800000 */
[----:B------:R-:W-:Y:S01]  /*8c00*/  BPT.TRAP 0x1 ;  /* 0x000000040000795c */ /* 0x000fe20000300000 */
.L_x_2296:
        /* <DEDUP_REMOVED lines=44> */
.L_x_2277:
[----:B------:R-:W-:Y:S05]  /*8ed0*/  BSYNC B0 ;  /* 0x0000000000007941 */ /* 0x000fea0003800000 */
.L_x_2272:
[----:B------:R-:W-:-:S03]  /*8ee0*/  UMOV UR8, 0xffffffff ;  /* 0xffffffff00087882 */ /* 0x000fc60000000000 */
[----:B------:R-:W-:Y:S05]  /*8ef0*/  BRA.DIV UR8, `(.L_x_2297) ;  /* 0x00000006088c7947 */ /* 0x000fea000b800000 */
[----:B------:R-:W-:-:S13]  /*8f00*/  ELECT P6, URZ, PT ;  /* 0x00000000003f782f */ /* 0x000fda00038c0000 */
.L_x_2316:
[----:B------:R-:W-:Y:S05]  /*8f10*/  @!P6 BRA `(.L_x_2191) ;  /* 0x000000000074e947 */ /* 0x000fea0003800000 */
[----:B------:R-:W-:-:S06]  /*8f20*/  ULOP3.LUT UR8, UR38, 0x2, URZ, 0xfc, !UPT ;  /* 0x0000000226087892 */ /* 0x000fcc000f8efc3f */
[----:B------:R-:W-:-:S05]  /*8f30*/  IMAD.U32 R0, RZ, RZ, UR8 ;  /* 0x00000008ff007e24 */ /* 0x000fca000f8e00ff */
[----:B------:R-:W-:-:S13]  /*8f40*/  ISETP.NE.AND P2, PT, R0, 0x3, PT ;  /* 0x000000030000780c */ /* 0x000fda0003f45270 */
[----:B------:R-:W-:Y:S05]  /*8f50*/  @!P2 BRA `(.L_x_2298) ;  /* 0x000000000004a947 */ /* 0x000fea0003800000 */
[----:B---3--:R-:W-:Y:S01]  /*8f60*/  BPT.TRAP 0x1 ;  /* 0x000000040000795c */ /* 0x008fe20000300000 */
.L_x_2298:
        /* <DEDUP_REMOVED lines=15> */
.L_x_2317:
[----:B------:R-:W2:Y:S02]  /*9060*/  SYNCS.PHASECHK.TRANS64.TRYWAIT P0, [R3+URZ], R2 ;  /* 0x00000002030075a7 */ /* 0x000ea4000800017f */
[----:B--2---:R-:W-:Y:S05]  /*9070*/  @!P0 BRA `(.L_x_2300) ;  /* 0x0000000400608947 */ /* 0x004fea0003800000 */
.L_x_2318:
[----:B------:R-:W-:Y:S05]  /*9080*/  @!P2 BRA `(.L_x_2301) ;  /* 0x000000000004a947 */ /* 0x000fea0003800000 */
[----:B---3--:R-:W-:Y:S01]  /*9090*/  BPT.TRAP 0x1 ;  /* 0x000000040000795c */ /* 0x008fe20000300000 */
.L_x_2301:
[----:B------:R-:W-:-:S07]  /*90a0*/  SHF.L.U32 R5, R5, 0x1f, RZ ;  /* 0x0000001f05057819 */ /* 0x000fce00000006ff */
.L_x_2302:
[----:B----4-:R4:W1:Y:S02]  /*90b0*/  SYNCS.PHASECHK.TRANS64.TRYWAIT P0, [R4+URZ+0x36438], R5 ;  /* 0x03643805040075a7 */ /* 0x010864000800017f */
[----:B-1----:R-:W-:Y:S05]  /*90c0*/  @!P0 NANOSLEEP.SYNCS 0x989680 ;  /* 0x009896800000895d */ /* 0x002fea0003900000 */
[----:B------:R-:W1:Y:S02]  /*90d0*/  @!P0 SYNCS.PHASECHK.TRANS64 P0, [R4+URZ+0x36438], R5 ;  /* 0x03643805040085a7 */ /* 0x000e64000800007f */
[----:B-1----:R-:W-:Y:S05]  /*90e0*/  @!P0 BRA `(.L_x_2302) ;  /* 0xfffffffc00f08947 */ /* 0x002fea000383ffff */
.L_x_2191:
[----:B---3--:R-:W-:Y:S05]  /*90f0*/  BSYNC B6 ;  /* 0x0000000000067941 */ /* 0x008fea0003800000 */
.L_x_2185:
[----:B------:R-:W-:Y:S05]  /*9100*/  EXIT ;  /* 0x000000000000794d */ /* 0x000fea0003800000 */
.L_x_2202:
[----:B------:R-:W-:Y:S02]  /*9110*/  IMAD.MOV.U32 R12, RZ, RZ, RZ ;  /* 0x000000ffff0c7224 */ /* 0x000fe400078e00ff */
[----:B------:R-:W-:Y:S02]  /*9120*/  IMAD.MOV.U32 R11, RZ, RZ, 0x1f ;  /* 0x0000001fff0b7424 */ /* 0x000fe400078e00ff */
[----:B------:R-:W-:-:S07]  /*9130*/  IMAD.MOV.U32 R15, RZ, RZ, -0x1 ;  /* 0xffffffffff0f7424 */ /* 0x000fce00078e00ff */
[----:B------:R-:W-:Y:S05]  /*9140*/  WARPSYNC.COLLECTIVE R15, `(.L_x_2303) ;  /* 0x000000000f087348 */ /* 0x000fea0003c00000 */
[----:B------:R1:W2:Y:S02]  /*9150*/  SHFL.IDX P6, R14, R13, R12, R11 ;  /* 0x0000000c0d0e7389 */ /* 0x0002a400000c000b */
[----:B-12---:R-:W-:Y:S01]  /*9160*/  ENDCOLLECTIVE ;  /* 0x000000000000791b */ /* 0x006fe20003800000 */
.L_x_2303:
[----:B------:R-:W-:Y:S05]  /*9170*/  BRA `(.L_x_2304) ;  /* 0xffffff80009c7947 */ /* 0x000fea000383ffff */
.L_x_2204:
[----:B--2---:R2:W3:Y:S02]  /*9180*/  SYNCS.PHASECHK.TRANS64.TRYWAIT P0, [R154+URZ+0x36400], R11 ;  /* 0x0364000b9a0075a7 */ /* 0x0044e4000800017f */
[----:B---3--:R-:W-:Y:S05]  /*9190*/  @!P0 NANOSLEEP.SYNCS 0x989680 ;  /* 0x009896800000895d */ /* 0x008fea0003900000 */
[----:B------:R-:W3:Y:S02]  /*91a0*/  @!P0 SYNCS.PHASECHK.TRANS64 P0, [R154+URZ+0x36400], R11 ;  /* 0x0364000b9a0085a7 */ /* 0x000ee4000800007f */
[----:B---3--:R-:W-:Y:S05]  /*91b0*/  @!P0 BRA `(.L_x_2204) ;  /* 0xfffffffc00f08947 */ /* 0x008fea000383ffff */
[----:B------:R-:W-:Y:S05]  /*91c0*/  BRA `(.L_x_2203) ;  /* 0xffffff8000d47947 */ /* 0x000fea000383ffff */
.L_x_2208:
[----:B--2---:R2:W3:Y:S02]  /*91d0*/  SYNCS.PHASECHK.TRANS64.TRYWAIT P1, [R3+URZ+0x36410], R12 ;  /* 0x0364100c030075a7 */ /* 0x0044e4000802017f */
[----:B---3--:R-:W-:Y:S05]  /*91e0*/  @!P1 NANOSLEEP.SYNCS 0x989680 ;  /* 0x009896800000995d */ /* 0x008fea0003900000 */
[----:B------:R-:W3:Y:S02]  /*91f0*/  @!P1 SYNCS.PHASECHK.TRANS64 P1, [R3+URZ+0x36410], R12 ;  /* 0x0364100c030095a7 */ /* 0x000ee4000802007f */
[----:B---3--:R-:W-:Y:S05]  /*9200*/  @!P1 BRA `(.L_x_2208) ;  /* 0xfffffffc00f09947 */ /* 0x008fea000383ffff */
[----:B------:R-:W-:Y:S05]  /*9210*/  BRA `(.L_x_2207) ;  /* 0xffffff88009c7947 */ /* 0x000fea000383ffff */
.L_x_2212:
[----:B------:R1:W1:Y:S02]  /*9220*/  SYNCS.PHASECHK.TRANS64.TRYWAIT P1, [R154+URZ+0x36430], R13 ;  /* 0x0364300d9a0075a7 */ /* 0x000264000802017f */
[----:B-1----:R-:W-:Y:S05]  /*9230*/  @!P1 NANOSLEEP.SYNCS 0x989680 ;  /* 0x009896800000995d */ /* 0x002fea0003900000 */
[----:B------:R-:W1:Y:S02]  /*9240*/  @!P1 SYNCS.PHASECHK.TRANS64 P1, [R154+URZ+0x36430], R13 ;  /* 0x0364300d9a0095a7 */ /* 0x000e64000802007f */
[----:B-1----:R-:W-:Y:S05]  /*9250*/  @!P1 BRA `(.L_x_2212) ;  /* 0xfffffffc00f09947 */ /* 0x002fea000383ffff */
[----:B------:R-:W-:Y:S05]  /*9260*/  BRA `(.L_x_2211) ;  /* 0xffffff9000407947 */ /* 0x000fea000383ffff */
.L_x_2278:
[----:B-1----:R1:W2:Y:S02]  /*9270*/  SYNCS.PHASECHK.TRANS64.TRYWAIT P1, [R8+URZ+0x36420], R9 ;  /* 0x03642009080075a7 */ /* 0x0022a4000802017f */
[----:B--2---:R-:W-:Y:S05]  /*9280*/  @!P1 NANOSLEEP.SYNCS 0x989680 ;  /* 0x009896800000995d */ /* 0x004fea0003900000 */
[----:B------:R-:W2:Y:S02]  /*9290*/  @!P1 SYNCS.PHASECHK.TRANS64 P1, [R8+URZ+0x36420], R9 ;  /* 0x03642009080095a7 */ /* 0x000ea4000802007f */
[----:B--2---:R-:W-:Y:S05]  /*92a0*/  @!P1 BRA `(.L_x_2278) ;  /* 0xfffffffc00f09947 */ /* 0x004fea000383ffff */
[----:B------:R-:W-:Y:S05]  /*92b0*/  BRA `(.L_x_2305) ;  /* 0xffffffdc00607947 */ /* 0x000fea000383ffff */
.L_x_2282:
[----:B-1----:R1:W2:Y:S02]  /*92c0*/  SYNCS.PHASECHK.TRANS64.TRYWAIT P1, [R8+URZ+0x36438], R9 ;  /* 0x03643809080075a7 */ /* 0x0022a4000802017f */
[----:B--2---:R-:W-:Y:S05]  /*92d0*/  @!P1 NANOSLEEP.SYNCS 0x989680 ;  /* 0x009896800000995d */ /* 0x004fea0003900000 */
[----:B------:R-:W2:Y:S02]  /*92e0*/  @!P1 SYNCS.PHASECHK.TRANS64 P1, [R8+URZ+0x36438], R9 ;  /* 0x03643809080095a7 */ /* 0x000ea4000802007f */
[----:B--2---:R-:W-:Y:S05]  /*92f0*/  @!P1 BRA `(.L_x_2282) ;  /* 0xfffffffc00f09947 */ /* 0x004fea000383ffff */
[----:B------:R-:W-:Y:S05]  /*9300*/  BRA `(.L_x_2306) ;  /* 0xffffffe400507947 */ /* 0x000fea000383ffff */
.L_x_2284:
[----:B--2---:R2:W3:Y:S02]  /*9310*/  SYNCS.PHASECHK.TRANS64.TRYWAIT P1, [R8+URZ+0x36428], R7 ;  /* 0x03642807080075a7 */ /* 0x0044e4000802017f */
[----:B---3--:R-:W-:Y:S05]  /*9320*/  @!P1 NANOSLEEP.SYNCS 0x989680 ;  /* 0x009896800000995d */ /* 0x008fea0003900000 */
[----:B------:R-:W3:Y:S02]  /*9330*/  @!P1 SYNCS.PHASECHK.TRANS64 P1, [R8+URZ+0x36428], R7 ;  /* 0x03642807080095a7 */ /* 0x000ee4000802007f */
[----:B---3--:R-:W-:Y:S05]  /*9340*/  @!P1 BRA `(.L_x_2284) ;  /* 0xfffffffc00f09947 */ /* 0x008fea000383ffff */
[----:B------:R-:W-:Y:S05]  /*9350*/  BRA `(.L_x_2307) ;  /* 0xffffffe800187947 */ /* 0x000fea000383ffff */
.L_x_2286:
        /* <DEDUP_REMOVED lines=8> */
.L_x_2288:
[----:B------:R-:W-:-:S07]  /*93e0*/  SHF.L.U32 R5, R10, 0x1f, RZ ;  /* 0x0000001f0a057819 */ /* 0x000fce00000006ff */
.L_x_2309:
[----:B--2---:R2:W3:Y:S02]  /*93f0*/  SYNCS.PHASECHK.TRANS64.TRYWAIT P1, [R8+URZ+0x36420], R5 ;  /* 0x03642005080075a7 */ /* 0x0044e4000802017f */
[----:B---3--:R-:W-:Y:S05]  /*9400*/  @!P1 NANOSLEEP.SYNCS 0x989680 ;  /* 0x009896800000995d */ /* 0x008fea0003900000 */
[----:B------:R-:W3:Y:S02]  /*9410*/  @!P1 SYNCS.PHASECHK.TRANS64 P1, [R8+URZ+0x36420], R5 ;  /* 0x03642005080095a7 */ /* 0x000ee4000802007f */
[----:B---3--:R-:W-:Y:S05]  /*9420*/  @!P1 BRA `(.L_x_2309) ;  /* 0xfffffffc00f09947 */ /* 0x008fea000383ffff */
[----:B------:R-:W-:Y:S05]  /*9430*/  BRA `(.L_x_2310) ;  /* 0xffffffec00687947 */ /* 0x000fea000383ffff */
.L_x_2291:
[----:B--2---:R2:W3:Y:S02]  /*9440*/  SYNCS.PHASECHK.TRANS64.TRYWAIT P1, [R8+URZ+0x36438], R9 ;  /* 0x03643809080075a7 */ /* 0x0044e4000802017f */
[----:B---3--:R-:W-:Y:S05]  /*9450*/  @!P1 NANOSLEEP.SYNCS 0x989680 ;  /* 0x009896800000995d */ /* 0x008fea0003900000 */
[----:B------:R-:W3:Y:S02]  /*9460*/  @!P1 SYNCS.PHASECHK.TRANS64 P1, [R8+URZ+0x36438], R9 ;  /* 0x03643809080095a7 */ /* 0x000ee4000802007f */
[----:B---3--:R-:W-:Y:S05]  /*9470*/  @!P1 BRA `(.L_x_2291) ;  /* 0xfffffffc00f09947 */ /* 0x008fea000383ffff */
[----:B------:R-:W-:Y:S05]  /*9480*/  BRA `(.L_x_2311) ;  /* 0xfffffff000347947 */ /* 0x000fea000383ffff */
.L_x_2293:
[----:B-1----:R1:W2:Y:S02]  /*9490*/  SYNCS.PHASECHK.TRANS64.TRYWAIT P1, [R8+URZ+0x36428], R5 ;  /* 0x03642805080075a7 */ /* 0x0022a4000802017f */
[----:B--2---:R-:W-:Y:S05]  /*94a0*/  @!P1 NANOSLEEP.SYNCS 0x989680 ;  /* 0x009896800000995d */ /* 0x004fea0003900000 */
[----:B------:R-:W2:Y:S02]  /*94b0*/  @!P1 SYNCS.PHASECHK.TRANS64 P1, [R8+URZ+0x36428], R5 ;  /* 0x03642805080095a7 */ /* 0x000ea4000802007f */
[----:B--2---:R-:W-:Y:S05]  /*94c0*/  @!P1 BRA `(.L_x_2293) ;  /* 0xfffffffc00f09947 */ /* 0x004fea000383ffff */
[----:B------:R-:W-:Y:S05]  /*94d0*/  BRA `(.L_x_2312) ;  /* 0xfffffff000e07947 */ /* 0x000fea000383ffff */
.L_x_2295:
[----:B--2---:R2:W3:Y:S02]  /*94e0*/  SYNCS.PHASECHK.TRANS64.TRYWAIT P1, [R8+URZ+0x36438], R3 ;  /* 0x03643803080075a7 */ /* 0x0044e4000802017f */
[----:B---3--:R-:W-:Y:S05]  /*94f0*/  @!P1 NANOSLEEP.SYNCS 0x989680 ;  /* 0x009896800000995d */ /* 0x008fea0003900000 */
[----:B------:R-:W3:Y:S02]  /*9500*/  @!P1 SYNCS.PHASECHK.TRANS64 P1, [R8+URZ+0x36438], R3 ;  /* 0x03643803080095a7 */ /* 0x000ee4000802007f */
[----:B---3--:R-:W-:Y:S05]  /*9510*/  @!P1 BRA `(.L_x_2295) ;  /* 0xfffffffc00f09947 */ /* 0x008fea000383ffff */
[----:B------:R-:W-:Y:S05]  /*9520*/  BRA `(.L_x_2313) ;  /* 0xfffffff4009c7947 */ /* 0x000fea000383ffff */
.L_x_2297:
[----:B------:R-:W-:Y:S01]  /*9530*/  BSSY B0, `(.L_x_2314) ;  /* 0x0000006000007945 */ /* 0x000fe20003800000 */
[----:B------:R-:W-:-:S07]  /*9540*/  IMAD.MOV.U32 R15, RZ, RZ, -0x1 ;  /* 0xffffffffff0f7424 */ /* 0x000fce00078e00ff */
[----:B-1-3--:R-:W-:Y:S05]  /*9550*/  WARPSYNC.COLLECTIVE R15, `(.L_x_2315) ;  /* 0x000000000f0c7348 */ /* 0x00afea0003c00000 */
[----:B------:R-:W-:Y:S02]  /*9560*/  ELECT P6, UR62, PT ;  /* 0x00000000003e782f */ /* 0x000fe400038c0000 */
[----:B------:R-:W-:Y:S01]  /*9570*/  MOV R14, UR62 ;  /* 0x0000003e000e7c02 */ /* 0x000fe20008000f00 */
[----:B-1-3--:R-:W-:Y:S10]  /*9580*/  ENDCOLLECTIVE ;  /* 0x000000000000791b */ /* 0x00aff40003800000 */
.L_x_2315:
[----:B------:R-:W-:Y:S05]  /*9590*/  BSYNC B0 ;  /* 0x0000000000007941 */ /* 0x000fea0003800000 */
.L_x_2314:
[----:B------:R-:W-:Y:S05]  /*95a0*/  BRA `(.L_x_2316) ;  /* 0xfffffff800587947 */ /* 0x000fea000383ffff */
.L_x_2299:
[----:B-1----:R1:W2:Y:S02]  /*95b0*/  SYNCS.PHASECHK.TRANS64.TRYWAIT P0, [R9+URZ], R0 ;  /* 0x00000000090075a7 */ /* 0x0022a4000800017f */
[----:B--2---:R-:W-:Y:S05]  /*95c0*/  @!P0 NANOSLEEP.SYNCS 0x989680 ;  /* 0x009896800000895d */ /* 0x004fea0003900000 */
[----:B------:R-:W2:Y:S02]  /*95d0*/  @!P0 SYNCS.PHASECHK.TRANS64 P0, [R9+URZ], R0 ;  /* 0x00000000090085a7 */ /* 0x000ea4000800007f */
[----:B--2---:R-:W-:Y:S05]  /*95e0*/  @!P0 BRA `(.L_x_2299) ;  /* 0xfffffffc00f08947 */ /* 0x004fea000383ffff */
[----:B------:R-:W-:Y:S05]  /*95f0*/  BRA `(.L_x_2317) ;  /* 0xfffffff800987947 */ /* 0x000fea000383ffff */
.L_x_2300:
[----:B--2---:R2:W4:Y:S02]  /*9600*/  SYNCS.PHASECHK.TRANS64.TRYWAIT P0, [R3+URZ], R2 ;  /* 0x00000002030075a7 */ /* 0x004524000800017f */
[----:B----4-:R-:W-:Y:S05]  /*9610*/  @!P0 NANOSLEEP.SYNCS 0x989680 ;  /* 0x009896800000895d */ /* 0x010fea0003900000 */
[----:B------:R-:W4:Y:S02]  /*9620*/  @!P0 SYNCS.PHASECHK.TRANS64 P0, [R3+URZ], R2 ;  /* 0x00000002030085a7 */ /* 0x000f24000800007f */
[----:B----4-:R-:W-:Y:S05]  /*9630*/  @!P0 BRA `(.L_x_2300) ;  /* 0xfffffffc00f08947 */ /* 0x010fea000383ffff */
[----:B------:R-:W-:Y:S05]  /*9640*/  BRA `(.L_x_2318) ;  /* 0xfffffff8008c7947 */ /* 0x000fea000383ffff */
.L_x_2319:
        /* <DEDUP_REMOVED lines=11> */
.L_x_3869:


//--------------------- .text._ZN7cutlass13device_kernelIN5flash11enable_sm90INS1_16FlashAttnBwdSm90INS1_25CollectiveMainloopBwdSm90ILi2ELi1ELi1EN4cute5tupleIJNS5_1CILi1EEES8_S8_EEENS6_IJNS7_ILi64EEENS7_ILi96EEENS7_ILi192EEEEEENS_10bfloat16_tEfNS_4arch4Sm90ELb0ELb1ELb0ELb1ELb1ELb0ELb1ELb0ELi3ELi1ELi1ELi1ELb0EEENS1_24CollectiveEpilogueBwdGQAISD_fSG_Li384ELb1ELb1EEENS1_19SingleTileSchedulerILb1ELb0ELb0ELi96EEEEEEEEEvNT_6ParamsE --------------------------
	.section	.text._ZN7cutlass13device_kernelIN5flash11enable_sm90INS1_16FlashAttnBwdSm90INS1_25CollectiveMainloopBwdSm90ILi2ELi1ELi1EN4cute5tupleIJNS5_1CILi1EEES8_S8_EEENS6_IJNS7_ILi64EEENS7_ILi96EEENS7_ILi192EEEEEENS_10bfloat16_tEfNS_4arch4Sm90ELb0ELb1ELb0ELb1ELb1ELb0ELb1ELb0ELi3ELi1ELi1ELi1ELb0EEENS1_24CollectiveEpilogueBwdGQAISD_fSG_Li384ELb1ELb1EEENS1_19SingleTileSchedulerILb1ELb0ELb0ELi96EEEEEEEEEvNT_6ParamsE,"ax",@progbits
	.align	128
.text._ZN7cutlass13device_kernelIN5flash11enable_sm90INS1_16FlashAttnBwdSm90INS1_25CollectiveMainloopBwdSm90ILi2ELi1ELi1EN4cute5tupleIJNS5_1CILi1EEES8_S8_EEENS6_IJNS7_ILi64EEENS7_ILi96EEENS7_ILi192EEEEEENS_10bfloat16_tEfNS_4arch4Sm90ELb0ELb1ELb0ELb1ELb1ELb0ELb1ELb0ELi3ELi1ELi1ELi1ELb0EEENS1_24CollectiveEpilogueBwdGQAISD_fSG_Li384ELb1ELb1EEENS1_19SingleTileSchedulerILb1ELb0ELb0ELi96EEEEEEEEEvNT_6ParamsE:
        .type           _ZN7cutlass13device_kernelIN5flash11enable_sm90INS1_16FlashAttnBwdSm90INS1_25CollectiveMainloopBwdSm90ILi2ELi1ELi1EN4cute5tupleIJNS5_1CILi1EEES8_S8_EEENS6_IJNS7_ILi64EEENS7_ILi96EEENS7_ILi192EEEEEENS_10bfloat16_tEfNS_4arch4Sm90ELb0ELb1ELb0ELb1ELb1ELb0ELb1ELb0ELi3ELi1ELi1ELi1ELb0EEENS1_24CollectiveEpilogueBwdGQAISD_fSG_Li384ELb1ELb1EEENS1_19SingleTileSchedulerILb1ELb0ELb0ELi96EEEEEEEEEvNT_6ParamsE,@function
        .size           _ZN7cutlass13device_kernelIN5flash11enable_sm90INS1_16FlashAttnBwdSm90INS1_25CollectiveMainloopBwdSm90ILi2ELi1ELi1EN4cute5tupleIJNS5_1CILi1EEES8_S8_EEENS6_IJNS7_ILi64EEENS7_ILi96EEENS7_ILi192EEEEEENS_10bfloat16_tEfNS_4arch4Sm90ELb0ELb1ELb0ELb1ELb1ELb0ELb1ELb0ELi3ELi1ELi1ELi1ELb0EEENS1_24CollectiveEpilogueBwdGQAISD_fSG_Li384ELb1ELb1EEENS1_19SingleTileSchedulerILb1ELb0ELb0ELi96EEEEEEEEEvNT_6ParamsE,(.L_x_3870 - _ZN7cutlass13device_kernelIN5flash11enable_sm90INS1_16FlashAttnBwdSm90INS1_25CollectiveMainloopBwdSm90ILi2ELi1ELi1EN4cute5tupleIJNS5_1CILi1EEES8_S8_EEENS6_IJNS7_ILi64EEENS7_ILi96EEENS7_ILi192EEEEEENS_10bfloat16_tEfNS_4arch4Sm90ELb0ELb1ELb0ELb1ELb1ELb0ELb1ELb0ELi3ELi1ELi1ELi1ELb0EEENS1_24CollectiveEpilogueBwdGQAISD_fSG_Li384ELb1ELb1EEENS1_19SingleTileSchedulerILb1ELb0ELb0ELi96EEEEEEEEEvNT_6ParamsE)
        .other          _ZN7cutlass13device_kernelIN5flash11enable_sm90INS1_16FlashAttnBwdSm90INS1_25CollectiveMainloopBwdSm90ILi2ELi1ELi1EN4cute5tupleIJNS5_1CILi1EEES8_S8_EEENS6_IJNS7_ILi64EEENS7_ILi96EEENS7_ILi192EEEEEENS_10bfloat16_tEfNS_4arch4Sm90ELb0ELb1ELb0ELb1ELb1ELb0ELb1ELb0ELi3ELi1ELi1ELi1ELb0EEENS1_24CollectiveEpilogueBwdGQAISD_fSG_Li384ELb1ELb1EEENS1_19SingleTileSchedulerILb1ELb0ELb0ELi96EEEEEEEEEvNT_6ParamsE,@"STO_CUDA_ENTRY STV_DEFAULT"
_ZN7cutlass13device_kernelIN5flash11enable_sm90INS1_16FlashAttnBwdSm90INS1_25CollectiveMainloopBwdSm90ILi2ELi1ELi1EN4cute5tupleIJNS5_1CILi1EEES8_S8_EEENS6_IJNS7_ILi64EEENS7_ILi96EEENS7_ILi192EEEEEENS_10bfloat16_tEfNS_4arch4Sm90ELb0ELb1ELb0ELb1ELb1ELb0ELb1ELb0ELi3ELi1ELi1ELi1ELb0EEENS1_24CollectiveEpilogueBwdGQAISD_fSG_Li384ELb1ELb1EEENS1_19SingleTileSchedulerILb1ELb0ELb0ELi96EEEEEEEEEvNT_6ParamsE:
        /* <DEDUP_REMOVED lines=23> */
.L_x_2321:
[----:B------:R-:W-:Y:S05]  /*0170*/  BSYNC B0 ;  /* 0x0000000000007941 */ /* 0x000fea0003800000 */
.L_x_2320:
        /* <DEDUP_REMOVED lines=37> */
.L_x_2322:
        /* <DEDUP_REMOVED lines=20> */
.L_x_2323:
[----:B------:R-:W-:Y:S01]  /*0510*/  PLOP3.LUT P0, PT, PT, PT, UP0, 0x80, 0x0 ;  /* 0x000000000000781c */ /* 0x000fe20003f0f008 */
[----:B------:R-:W-:Y:S01]  /*0520*/  NOP ;  /* 0x0000000000007918 */ /* 0x000fe20000000000 */
[----:B------:R-:W-:Y:S01]  /*0530*/  ULDC.64 UR46, c[0x0][0x208] ;  /* 0x00008200002e7ab9 */ /* 0x000fe20000000a00 */
[----:B------:R-:W-:Y:S01]  /*0540*/  BSSY B6, `(.L_x_2324) ;  /* 0x00009eb000067945 */ /* 0x000fe20003800000 */
[----:B-12-4-:R-:W-:Y:S09]  /*0550*/  BAR.SYNC.DEFER_BLOCKING 0x0 ;  /* 0x0000000000007b1d */ /* 0x016ff20000010000 */
[----:B------:R-:W-:Y:S05]  /*0560*/  @!P0 BRA `(.L_x_2325) ;  /* 0x0000004800fc8947 */ /* 0x000fea0003800000 */
.L_x_2326:
        /* <DEDUP_REMOVED lines=21> */
.L_x_2327:
        /* <DEDUP_REMOVED lines=10> */
.L_x_2329:
[----:B------:R-:W2:Y:S02]  /*0760*/  LDC R0, c[0x0][0x8c4] ;  /* 0x00023100ff007b82 */ /* 0x000ea40000000800 */
.L_x_2328:
        /* <DEDUP_REMOVED lines=15> */
.L_x_2331:
        /* <DEDUP_REMOVED lines=10> */
.L_x_2332:
        /* <DEDUP_REMOVED lines=8> */
.L_x_2333:
        /* <DEDUP_REMOVED lines=9> */
.L_x_2334:
        /* <DEDUP_REMOVED lines=22> */
.L_x_2335:
        /* <DEDUP_REMOVED lines=78> */
.L_x_2338:
        /* <DEDUP_REMOVED lines=15> */
.L_x_2337:
        /* <DEDUP_REMOVED lines=20> */
.L_x_2340:
        /* <DEDUP_REMOVED lines=15> */
.L_x_2339:
        /* <DEDUP_REMOVED lines=8> */
.L_x_2483:
        /* <DEDUP_REMOVED lines=19> */
.L_x_2342:
        /* <DEDUP_REMOVED lines=108> */
.L_x_2362:
[----:B------:R-:W-:-:S13]  /*1be0*/  ISETP.NE.AND P0, PT, R155, 0x3, PT ;  /* 0x000000039b00780c */ /* 0x000fda0003f05270 */
[----:B-1----:R-:W-:Y:S05]  /*1bf0*/  @!P0 BRA `(.L_x_2344) ;  /* 0x0000000000048947 */ /* 0x002fea0003800000 */
[----:B------:R-:W-:Y:S01]  /*1c00*/  BPT.TRAP 0x1 ;  /* 0x000000040000795c */ /* 0x000fe20000300000 */
.L_x_2344:
[----:B------:R-:W-:Y:S02]  /*1c10*/  LEA R3, R2, UR36, 0x3 ;  /* 0x0000002402037c11 */ /* 0x000fe4000f8e18ff */
[----:B------:R-:W-:-:S04]  /*1c20*/  SHF.L.U32 R12, R7, 0x1f, RZ ;  /* 0x0000001f070c7819 */ /* 0x000fc800000006ff */
[----:B------:R1:W2:Y:S01]  /*1c30*/  SYNCS.PHASECHK.TRANS64.TRYWAIT P1, [R3+URZ+0x36410], R12 ;  /* 0x0364100c030075a7 */ /* 0x0002a2000802017f */
[----:B------:R-:W-:Y:S05]  /*1c40*/  @!P0 BRA `(.L_x_2345) ;  /* 0x0000000000048947 */ /* 0x000fea0003800000 */
[----:B------:R-:W-:Y:S01]  /*1c50*/  BPT.TRAP 0x1 ;  /* 0x000000040000795c */ /* 0x000fe20000300000 */
.L_x_2345:
[----:B--2---:R-:W-:Y:S05]  /*1c60*/  @P1 BRA `(.L_x_2346) ;  /* 0x0000000000081947 */ /* 0x004fea0003800000 */
[----:B------:R-:W2:Y:S02]  /*1c70*/  SYNCS.PHASECHK.TRANS64.TRYWAIT P1, [R3+URZ+0x36410], R12 ;  /* 0x0364100c030075a7 */ /* 0x000ea4000802017f */
[----:B--2---:R-:W-:Y:S05]  /*1c80*/  @!P1 BRA `(.L_x_2347) ;  /* 0x0000008800109947 */ /* 0x004fea0003800000 */
.L_x_2346:
        /* <DEDUP_REMOVED lines=103> */
.L_x_2348:
[----:B------:R-:W-:-:S04]  /*2300*/  SHF.L.U32 R13, R5, 0x1f, RZ ;  /* 0x0000001f050d7819 */ /* 0x000fc800000006ff */
[----:B------:R4:W1:Y:S01]  /*2310*/  SYNCS.PHASECHK.TRANS64.TRYWAIT P1, [UR36+0x36430], R13 ;  /* 0x0364300dff0075a7 */ /* 0x0008620008020164 */
[----:B------:R-:W-:Y:S05]  /*2320*/  @!P0 BRA `(.L_x_2349) ;  /* 0x0000000000048947 */ /* 0x000fea0003800000 */
[----:B------:R-:W-:Y:S01]  /*2330*/  BPT.TRAP 0x1 ;  /* 0x000000040000795c */ /* 0x000fe20000300000 */
.L_x_2349:
[----:B-1----:R-:W-:Y:S05]  /*2340*/  @P1 BRA `(.L_x_2350) ;  /* 0x0000000000081947 */ /* 0x002fea0003800000 */
[----:B------:R-:W1:Y:S02]  /*2350*/  SYNCS.PHASECHK.TRANS64.TRYWAIT P1, [UR36+0x36430], R13 ;  /* 0x0364300dff0075a7 */ /* 0x000e640008020164 */
[----:B-1----:R-:W-:Y:S05]  /*2360*/  @!P1 BRA `(.L_x_2351) ;  /* 0x00000080006c9947 */ /* 0x002fea0003800000 */
.L_x_2350:
        /* <DEDUP_REMOVED lines=112> */
.L_x_2354:
[----:B------:R-:W-:-:S06]  /*2a70*/  UISETP.NE.AND UP0, UPT, UR42, 0x1, UPT ;  /* 0x000000012a00788c */ /* 0x000fcc000bf05270 */
[----:B------:R-:W-:-:S05]  /*2a80*/  PLOP3.LUT P1, PT, PT, PT, UP0, 0x80, 0x0 ;  /* 0x000000000000781c */ /* 0x000fca0003f2f008 */
[----:B------:R-:W-:-:S08]  /*2a90*/  @UP0 ULDC UR5, c[0x0][0x754] ;  /* 0x0001d50000050ab9 */ /* 0x000fd00000000800 */
[----:B------:R-:W-:Y:S01]  /*2aa0*/  @P1 IMAD.HI.U32 R12, R23, UR5, RZ ;  /* 0x00000005170c1c27 */ /* 0x000fe2000f8e00ff */
[----:B------:R-:W-:-:S04]  /*2ab0*/  @UP0 ULDC UR5, c[0x0][0x758] ;  /* 0x0001d60000050ab9 */ /* 0x000fc80000000800 */
[----:B------:R-:W-:-:S07]  /*2ac0*/  @P1 SHF.R.U32.HI R23, RZ, UR5, R12 ;  /* 0x00000005ff171c19 */ /* 0x000fce000801160c */
.L_x_2355:
[----:B------:R-:W-:Y:S05]  /*2ad0*/  BSYNC B0 ;  /* 0x0000000000007941 */ /* 0x000fea0003800000 */
.L_x_2353:
[----:B------:R-:W-:Y:S01]  /*2ae0*/  IMAD R23, R23, UR42, R18 ;  /* 0x0000002a17177c24 */ /* 0x000fe2000f8e0212 */
[----:B------:R-:W-:-:S04]  /*2af0*/  IADD3 R12, R15, UR4, R4 ;  /* 0x000000040f0c7c10 */ /* 0x000fc8000fffe004 */
[----:B------:R-:W-:Y:S02]  /*2b00*/  VIADDMNMX R13, R23, UR42, R13, PT ;  /* 0x0000002a170d7c46 */ /* 0x000fe4000b80010d */
[----:B------:R-:W-:-:S07]  /*2b10*/  VIMNMX R12, R12, R23, !PT ;  /* 0x000000170c0c7248 */ /* 0x000fce0007fe0100 */
.L_x_2352:
        /* <DEDUP_REMOVED lines=51> */
.L_x_2358:
[----:B------:R-:W-:-:S06]  /*2e50*/  UISETP.NE.AND UP0, UPT, UR42, 0x1, UPT ;  /* 0x000000012a00788c */ /* 0x000fcc000bf05270 */
[----:B------:R-:W-:-:S05]  /*2e60*/  PLOP3.LUT P6, PT, PT, PT, UP0, 0x80, 0x0 ;  /* 0x000000000000781c */ /* 0x000fca0003fcf008 */
[----:B------:R-:W-:-:S08]  /*2e70*/  @UP0 ULDC UR4, c[0x0][0x754] ;  /* 0x0001d50000040ab9 */ /* 0x000fd00000000800 */
[----:B------:R-:W-:Y:S01]  /*2e80*/  @P6 IMAD.HI.U32 R12, R13, UR4, RZ ;  /* 0x000000040d0c6c27 */ /* 0x000fe2000f8e00ff */
[----:B------:R-:W-:Y:S01]  /*2e90*/  PLOP3.LUT P6, PT, PT, PT, UP0, 0x80, 0x0 ;  /* 0x000000000000781c */ /* 0x000fe20003fcf008 */
[----:B------:R-:W-:-:S12]  /*2ea0*/  @UP0 ULDC UR4, c[0x0][0x758] ;  /* 0x0001d60000040ab9 */ /* 0x000fd80000000800 */
[----:B------:R-:W-:-:S07]  /*2eb0*/  @P6 SHF.R.U32.HI R13, RZ, UR4, R12 ;  /* 0x00000004ff0d6c19 */ /* 0x000fce000801160c */
.L_x_2359:
[----:B------:R-:W-:Y:S05]  /*2ec0*/  BSYNC B0 ;  /* 0x0000000000007941 */ /* 0x000fea0003800000 */
.L_x_2357:
[----:B------:R-:W-:-:S05]  /*2ed0*/  IMAD R13, R13, UR42, R18 ;  /* 0x0000002a0d0d7c24 */ /* 0x000fca000f8e0212 */
[----:B------:R-:W-:Y:S02]  /*2ee0*/  VIMNMX R14, R14, R13, !PT ;  /* 0x0000000d0e0e7248 */ /* 0x000fe40007fe0100 */
[----:B------:R-:W-:-:S07]  /*2ef0*/  VIADDMNMX R20, R13, UR42, R20, PT ;  /* 0x0000002a0d147c46 */ /* 0x000fce000b800114 */
.L_x_2356:
        /* <DEDUP_REMOVED lines=214> */
.L_x_2360:
        /* <DEDUP_REMOVED lines=59> */
.L_x_2361:
        /* <DEDUP_REMOVED lines=62> */
.L_x_2336:
[----:B------:R-:W-:Y:S05]  /*43f0*/  @P0 BRA `(.L_x_2330) ;  /* 0x0000005c00fc0947 */ /* 0x000fea0003800000 */
[----:B-1----:R-:W1:Y:S01]  /*4400*/  LDC.64 R2, c[0x0][0x878] ;  /* 0x00021e00ff027b82 */ /* 0x002e620000000a00 */
        /* <DEDUP_REMOVED lines=12> */
[----:B------:R-:W2:Y:S08]  /*44d0*/  @P0 LDC.64 R4, c[0x0][0x878] ;  /* 0x00021e00ff040b82 */ /* 0x000eb00000000a00 */
[----:B------:R-:W1:Y:S01]  /*44e0*/  LDC.64 R22, c[0x0][0x800] ;  /* 0x00020000ff167b82 */ /* 0x000e620000000a00 */
        /* <DEDUP_REMOVED lines=56> */
[----:B------:R2:W-:Y:S03]  /*4870*/  STS.128 [R8+0x2800], R44 ;  /* 0x0028002c08007388 */ /* 0x0005e60000000c00 */
        /* <DEDUP_REMOVED lines=19> */
[----:B------:R-:W-:-:S03]  /*49b0*/  LEA R22, P3, R4, R22, 0x2 ;  /* 0x0000001604167211 */ /* 0x000fc600078610ff */
[----:B------:R-:W-:Y:S01]  /*49c0*/  IMAD.MOV R2, RZ, RZ, -R2 ;  /* 0x000000ffff027224 */ /* 0x000fe200078e0a02 */
[----:B---3--:R-:W-:Y:S01]  /*49d0*/  LEA R24, P4, R6, R24, 0x2 ;  /* 0x0000001806187211 */ /* 0x008fe200078810ff */
[----:B------:R-:W-:Y:S02]  /*49e0*/  IMAD R9, R9, R21, R12 ;  /* 0x0000001509097224 */ /* 0x000fe400078e020c */
[----:B------:R-:W-:Y:S02]  /*49f0*/  IMAD R17, R3, R2, R0 ;  /* 0x0000000203117224 */ /* 0x000fe400078e0200 */
[----:B------:R-:W-:Y:S02]  /*4a00*/  IMAD.IADD R3, R5, 0x1, R13 ;  /* 0x0000000105037824 */ /* 0x000fe400078e020d */
[----:B------:R-:W-:Y:S01]  /*4a10*/  IMAD.IADD R2, R7, 0x1, R9 ;  /* 0x0000000107027824 */ /* 0x000fe200078e0209 */
[----:B--2---:R-:W-:Y:S06]  /*4a20*/  @P2 BRA `(.L_x_2364) ;  /* 0x0000000000142947 */ /* 0x004fec0003800000 */
.L_x_2365:
[----:B------:R-:W2:Y:S04]  /*4a30*/  LDG.E.STRONG.GPU R0, desc[UR46][R10.64] ;  /* 0x0000002e0a007981 */ /* 0x000ea8000c1ef900 */
[----:B--2---:R-:W-:Y:S01]  /*4a40*/  CCTL.IVALL ;  /* 0x00000000ff00798f */ /* 0x004fe20002000000 */
[----:B------:R-:W-:Y:S05]  /*4a50*/  YIELD ;  /* 0x0000000000007946 */ /* 0x000fea0003800000 */
[----:B------:R-:W-:-:S13]  /*4a60*/  ISETP.NE.AND P0, PT, R0, R17, PT ;  /* 0x000000110000720c */ /* 0x000fda0003f05270 */
[----:B------:R-:W-:Y:S05]  /*4a70*/  @P0 BRA `(.L_x_2365) ;  /* 0xfffffffc00ec0947 */ /* 0x000fea000383ffff */
.L_x_2364:
[----:B------:R-:W-:Y:S05]  /*4a80*/  BSYNC B0 ;  /* 0x0000000000007941 */ /* 0x000fea0003800000 */
.L_x_2363:
[----:B------:R-:W-:Y:S01]  /*4a90*/  UMOV UR5, 0xffffffff ;  /* 0xffffffff00057882 */ /* 0x000fe20000000000 */
[----:B------:R-:W-:Y:S02]  /*4aa0*/  LEA.HI.X R23, R4, R23, R3, 0x2, P3 ;  /* 0x0000001704177211 */ /* 0x000fe400018f1403 */
[----:B------:R-:W-:Y:S01]  /*4ab0*/  LEA.HI.X R2, R6, R25, R2, 0x2, P4 ;  /* 0x0000001906027211 */ /* 0x000fe200020f1402 */
[----:B------:R-:W-:Y:S06]  /*4ac0*/  BRA.DIV UR5, `(.L_x_2366) ;  /* 0x0000005a05a87947 */ /* 0x000fec000b800000 */
[----:B------:R-:W-:Y:S01]  /*4ad0*/  NOP ;  /* 0x0000000000007918 */ /* 0x000fe20000000000 */
.L_x_2486:
        /* <DEDUP_REMOVED lines=16> */
.L_x_2369:
[----:B------:R-:W-:Y:S01]  /*4be0*/  @P0 ELECT P2, URZ, PT ;  /* 0x00000000003f082f */ /* 0x000fe20003840000 */
[----:B------:R1:W-:-:S12]  /*4bf0*/  UBLKRED.G.S.ADD.F32.RN [UR6], [UR4], UR5, desc[UR8] ;  /* 0x00000806040073bb */ /* 0x0003d800080a1405 */
[----:B------:R-:W-:Y:S02]  /*4c00*/  @P2 PLOP3.LUT P0, PT, P2, PT, PT, 0x8, 0x0 ;  /* 0x000000000000281c */ /* 0x000fe4000170e170 */
[----:B------:R-:W-:-:S11]  /*4c10*/  PLOP3.LUT P2, PT, PT, PT, PT, 0x8, 0x0 ;  /* 0x000000000000781c */ /* 0x000fd60003f4e170 */
[----:B-1----:R-:W-:Y:S05]  /*4c20*/  @P0 BRA.U.ANY `(.L_x_2369) ;  /* 0xfffffffd00ec0947 */ /* 0x002fea000393ffff */
[----:B------:R0:W-:Y:S01]  /*4c30*/  UTMACMDFLUSH ;  /* 0x00000000000079b7 */ /* 0x0001e20000000000 */
[----:B------:R-:W-:-:S04]  /*4c40*/  DEPBAR.LE SB0, 0x0 ;  /* 0x000080000000791a */ /* 0x000fc80000000000 */
.L_x_2368:
[----:B------:R-:W-:Y:S05]  /*4c50*/  BSYNC B0 ;  /* 0x0000000000007941 */ /* 0x000fea0003800000 */
.L_x_2367:
        /* <DEDUP_REMOVED lines=14> */
.L_x_2371:
[----:B------:R-:W-:Y:S05]  /*4d40*/  BSYNC B0 ;  /* 0x0000000000007941 */ /* 0x000fea0003800000 */
.L_x_2370:
        /* <DEDUP_REMOVED lines=18> */
.L_x_2374:
[----:B------:R-:W2:Y:S04]  /*4e70*/  LDG.E.STRONG.GPU R0, desc[UR46][R2.64] ;  /* 0x0000002e02007981 */ /* 0x000ea8000c1ef900 */
[----:B--2---:R-:W-:Y:S01]  /*4e80*/  CCTL.IVALL ;  /* 0x00000000ff00798f */ /* 0x004fe20002000000 */
[----:B------:R-:W-:Y:S05]  /*4e90*/  YIELD ;  /* 0x0000000000007946 */ /* 0x000fea0003800000 */
[----:B------:R-:W-:-:S13]  /*4ea0*/  ISETP.NE.AND P0, PT, R0, R17, PT ;  /* 0x000000110000720c */ /* 0x000fda0003f05270 */
[----:B------:R-:W-:Y:S05]  /*4eb0*/  @P0 BRA `(.L_x_2374) ;  /* 0xfffffffc00ec0947 */ /* 0x000fea000383ffff */
.L_x_2373:
[----:B------:R-:W-:Y:S05]  /*4ec0*/  BSYNC B0 ;  /* 0x0000000000007941 */ /* 0x000fea0003800000 */
.L_x_2372:
[----:B------:R-:W-:-:S03]  /*4ed0*/  UMOV UR5, 0xffffffff ;  /* 0xffffffff00057882 */ /* 0x000fc60000000000 */
[----:B------:R-:W-:Y:S05]  /*4ee0*/  BRA.DIV UR5, `(.L_x_2375) ;  /* 0x0000005605bc7947 */ /* 0x000fea000b800000 */
[----:B------:R-:W-:Y:S01]  /*4ef0*/  NOP ;  /* 0x0000000000007918 */ /* 0x000fe20000000000 */
.L_x_2489:
        /* <DEDUP_REMOVED lines=16> */
.L_x_2378:
[----:B------:R-:W-:Y:S01]  /*5000*/  @P0 ELECT P2, URZ, PT ;  /* 0x00000000003f082f */ /* 0x000fe20003840000 */
[----:B------:R2:W-:-:S12]  /*5010*/  UBLKRED.G.S.ADD.F32.RN [UR6], [UR4], UR5, desc[UR8] ;  /* 0x00000806040073bb */ /* 0x0005d800080a1405 */
[----:B------:R-:W-:Y:S02]  /*5020*/  @P2 PLOP3.LUT P0, PT, P2, PT, PT, 0x8, 0x0 ;  /* 0x000000000000281c */ /* 0x000fe4000170e170 */
[----:B------:R-:W-:-:S11]  /*5030*/  PLOP3.LUT P2, PT, PT, PT, PT, 0x8, 0x0 ;  /* 0x000000000000781c */ /* 0x000fd60003f4e170 */
[----:B--2---:R-:W-:Y:S05]  /*5040*/  @P0 BRA.U.ANY `(.L_x_2378) ;  /* 0xfffffffd00ec0947 */ /* 0x004fea000393ffff */
[----:B------:R0:W-:Y:S01]  /*5050*/  UTMACMDFLUSH ;  /* 0x00000000000079b7 */ /* 0x0001e20000000000 */
[----:B------:R-:W-:-:S04]  /*5060*/  DEPBAR.LE SB0, 0x0 ;  /* 0x000080000000791a */ /* 0x000fc80000000000 */
.L_x_2377:
[----:B------:R-:W-:Y:S05]  /*5070*/  BSYNC B0 ;  /* 0x0000000000007941 */ /* 0x000fea0003800000 */
.L_x_2376:
        /* <DEDUP_REMOVED lines=14> */
.L_x_2325:
        /* <DEDUP_REMOVED lines=21> */
.L_x_2380:
        /* <DEDUP_REMOVED lines=13> */
.L_x_2382:
[----:B------:R-:W-:-:S05]  /*5380*/  ULDC UR4, c[0x0][0x8c4] ;  /* 0x0002310000047ab9 */ /* 0x000fca0000000800 */
.L_x_2381:
        /* <DEDUP_REMOVED lines=44> */
.L_x_2383:
        /* <DEDUP_REMOVED lines=13> */
.L_x_2384:
        /* <DEDUP_REMOVED lines=12> */
.L_x_2385:
        /* <DEDUP_REMOVED lines=27> */
.L_x_2386:
        /* <DEDUP_REMOVED lines=39> */
.L_x_2391:
[----:B------:R-:W2:Y:S04]  /*5c00*/  LDG.E.STRONG.GPU R0, desc[UR46][R2.64] ;  /* 0x0000002e02007981 */ /* 0x000ea8000c1ef900 */
[----:B--2---:R-:W-:Y:S01]  /*5c10*/  CCTL.IVALL ;  /* 0x00000000ff00798f */ /* 0x004fe20002000000 */
[----:B------:R-:W-:Y:S05]  /*5c20*/  YIELD ;  /* 0x0000000000007946 */ /* 0x000fea0003800000 */
[----:B------:R-:W-:-:S13]  /*5c30*/  ISETP.NE.AND P1, PT, R0, UR22, PT ;  /* 0x0000001600007c0c */ /* 0x000fda000bf25270 */
[----:B------:R-:W-:Y:S05]  /*5c40*/  @P1 BRA `(.L_x_2391) ;  /* 0xfffffffc00ec1947 */ /* 0x000fea000383ffff */
.L_x_2390:
[----:B------:R-:W-:Y:S05]  /*5c50*/  BSYNC B0 ;  /* 0x0000000000007941 */ /* 0x000fea0003800000 */
.L_x_2389:
[----:B------:R-:W-:-:S03]  /*5c60*/  UMOV UR18, 0xffffffff ;  /* 0xffffffff00127882 */ /* 0x000fc60000000000 */
[----:B------:R-:W-:Y:S05]  /*5c70*/  BRA.DIV UR18, `(.L_x_2392) ;  /* 0x0000004a12747947 */ /* 0x000fea000b800000 */
[----:B------:R-:W-:Y:S01]  /*5c80*/  NOP ;  /* 0x0000000000007918 */ /* 0x000fe20000000000 */
.L_x_2492:
        /* <DEDUP_REMOVED lines=22> */
.L_x_2394:
[----:B------:R-:W-:Y:S05]  /*5df0*/  BSYNC B0 ;  /* 0x0000000000007941 */ /* 0x000fea0003800000 */
.L_x_2393:
        /* <DEDUP_REMOVED lines=19> */
.L_x_2396:
[----:B------:R-:W-:Y:S05]  /*5f30*/  BSYNC B0 ;  /* 0x0000000000007941 */ /* 0x000fea0003800000 */
.L_x_2395:
        /* <DEDUP_REMOVED lines=20> */
.L_x_2398:
[----:B------:R-:W-:Y:S05]  /*6080*/  BSYNC B0 ;  /* 0x0000000000007941 */ /* 0x000fea0003800000 */
.L_x_2397:
[----:B------:R-:W-:Y:S06]  /*6090*/  BAR.ARV 0xa, 0xa0 ;  /* 0x0282800000007b1d */ /* 0x000fec0000002000 */
[----:B------:R-:W-:Y:S04]  /*60a0*/  BSSY B0, `(.L_x_2399) ;  /* 0x0000003000007945 */ /* 0x000fe80003800000 */
[----:B------:R-:W-:Y:S05]  /*60b0*/  @!P0 BRA `(.L_x_2400) ;  /* 0x0000000000048947 */ /* 0x000fea0003800000 */
[----:B------:R-:W-:-:S04]  /*60c0*/  DEPBAR.LE SB0, 0x1 ;  /* 0x000080400000791a */ /* 0x000fc80000000000 */
.L_x_2400:
[----:B------:R-:W-:Y:S05]  /*60d0*/  BSYNC B0 ;  /* 0x0000000000007941 */ /* 0x000fea0003800000 */
.L_x_2399:
[----:B------:R-:W-:Y:S06]  /*60e0*/  BAR.ARV 0xb, 0xa0 ;  /* 0x02c2800000007b1d */ /* 0x000fec0000002000 */
[----:B------:R-:W-:Y:S04]  /*60f0*/  BSSY B0, `(.L_x_2401) ;  /* 0x0000003000007945 */ /* 0x000fe80003800000 */
[----:B------:R-:W-:Y:S05]  /*6100*/  @!P0 BRA `(.L_x_2402) ;  /* 0x0000000000048947 */ /* 0x000fea0003800000 */
[----:B------:R-:W-:-:S04]  /*6110*/  DEPBAR.LE SB0, 0x0 ;  /* 0x000080000000791a */ /* 0x000fc80000000000 */
.L_x_2402:
[----:B------:R-:W-:Y:S05]  /*6120*/  BSYNC B0 ;  /* 0x0000000000007941 */ /* 0x000fea0003800000 */
.L_x_2401:
        /* <DEDUP_REMOVED lines=19> */
.L_x_2404:
[----:B------:R-:W-:Y:S05]  /*6260*/  BSYNC B0 ;  /* 0x0000000000007941 */ /* 0x000fea0003800000 */
.L_x_2403:
[----:B------:R-:W-:Y:S01]  /*6270*/  UIADD3 UR18, UR9, 0x1, URZ ;  /* 0x0000000109127890 */ /* 0x000fe2000fffe03f */
[----:B------:R-:W-:Y:S11]  /*6280*/  BRA `(.L_x_2405) ;  /* 0x0000000000047947 */ /* 0x000ff60003800000 */
.L_x_2388:
[----:B------:R-:W-:-:S05]  /*6290*/  UMOV UR18, UR9 ;  /* 0x0000000900127c82 */ /* 0x000fca0008000000 */
.L_x_2405:
        /* <DEDUP_REMOVED lines=16> */
.L_x_2438:
        /* <DEDUP_REMOVED lines=11> */
.L_x_2408:
[----:B------:R-:W2:Y:S04]  /*6450*/  LDG.E.STRONG.GPU R0, desc[UR46][R2.64] ;  /* 0x0000002e02007981 */ /* 0x000ea8000c1ef900 */
[----:B--2---:R-:W-:Y:S01]  /*6460*/  CCTL.IVALL ;  /* 0x00000000ff00798f */ /* 0x004fe20002000000 */
[----:B------:R-:W-:Y:S05]  /*6470*/  YIELD ;  /* 0x0000000000007946 */ /* 0x000fea0003800000 */
[----:B------:R-:W-:-:S13]  /*6480*/  ISETP.NE.AND P1, PT, R0, UR22, PT ;  /* 0x0000001600007c0c */ /* 0x000fda000bf25270 */
[----:B------:R-:W-:Y:S05]  /*6490*/  @P1 BRA `(.L_x_2408) ;  /* 0xfffffffc00ec1947 */ /* 0x000fea000383ffff */
.L_x_2407:
[----:B------:R-:W-:Y:S05]  /*64a0*/  BSYNC B0 ;  /* 0x0000000000007941 */ /* 0x000fea0003800000 */
.L_x_2406:
[----:B------:R-:W-:-:S03]  /*64b0*/  UMOV UR13, 0xffffffff ;  /* 0xffffffff000d7882 */ /* 0x000fc60000000000 */
[----:B------:R-:W-:Y:S05]  /*64c0*/  BRA.DIV UR13, `(.L_x_2409) ;  /* 0x000000420d7c7947 */ /* 0x000fea000b800000 */
[----:B------:R-:W-:Y:S01]  /*64d0*/  NOP ;  /* 0x0000000000007918 */ /* 0x000fe20000000000 */
.L_x_2495:
        /* <DEDUP_REMOVED lines=19> */
.L_x_2411:
[----:B------:R-:W-:Y:S05]  /*6610*/  BSYNC B0 ;  /* 0x0000000000007941 */ /* 0x000fea0003800000 */
.L_x_2410:
        /* <DEDUP_REMOVED lines=14> */
.L_x_2413:
[----:B------:R-:W-:Y:S05]  /*6700*/  BSYNC B0 ;  /* 0x0000000000007941 */ /* 0x000fea0003800000 */
.L_x_2412:
        /* <DEDUP_REMOVED lines=15> */
.L_x_2415:
[----:B------:R-:W-:Y:S05]  /*6800*/  BSYNC B0 ;  /* 0x0000000000007941 */ /* 0x000fea0003800000 */
.L_x_2414:
[----:B------:R-:W-:Y:S06]  /*6810*/  BAR.ARV 0xa, 0xa0 ;  /* 0x0282800000007b1d */ /* 0x000fec0000002000 */
[----:B------:R-:W-:Y:S04]  /*6820*/  BSSY B0, `(.L_x_2416) ;  /* 0x0000003000007945 */ /* 0x000fe80003800000 */
[----:B------:R-:W-:Y:S05]  /*6830*/  @!P0 BRA `(.L_x_2417) ;  /* 0x0000000000048947 */ /* 0x000fea0003800000 */
[----:B------:R-:W-:-:S04]  /*6840*/  DEPBAR.LE SB0, 0x1 ;  /* 0x000080400000791a */ /* 0x000fc80000000000 */
.L_x_2417:
[----:B------:R-:W-:Y:S05]  /*6850*/  BSYNC B0 ;  /* 0x0000000000007941 */ /* 0x000fea0003800000 */
.L_x_2416:
[----:B------:R-:W-:Y:S06]  /*6860*/  BAR.ARV 0xb, 0xa0 ;  /* 0x02c2800000007b1d */ /* 0x000fec0000002000 */
[----:B------:R-:W-:Y:S04]  /*6870*/  BSSY B0, `(.L_x_2418) ;  /* 0x0000003000007945 */ /* 0x000fe80003800000 */
[----:B------:R-:W-:Y:S05]  /*6880*/  @!P0 BRA `(.L_x_2419) ;  /* 0x0000000000048947 */ /* 0x000fea0003800000 */
[----:B------:R-:W-:-:S04]  /*6890*/  DEPBAR.LE SB0, 0x0 ;  /* 0x000080000000791a */ /* 0x000fc80000000000 */
.L_x_2419:
[----:B------:R-:W-:Y:S05]  /*68a0*/  BSYNC B0 ;  /* 0x0000000000007941 */ /* 0x000fea0003800000 */
.L_x_2418:
        /* <DEDUP_REMOVED lines=19> */
.L_x_2421:
[----:B------:R-:W-:Y:S05]  /*69e0*/  BSYNC B0 ;  /* 0x0000000000007941 */ /* 0x000fea0003800000 */
.L_x_2420:
        /* <DEDUP_REMOVED lines=9> */
.L_x_2424:
[----:B------:R-:W2:Y:S04]  /*6a80*/  LDG.E.STRONG.GPU R0, desc[UR46][R2.64] ;  /* 0x0000002e02007981 */ /* 0x000ea8000c1ef900 */
[----:B--2---:R-:W-:Y:S01]  /*6a90*/  CCTL.IVALL ;  /* 0x00000000ff00798f */ /* 0x004fe20002000000 */
[----:B------:R-:W-:Y:S05]  /*6aa0*/  YIELD ;  /* 0x0000000000007946 */ /* 0x000fea0003800000 */
[----:B------:R-:W-:-:S13]  /*6ab0*/  ISETP.NE.AND P1, PT, R0, UR22, PT ;  /* 0x0000001600007c0c */ /* 0x000fda000bf25270 */
[----:B------:R-:W-:Y:S05]  /*6ac0*/  @P1 BRA `(.L_x_2424) ;  /* 0xfffffffc00ec1947 */ /* 0x000fea000383ffff */
.L_x_2423:
[----:B------:R-:W-:Y:S05]  /*6ad0*/  BSYNC B0 ;  /* 0x0000000000007941 */ /* 0x000fea0003800000 */
.L_x_2422:
[----:B------:R-:W-:-:S03]  /*6ae0*/  UMOV UR5, 0xffffffff ;  /* 0xffffffff00057882 */ /* 0x000fc60000000000 */
[----:B------:R-:W-:Y:S05]  /*6af0*/  BRA.DIV UR5, `(.L_x_2425) ;  /* 0x0000003e050c7947 */ /* 0x000fea000b800000 */
[----:B------:R-:W-:Y:S01]  /*6b00*/  NOP ;  /* 0x0000000000007918 */ /* 0x000fe20000000000 */
.L_x_2498:
        /* <DEDUP_REMOVED lines=15> */
.L_x_2427:
[----:B------:R-:W-:Y:S05]  /*6c00*/  BSYNC B0 ;  /* 0x0000000000007941 */ /* 0x000fea0003800000 */
.L_x_2426:
        /* <DEDUP_REMOVED lines=14> */
.L_x_2429:
[----:B------:R-:W-:Y:S05]  /*6cf0*/  BSYNC B0 ;  /* 0x0000000000007941 */ /* 0x000fea0003800000 */
.L_x_2428:
        /* <DEDUP_REMOVED lines=15> */
.L_x_2431:
[----:B------:R-:W-:Y:S05]  /*6df0*/  BSYNC B0 ;  /* 0x0000000000007941 */ /* 0x000fea0003800000 */
.L_x_2430:
[----:B------:R-:W-:Y:S06]  /*6e00*/  BAR.ARV 0xa, 0xa0 ;  /* 0x0282800000007b1d */ /* 0x000fec0000002000 */
[----:B------:R-:W-:Y:S04]  /*6e10*/  BSSY B0, `(.L_x_2432) ;  /* 0x0000003000007945 */ /* 0x000fe80003800000 */
[----:B------:R-:W-:Y:S05]  /*6e20*/  @!P0 BRA `(.L_x_2433) ;  /* 0x0000000000048947 */ /* 0x000fea0003800000 */
[----:B------:R-:W-:-:S04]  /*6e30*/  DEPBAR.LE SB0, 0x1 ;  /* 0x000080400000791a */ /* 0x000fc80000000000 */
.L_x_2433:
[----:B------:R-:W-:Y:S05]  /*6e40*/  BSYNC B0 ;  /* 0x0000000000007941 */ /* 0x000fea0003800000 */
.L_x_2432:
[----:B------:R-:W-:Y:S06]  /*6e50*/  BAR.ARV 0xb, 0xa0 ;  /* 0x02c2800000007b1d */ /* 0x000fec0000002000 */
[----:B------:R-:W-:Y:S04]  /*6e60*/  BSSY B0, `(.L_x_2434) ;  /* 0x0000003000007945 */ /* 0x000fe80003800000 */
[----:B------:R-:W-:Y:S05]  /*6e70*/  @!P0 BRA `(.L_x_2435) ;  /* 0x0000000000048947 */ /* 0x000fea0003800000 */
[----:B------:R-:W-:-:S04]  /*6e80*/  DEPBAR.LE SB0, 0x0 ;  /* 0x000080000000791a */ /* 0x000fc80000000000 */
.L_x_2435:
[----:B------:R-:W-:Y:S05]  /*6e90*/  BSYNC B0 ;  /* 0x0000000000007941 */ /* 0x000fea0003800000 */
.L_x_2434:
        /* <DEDUP_REMOVED lines=19> */
.L_x_2437:
[----:B------:R-:W-:Y:S05]  /*6fd0*/  BSYNC B0 ;  /* 0x0000000000007941 */ /* 0x000fea0003800000 */
.L_x_2436:
[----:B------:R-:W-:Y:S02]  /*6fe0*/  UIADD3 UR9, UR9, 0x2, URZ ;  /* 0x0000000209097890 */ /* 0x000fe4000fffe03f */
[----:B------:R-:W-:Y:S02]  /*6ff0*/  UIADD3 UR4, UR4, 0x6000, URZ ;  /* 0x0000600004047890 */ /* 0x000fe4000fffe03f */
[----:B------:R-:W-:-:S06]  /*7000*/  UISETP.GE.AND UP0, UPT, UR9, UR11, UPT ;  /* 0x0000000b0900728c */ /* 0x000fcc000bf06270 */
[----:B------:R-:W-:-:S13]  /*7010*/  PLOP3.LUT P1, PT, PT, PT, UP0, 0x80, 0x0 ;  /* 0x000000000000781c */ /* 0x000fda0003f2f008 */
[----:B------:R-:W-:Y:S05]  /*7020*/  @!P1 BRA `(.L_x_2438) ;  /* 0xfffffff000dc9947 */ /* 0x000fea000383ffff */
.L_x_2387:
        /* <DEDUP_REMOVED lines=41> */
.L_x_2441:
[----:B------:R-:W-:Y:S05]  /*72c0*/  BSYNC B0 ;  /* 0x0000000000007941 */ /* 0x000fea0003800000 */
.L_x_2440:
[----:B------:R-:W-:Y:S05]  /*72d0*/  BRA `(.L_x_2442) ;  /* 0x0000000000047947 */ /* 0x000fea0003800000 */
.L_x_2439:
[----:B------:R-:W-:-:S05]  /*72e0*/  UMOV UR4, UR9 ;  /* 0x0000000900047c82 */ /* 0x000fca0008000000 */
.L_x_2442:
        /* <DEDUP_REMOVED lines=11> */
.L_x_2447:
        /* <DEDUP_REMOVED lines=24> */
.L_x_2444:
[----:B------:R-:W-:Y:S05]  /*7520*/  BSYNC B0 ;  /* 0x0000000000007941 */ /* 0x000fea0003800000 */
.L_x_2443:
        /* <DEDUP_REMOVED lines=24> */
.L_x_2446:
[----:B------:R-:W-:Y:S05]  /*76b0*/  BSYNC B0 ;  /* 0x0000000000007941 */ /* 0x000fea0003800000 */
.L_x_2445:
[----:B------:R-:W-:Y:S02]  /*76c0*/  UIADD3 UR7, UR7, 0x2, URZ ;  /* 0x0000000207077890 */ /* 0x000fe4000fffe03f */
[----:B------:R-:W-:Y:S02]  /*76d0*/  ULEA UR5, UR19, UR5, 0x1 ;  /* 0x0000000513057291 */ /* 0x000fe4000f8e083f */
[----:B------:R-:W-:Y:S02]  /*76e0*/  ULEA UR6, UR19, UR6, 0x1 ;  /* 0x0000000613067291 */ /* 0x000fe4000f8e083f */
[----:B------:R-:W-:-:S13]  /*76f0*/  ISETP.NE.AND P0, PT, RZ, UR7, PT ;  /* 0x00000007ff007c0c */ /* 0x000fda000bf05270 */
[----:B------:R-:W-:Y:S05]  /*7700*/  @!P0 BRA `(.L_x_2330) ;  /* 0x0000002c00388947 */ /* 0x000fea0003800000 */
[----:B------:R-:W-:Y:S05]  /*7710*/  BRA `(.L_x_2447) ;  /* 0xfffffffc00207947 */ /* 0x000fea000383ffff */
.L_x_2379:
        /* <DEDUP_REMOVED lines=14> */
.L_x_2448:
        /* <DEDUP_REMOVED lines=16> */
.L_x_2450:
[----:B------:R-:W-:-:S05]  /*7900*/  ULDC UR4, c[0x0][0x8c4] ;  /* 0x0002310000047ab9 */ /* 0x000fca0000000800 */
.L_x_2449:
        /* <DEDUP_REMOVED lines=62> */
.L_x_2452:
        /* <DEDUP_REMOVED lines=13> */
.L_x_2453:
        /* <DEDUP_REMOVED lines=10> */
.L_x_2454:
        /* <DEDUP_REMOVED lines=21> */
.L_x_2455:
        /* <DEDUP_REMOVED lines=57> */
.L_x_2499:
        /* <DEDUP_REMOVED lines=9> */
.L_x_2458:
        /* <DEDUP_REMOVED lines=116> */
.L_x_2469:
[----:B-1----:R-:W-:-:S05]  /*8b10*/  IMAD.MOV.U32 R9, RZ, RZ, 0x1 ;  /* 0x00000001ff097424 */ /* 0x002fca00078e00ff */
[----:B------:R-:W-:-:S04]  /*8b20*/  SHF.L.U32 R9, R9, 0x1f, RZ ;  /* 0x0000001f09097819 */ /* 0x000fc800000006ff */
[----:B------:R-:W1:Y:S02]  /*8b30*/  SYNCS.PHASECHK.TRANS64.TRYWAIT P1, [R8+URZ+0x36438], R9 ;  /* 0x03643809080075a7 */ /* 0x000e64000802017f */
[----:B-1----:R-:W-:Y:S05]  /*8b40*/  @!P1 BRA `(.L_x_2461) ;  /* 0x0000001c00289947 */ /* 0x002fea0003800000 */
.L_x_2500:
[----:B------:R-:W-:Y:S05]  /*8b50*/  @P0 BRA `(.L_x_2462) ;  /* 0x0000000000140947 */ /* 0x000fea0003800000 */
[----:B------:R-:W-:Y:S01]  /*8b60*/  ISETP.NE.AND P1, PT, R22, RZ, PT ;  /* 0x000000ff1600720c */ /* 0x000fe20003f25270 */
[----:B------:R-:W-:-:S04]  /*8b70*/  IMAD.MOV.U32 R3, RZ, RZ, 0x6100 ;  /* 0x00006100ff037424 */ /* 0x000fc800078e00ff */
[----:B------:R2:W-:Y:S08]  /*8b80*/  SYNCS.ARRIVE.TRANS64 RZ, [R8+URZ+0x36430], R3 ;  /* 0x0364300308ff79a7 */ /* 0x0005f0000800003f */
[----:B------:R-:W-:Y:S05]  /*8b90*/  @!P1 BRA `(.L_x_2462) ;  /* 0x0000000000049947 */ /* 0x000fea0003800000 */
[----:B------:R-:W-:Y:S01]  /*8ba0*/  BPT.TRAP 0x1 ;  /* 0x000000040000795c */ /* 0x000fe20000300000 */
.L_x_2462:
        /* <DEDUP_REMOVED lines=49> */
.L_x_2501:
[----:B------:R-:W-:Y:S05]  /*8ec0*/  @P0 BRA `(.L_x_2464) ;  /* 0x0000000000140947 */ /* 0x000fea0003800000 */
[----:B------:R-:W-:Y:S01]  /*8ed0*/  ISETP.NE.AND P1, PT, R22, RZ, PT ;  /* 0x000000ff1600720c */ /* 0x000fe20003f25270 */
[----:B--2---:R-:W-:-:S04]  /*8ee0*/  IMAD.MOV.U32 R7, RZ, RZ, 0x6100 ;  /* 0x00006100ff077424 */ /* 0x004fc800078e00ff */
[----:B------:R3:W-:Y:S08]  /*8ef0*/  SYNCS.ARRIVE.TRANS64 RZ, [R8+URZ+0x36418], R7 ;  /* 0x0364180708ff79a7 */ /* 0x0007f0000800003f */
[----:B------:R-:W-:Y:S05]  /*8f00*/  @!P1 BRA `(.L_x_2464) ;  /* 0x0000000000049947 */ /* 0x000fea0003800000 */
[----:B------:R-:W-:Y:S01]  /*8f10*/  BPT.TRAP 0x1 ;  /* 0x000000040000795c */ /* 0x000fe20000300000 */
.L_x_2464:
        /* <DEDUP_REMOVED lines=47> */
.L_x_2502:
        /* <DEDUP_REMOVED lines=8> */
.L_x_2466:
        /* <DEDUP_REMOVED lines=37> */
.L_x_2504:
[----:B------:R-:W-:Y:S05]  /*94e0*/  @P0 BRA `(.L_x_2468) ;  /* 0x0000000000140947 */ /* 0x000fea0003800000 */
[----:B------:R-:W-:Y:S01]  /*94f0*/  ISETP.NE.AND P1, PT, R22, RZ, PT ;  /* 0x000000ff1600720c */ /* 0x000fe20003f25270 */
[----:B--2---:R-:W-:-:S04]  /*9500*/  IMAD.MOV.U32 R5, RZ, RZ, 0x6100 ;  /* 0x00006100ff057424 */ /* 0x004fc800078e00ff */
[----:B------:R3:W-:Y:S08]  /*9510*/  SYNCS.ARRIVE.TRANS64 RZ, [R8+URZ+0x36410], R5 ;  /* 0x0364100508ff79a7 */ /* 0x0007f0000800003f */
[----:B------:R-:W-:Y:S05]  /*9520*/  @!P1 BRA `(.L_x_2468) ;  /* 0x0000000000049947 */ /* 0x000fea0003800000 */
[----:B------:R-:W-:Y:S01]  /*9530*/  BPT.TRAP 0x1 ;  /* 0x000000040000795c */ /* 0x000fe20000300000 */
.L_x_2468:
        /* <DEDUP_REMOVED lines=44> */
.L_x_2460:
[----:B------:R-:W-:Y:S01]  /*9800*/  ISETP.NE.AND P1, PT, R21, RZ, PT ;  /* 0x000000ff1500720c */ /* 0x000fe20003f25270 */
[----:B------:R-:W-:Y:S02]  /*9810*/  IMAD.MOV.U32 R4, RZ, RZ, R19 ;  /* 0x000000ffff047224 */ /* 0x000fe400078e0013 */
[----:B------:R-:W-:-:S10]  /*9820*/  IMAD.MOV.U32 R5, RZ, RZ, 0x1 ;  /* 0x00000001ff057424 */ /* 0x000fd400078e00ff */
[----:B------:R-:W-:Y:S05]  /*9830*/  @!P1 BRA `(.L_x_2459) ;  /* 0x00000004008c9947 */ /* 0x000fea0003800000 */
[----:B------:R-:W2:Y:S02]  /*9840*/  SYNCS.PHASECHK.TRANS64.TRYWAIT P1, [R8+URZ+0x36438], R9 ;  /* 0x03643809080075a7 */ /* 0x000ea4000802017f */
[----:B--2---:R-:W-:Y:S05]  /*9850*/  @!P1 BRA `(.L_x_2470) ;  /* 0x0000001000449947 */ /* 0x004fea0003800000 */
.L_x_2505:
[----:B------:R-:W-:Y:S05]  /*9860*/  @P0 BRA `(.L_x_2471) ;  /* 0x0000000000140947 */ /* 0x000fea0003800000 */
[----:B------:R-:W-:Y:S01]  /*9870*/  ISETP.NE.AND P1, PT, R22, RZ, PT ;  /* 0x000000ff1600720c */ /* 0x000fe20003f25270 */
[----:B------:R-:W-:-:S04]  /*9880*/  IMAD.MOV.U32 R5, RZ, RZ, 0x6100 ;  /* 0x00006100ff057424 */ /* 0x000fc800078e00ff */
[----:B------:R3:W-:Y:S08]  /*9890*/  SYNCS.ARRIVE.TRANS64 RZ, [R8+URZ+0x36430], R5 ;  /* 0x0364300508ff79a7 */ /* 0x0007f0000800003f */
[----:B------:R-:W-:Y:S05]  /*98a0*/  @!P1 BRA `(.L_x_2471) ;  /* 0x0000000000049947 */ /* 0x000fea0003800000 */
[----:B------:R-:W-:Y:S01]  /*98b0*/  BPT.TRAP 0x1 ;  /* 0x000000040000795c */ /* 0x000fe20000300000 */
.L_x_2471:
        /* <DEDUP_REMOVED lines=42> */
.L_x_2506:
[----:B-1----:R-:W-:Y:S01]  /*9b60*/  IMAD.MOV.U32 R5, RZ, RZ, RZ ;  /* 0x000000ffff057224 */ /* 0x002fe200078e00ff */
[----:B------:R-:W-:Y:S06]  /*9b70*/  @P0 BRA `(.L_x_2473) ;  /* 0x0000000000140947 */ /* 0x000fec0003800000 */
[----:B------:R-:W-:Y:S01]  /*9b80*/  ISETP.NE.AND P1, PT, R22, RZ, PT ;  /* 0x000000ff1600720c */ /* 0x000fe20003f25270 */
[----:B------:R-:W-:-:S04]  /*9b90*/  IMAD.MOV.U32 R9, RZ, RZ, 0x6100 ;  /* 0x00006100ff097424 */ /* 0x000fc800078e00ff */
[----:B------:R1:W-:Y:S08]  /*9ba0*/  SYNCS.ARRIVE.TRANS64 RZ, [R8+URZ+0x36418], R9 ;  /* 0x0364180908ff79a7 */ /* 0x0003f0000800003f */
[----:B------:R-:W-:Y:S05]  /*9bb0*/  @!P1 BRA `(.L_x_2473) ;  /* 0x0000000000049947 */ /* 0x000fea0003800000 */
[----:B------:R-:W-:Y:S01]  /*9bc0*/  BPT.TRAP 0x1 ;  /* 0x000000040000795c */ /* 0x000fe20000300000 */
.L_x_2473:
        /* <DEDUP_REMOVED lines=42> */
.L_x_2459:
[----:B------:R-:W-:-:S04]  /*9e70*/  SHF.L.U32 R3, R5, 0x1f, RZ ;  /* 0x0000001f05037819 */ /* 0x000fc800000006ff */
[----:B------:R-:W2:Y:S02]  /*9e80*/  SYNCS.PHASECHK.TRANS64.TRYWAIT P1, [R8+URZ+0x36438], R3 ;  /* 0x03643803080075a7 */ /* 0x000ea4000802017f */
[----:B--2---:R-:W-:Y:S05]  /*9e90*/  @!P1 BRA `(.L_x_2474) ;  /* 0x0000000800dc9947 */ /* 0x004fea0003800000 */
.L_x_2507:
[----:B------:R-:W-:Y:S05]  /*9ea0*/  @P0 BRA `(.L_x_2475) ;  /* 0x0000000000180947 */ /* 0x000fea0003800000 */
[----:B------:R-:W3:Y:S01]  /*9eb0*/  S2R R0, SR_TID.X ;  /* 0x0000000000007919 */ /* 0x000ee20000002100 */
[----:B--2---:R-:W-:-:S04]  /*9ec0*/  IMAD.MOV.U32 R3, RZ, RZ, 0x6100 ;  /* 0x00006100ff037424 */ /* 0x004fc800078e00ff */
[----:B------:R4:W-:Y:S01]  /*9ed0*/  SYNCS.ARRIVE.TRANS64 RZ, [R8+URZ+0x36430], R3 ;  /* 0x0364300308ff79a7 */ /* 0x0009e2000800003f */
[----:B---3--:R-:W-:-:S13]  /*9ee0*/  LOP3.LUT P0, RZ, R0, 0x1f, RZ, 0xc0, !PT ;  /* 0x0000001f00ff7812 */ /* 0x008fda000780c0ff */
[----:B----4-:R-:W-:Y:S05]  /*9ef0*/  @!P0 BRA `(.L_x_2475) ;  /* 0x0000000000048947 */ /* 0x010fea0003800000 */
[----:B------:R-:W-:Y:S01]  /*9f00*/  BPT.TRAP 0x1 ;  /* 0x000000040000795c */ /* 0x000fe20000300000 */
.L_x_2475:
        /* <DEDUP_REMOVED lines=44> */
.L_x_2456:
[----:B------:R-:W-:Y:S05]  /*a1d0*/  BSYNC B0 ;  /* 0x0000000000007941 */ /* 0x000fea0003800000 */
.L_x_2451:
[----:B------:R-:W-:-:S03]  /*a1e0*/  UMOV UR8, 0xffffffff ;  /* 0xffffffff00087882 */ /* 0x000fc60000000000 */
[----:B------:R-:W-:Y:S05]  /*a1f0*/  BRA.DIV UR8, `(.L_x_2476) ;  /* 0x0000000a08187947 */ /* 0x000fea000b800000 */
[----:B------:R-:W-:-:S13]  /*a200*/  ELECT P6, URZ, PT ;  /* 0x00000000003f782f */ /* 0x000fda00038c0000 */
.L_x_2510:
[----:B------:R-:W-:Y:S05]  /*a210*/  @!P6 BRA `(.L_x_2330) ;  /* 0x000000000074e947 */ /* 0x000fea0003800000 */
[----:B------:R-:W-:-:S06]  /*a220*/  ULOP3.LUT UR8, UR38, 0x2, URZ, 0xfc, !UPT ;  /* 0x0000000226087892 */ /* 0x000fcc000f8efc3f */
[----:B------:R-:W-:-:S05]  /*a230*/  IMAD.U32 R0, RZ, RZ, UR8 ;  /* 0x00000008ff007e24 */ /* 0x000fca000f8e00ff */
[----:B------:R-:W-:-:S13]  /*a240*/  ISETP.NE.AND P2, PT, R0, 0x3, PT ;  /* 0x000000030000780c */ /* 0x000fda0003f45270 */
[----:B------:R-:W-:Y:S05]  /*a250*/  @!P2 BRA `(.L_x_2477) ;  /* 0x000000000004a947 */ /* 0x000fea0003800000 */
[----:B---3--:R-:W-:Y:S01]  /*a260*/  BPT.TRAP 0x1 ;  /* 0x000000040000795c */ /* 0x008fe20000300000 */
.L_x_2477:
        /* <DEDUP_REMOVED lines=15> */
.L_x_2511:
[----:B------:R-:W2:Y:S02]  /*a360*/  SYNCS.PHASECHK.TRANS64.TRYWAIT P0, [R3+URZ], R2 ;  /* 0x00000002030075a7 */ /* 0x000ea4000800017f */
[----:B--2---:R-:W-:Y:S05]  /*a370*/  @!P0 BRA `(.L_x_2479) ;  /* 0x0000000400ec8947 */ /* 0x004fea0003800000 */
.L_x_2512:
[----:B------:R-:W-:Y:S05]  /*a380*/  @!P2 BRA `(.L_x_2480) ;  /* 0x000000000004a947 */ /* 0x000fea0003800000 */
[----:B---3--:R-:W-:Y:S01]  /*a390*/  BPT.TRAP 0x1 ;  /* 0x000000040000795c */ /* 0x008fe20000300000 */
.L_x_2480:
[----:B------:R-:W-:-:S07]  /*a3a0*/  SHF.L.U32 R5, R5, 0x1f, RZ ;  /* 0x0000001f05057819 */ /* 0x000fce00000006ff */
.L_x_2481:
[----:B----4-:R4:W1:Y:S02]  /*a3b0*/  SYNCS.PHASECHK.TRANS64.TRYWAIT P0, [R4+URZ+0x36438], R5 ;  /* 0x03643805040075a7 */ /* 0x010864000800017f */
[----:B-1----:R-:W-:Y:S05]  /*a3c0*/  @!P0 NANOSLEEP.SYNCS 0x989680 ;  /* 0x009896800000895d */ /* 0x002fea0003900000 */
[----:B------:R-:W1:Y:S02]  /*a3d0*/  @!P0 SYNCS.PHASECHK.TRANS64 P0, [R4+URZ+0x36438], R5 ;  /* 0x03643805040085a7 */ /* 0x000e64000800007f */
[----:B-1----:R-:W-:Y:S05]  /*a3e0*/  @!P0 BRA `(.L_x_2481) ;  /* 0xfffffffc00f08947 */ /* 0x002fea000383ffff */
.L_x_2330:
[----:B---3--:R-:W-:Y:S05]  /*a3f0*/  BSYNC B6 ;  /* 0x0000000000067941 */ /* 0x008fea0003800000 */
.L_x_2324:
[----:B------:R-:W-:Y:S05]  /*a400*/  EXIT ;  /* 0x000000000000794d */ /* 0x000fea0003800000 */
.L_x_2341:
[----:B------:R-:W-:Y:S02]  /*a410*/  IMAD.MOV.U32 R12, RZ, RZ, RZ ;  /* 0x000000ffff0c7224 */ /* 0x000fe400078e00ff */
[----:B------:R-:W-:Y:S02]  /*a420*/  IMAD.MOV.U32 R11, RZ, RZ, 0x1f ;  /* 0x0000001fff0b7424 */ /* 0x000fe400078e00ff */
[----:B------:R-:W-:-:S07]  /*a430*/  IMAD.MOV.U32 R15, RZ, RZ, -0x1 ;  /* 0xffffffffff0f7424 */ /* 0x000fce00078e00ff */
[----:B------:R-:W-:Y:S05]  /*a440*/  WARPSYNC.COLLECTIVE R15, `(.L_x_2482) ;  /* 0x000000000f087348 */ /* 0x000fea0003c00000 */
[----:B------:R1:W2:Y:S02]  /*a450*/  SHFL.IDX P6, R14, R13, R12, R11 ;  /* 0x0000000c0d0e7389 */ /* 0x0002a400000c000b */
[----:B-12---:R-:W-:Y:S01]  /*a460*/  ENDCOLLECTIVE ;  /* 0x000000000000791b */ /* 0x006fe20003800000 */
.L_x_2482:
[----:B------:R-:W-:Y:S05]  /*a470*/  BRA `(.L_x_2483) ;  /* 0xffffff6c00dc7947 */ /* 0x000fea000383ffff */
.L_x_2343:
[----:B--2---:R2:W3:Y:S02]  /*a480*/  SYNCS.PHASECHK.TRANS64.TRYWAIT P0, [R154+URZ+0x36400], R11 ;  /* 0x0364000b9a0075a7 */ /* 0x0044e4000800017f */
[----:B---3--:R-:W-:Y:S05]  /*a490*/  @!P0 NANOSLEEP.SYNCS 0x989680 ;  /* 0x009896800000895d */ /* 0x008fea0003900000 */
[----:B------:R-:W3:Y:S02]  /*a4a0*/  @!P0 SYNCS.PHASECHK.TRANS64 P0, [R154+URZ+0x36400], R11 ;  /* 0x0364000b9a0085a7 */ /* 0x000ee4000800007f */
[----:B---3--:R-:W-:Y:S05]  /*a4b0*/  @!P0 BRA `(.L_x_2343) ;  /* 0xfffffffc00f08947 */ /* 0x008fea000383ffff */
[----:B------:R-:W-:Y:S05]  /*a4c0*/  BRA `(.L_x_2342) ;  /* 0xffffff7000147947 */ /* 0x000fea000383ffff */
.L_x_2347:
[----:B--2---:R2:W3:Y:S02]  /*a4d0*/  SYNCS.PHASECHK.TRANS64.TRYWAIT P1, [R3+URZ+0x36410], R12 ;  /* 0x0364100c030075a7 */ /* 0x0044e4000802017f */
[----:B---3--:R-:W-:Y:S05]  /*a4e0*/  @!P1 NANOSLEEP.SYNCS 0x989680 ;  /* 0x009896800000995d */ /* 0x008fea0003900000 */
[----:B------:R-:W3:Y:S02]  /*a4f0*/  @!P1 SYNCS.PHASECHK.TRANS64 P1, [R3+URZ+0x36410], R12 ;  /* 0x0364100c030095a7 */ /* 0x000ee4000802007f */
[----:B---3--:R-:W-:Y:S05]  /*a500*/  @!P1 BRA `(.L_x_2347) ;  /* 0xfffffffc00f09947 */ /* 0x008fea000383ffff */
[----:B------:R-:W-:Y:S05]  /*a510*/  BRA `(.L_x_2346) ;  /* 0xffffff7400dc7947 */ /* 0x000fea000383ffff */
.L_x_2351:
[----:B------:R1:W1:Y:S02]  /*a520*/  SYNCS.PHASECHK.TRANS64.TRYWAIT P1, [R154+URZ+0x36430], R13 ;  /* 0x0364300d9a0075a7 */ /* 0x000264000802017f */
[----:B-1----:R-:W-:Y:S05]  /*a530*/  @!P1 NANOSLEEP.SYNCS 0x989680 ;  /* 0x009896800000995d */ /* 0x002fea0003900000 */
[----:B------:R-:W1:Y:S02]  /*a540*/  @!P1 SYNCS.PHASECHK.TRANS64 P1, [R154+URZ+0x36430], R13 ;  /* 0x0364300d9a0095a7 */ /* 0x000e64000802007f */
[----:B-1----:R-:W-:Y:S05]  /*a550*/  @!P1 BRA `(.L_x_2351) ;  /* 0xfffffffc00f09947 */ /* 0x002fea000383ffff */
[----:B------:R-:W-:Y:S05]  /*a560*/  BRA `(.L_x_2350) ;  /* 0xffffff7c00807947 */ /* 0x000fea000383ffff */
.L_x_2366:
[----:B------:R-:W-:Y:S01]  /*a570*/  BSSY B0, `(.L_x_2484) ;  /* 0x0000005000007945 */ /* 0x000fe20003800000 */
[----:B------:R-:W-:-:S07]  /*a580*/  IMAD.MOV.U32 R15, RZ, RZ, -0x1 ;  /* 0xffffffffff0f7424 */ /* 0x000fce00078e00ff */
[----:B------:R-:W-:Y:S05]  /*a590*/  WARPSYNC.COLLECTIVE R15, `(.L_x_2485) ;  /* 0x000000000f087348 */ /* 0x000fea0003c00000 */
[----:B------:R-:W-:Y:S01]  /*a5a0*/  NOP ;  /* 0x0000000000007918 */ /* 0x000fe20000000000 */
[----:B------:R-:W-:Y:S01]  /*a5b0*/  ENDCOLLECTIVE ;  /* 0x000000000000791b */ /* 0x000fe20003800000 */
.L_x_2485:
[----:B------:R-:W-:Y:S05]  /*a5c0*/  BSYNC B0 ;  /* 0x0000000000007941 */ /* 0x000fea0003800000 */
.L_x_2484:
[----:B------:R-:W-:Y:S05]  /*a5d0*/  BRA `(.L_x_2486) ;  /* 0xffffffa400407947 */ /* 0x000fea000383ffff */
.L_x_2375:
[----:B------:R-:W-:Y:S01]  /*a5e0*/  BSSY B0, `(.L_x_2487) ;  /* 0x0000005000007945 */ /* 0x000fe20003800000 */
[----:B------:R-:W-:-:S07]  /*a5f0*/  IMAD.MOV.U32 R15, RZ, RZ, -0x1 ;  /* 0xffffffffff0f7424 */ /* 0x000fce00078e00ff */
[----:B-1----:R-:W-:Y:S05]  /*a600*/  WARPSYNC.COLLECTIVE R15, `(.L_x_2488) ;  /* 0x000000000f087348 */ /* 0x002fea0003c00000 */
[----:B------:R-:W-:Y:S01]  /*a610*/  NOP ;  /* 0x0000000000007918 */ /* 0x000fe20000000000 */
[----:B-1----:R-:W-:Y:S01]  /*a620*/  ENDCOLLECTIVE ;  /* 0x000000000000791b */ /* 0x002fe20003800000 */
.L_x_2488:
[----:B------:R-:W-:Y:S05]  /*a630*/  BSYNC B0 ;  /* 0x0000000000007941 */ /* 0x000fea0003800000 */
.L_x_2487:
[----:B------:R-:W-:Y:S05]  /*a640*/  BRA `(.L_x_2489) ;  /* 0xffffffa8002c7947 */ /* 0x000fea000383ffff */
.L_x_2392:
[----:B------:R-:W-:Y:S01]  /*a650*/  BSSY B0, `(.L_x_2490) ;  /* 0x0000005000007945 */ /* 0x000fe20003800000 */
[----:B------:R-:W-:-:S07]  /*a660*/  IMAD.MOV.U32 R15, RZ, RZ, -0x1 ;  /* 0xffffffffff0f7424 */ /* 0x000fce00078e00ff */
[----:B------:R-:W-:Y:S05]  /*a670*/  WARPSYNC.COLLECTIVE R15, `(.L_x_2491) ;  /* 0x000000000f087348 */ /* 0x000fea0003c00000 */
[----:B------:R-:W-:Y:S01]  /*a680*/  NOP ;  /* 0x0000000000007918 */ /* 0x000fe20000000000 */
[----:B------:R-:W-:Y:S01]  /*a690*/  ENDCOLLECTIVE ;  /* 0x000000000000791b */ /* 0x000fe20003800000 */
.L_x_2491:
[----:B------:R-:W-:Y:S05]  /*a6a0*/  BSYNC B0 ;  /* 0x0000000000007941 */ /* 0x000fea0003800000 */
.L_x_2490:
[----:B------:R-:W-:Y:S05]  /*a6b0*/  BRA `(.L_x_2492) ;  /* 0xffffffb400747947 */ /* 0x000fea000383ffff */
.L_x_2409:
[----:B------:R-:W-:Y:S01]  /*a6c0*/  BSSY B0, `(.L_x_2493) ;  /* 0x0000005000007945 */ /* 0x000fe20003800000 */
[----:B------:R-:W-:-:S07]  /*a6d0*/  IMAD.MOV.U32 R15, RZ, RZ, -0x1 ;  /* 0xffffffffff0f7424 */ /* 0x000fce00078e00ff */
[----:B------:R-:W-:Y:S05]  /*a6e0*/  WARPSYNC.COLLECTIVE R15, `(.L_x_2494) ;  /* 0x000000000f087348 */ /* 0x000fea0003c00000 */
[----:B------:R-:W-:Y:S01]  /*a6f0*/  NOP ;  /* 0x0000000000007918 */ /* 0x000fe20000000000 */
[----:B------:R-:W-:Y:S01]  /*a700*/  ENDCOLLECTIVE ;  /* 0x000000000000791b */ /* 0x000fe20003800000 */
.L_x_2494:
[----:B------:R-:W-:Y:S05]  /*a710*/  BSYNC B0 ;  /* 0x0000000000007941 */ /* 0x000fea0003800000 */
.L_x_2493:
[----:B------:R-:W-:Y:S05]  /*a720*/  BRA `(.L_x_2495) ;  /* 0xffffffbc006c7947 */ /* 0x000fea000383ffff */
.L_x_2425:
[----:B------:R-:W-:Y:S01]  /*a730*/  BSSY B0, `(.L_x_2496) ;  /* 0x0000005000007945 */ /* 0x000fe20003800000 */
[----:B------:R-:W-:-:S07]  /*a740*/  IMAD.MOV.U32 R15, RZ, RZ, -0x1 ;  /* 0xffffffffff0f7424 */ /* 0x000fce00078e00ff */
[----:B------:R-:W-:Y:S05]  /*a750*/  WARPSYNC.COLLECTIVE R15, `(.L_x_2497) ;  /* 0x000000000f087348 */ /* 0x000fea0003c00000 */
[----:B------:R-:W-:Y:S01]  /*a760*/  NOP ;  /* 0x0000000000007918 */ /* 0x000fe20000000000 */
[----:B------:R-:W-:Y:S01]  /*a770*/  ENDCOLLECTIVE ;  /* 0x000000000000791b */ /* 0x000fe20003800000 */
.L_x_2497:
[----:B------:R-:W-:Y:S05]  /*a780*/  BSYNC B0 ;  /* 0x0000000000007941 */ /* 0x000fea0003800000 */
.L_x_2496:
[----:B------:R-:W-:Y:S05]  /*a790*/  BRA `(.L_x_2498) ;  /* 0xffffffc000dc7947 */ /* 0x000fea000383ffff */
.L_x_2457:
[----:B-1----:R1:W2:Y:S02]  /*a7a0*/  SYNCS.PHASECHK.TRANS64.TRYWAIT P1, [R8+URZ+0x36420], R9 ;  /* 0x03642009080075a7 */ /* 0x0022a4000802017f */
[----:B--2---:R-:W-:Y:S05]  /*a7b0*/  @!P1 NANOSLEEP.SYNCS 0x989680 ;  /* 0x009896800000995d */ /* 0x004fea0003900000 */
[----:B------:R-:W2:Y:S02]  /*a7c0*/  @!P1 SYNCS.PHASECHK.TRANS64 P1, [R8+URZ+0x36420], R9 ;  /* 0x03642009080095a7 */ /* 0x000ea4000802007f */
[----:B--2---:R-:W-:Y:S05]  /*a7d0*/  @!P1 BRA `(.L_x_2457) ;  /* 0xfffffffc00f09947 */ /* 0x004fea000383ffff */
[----:B------:R-:W-:Y:S05]  /*a7e0*/  BRA `(.L_x_2499) ;  /* 0xffffffd800d47947 */ /* 0x000fea000383ffff */
.L_x_2461:
[----:B-1----:R1:W2:Y:S02]  /*a7f0*/  SYNCS.PHASECHK.TRANS64.TRYWAIT P1, [R8+URZ+0x36438], R9 ;  /* 0x03643809080075a7 */ /* 0x0022a4000802017f */
[----:B--2---:R-:W-:Y:S05]  /*a800*/  @!P1 NANOSLEEP.SYNCS 0x989680 ;  /* 0x009896800000995d */ /* 0x004fea0003900000 */
[----:B------:R-:W2:Y:S02]  /*a810*/  @!P1 SYNCS.PHASECHK.TRANS64 P1, [R8+URZ+0x36438], R9 ;  /* 0x03643809080095a7 */ /* 0x000ea4000802007f */
[----:B--2---:R-:W-:Y:S05]  /*a820*/  @!P1 BRA `(.L_x_2461) ;  /* 0xfffffffc00f09947 */ /* 0x004fea000383ffff */
[----:B------:R-:W-:Y:S05]  /*a830*/  BRA `(.L_x_2500) ;  /* 0xffffffe000c47947 */ /* 0x000fea000383ffff */
.L_x_2463:
[----:B--2---:R2:W3:Y:S02]  /*a840*/  SYNCS.PHASECHK.TRANS64.TRYWAIT P1, [R8+URZ+0x36428], R7 ;  /* 0x03642807080075a7 */ /* 0x0044e4000802017f */
[----:B---3--:R-:W-:Y:S05]  /*a850*/  @!P1 NANOSLEEP.SYNCS 0x989680 ;  /* 0x009896800000995d */ /* 0x008fea0003900000 */
[----:B------:R-:W3:Y:S02]  /*a860*/  @!P1 SYNCS.PHASECHK.TRANS64 P1, [R8+URZ+0x36428], R7 ;  /* 0x03642807080095a7 */ /* 0x000ee4000802007f */
[----:B---3--:R-:W-:Y:S05]  /*a870*/  @!P1 BRA `(.L_x_2463) ;  /* 0xfffffffc00f09947 */ /* 0x008fea000383ffff */
[----:B------:R-:W-:Y:S05]  /*a880*/  BRA `(.L_x_2501) ;  /* 0xffffffe4008c7947 */ /* 0x000fea000383ffff */
.L_x_2465:
        /* <DEDUP_REMOVED lines=8> */
.L_x_2467:
[----:B------:R-:W-:-:S07]  /*a910*/  SHF.L.U32 R5, R10, 0x1f, RZ ;  /* 0x0000001f0a057819 */ /* 0x000fce00000006ff */
.L_x_2503:
[----:B--2---:R2:W3:Y:S02]  /*a920*/  SYNCS.PHASECHK.TRANS64.TRYWAIT P1, [R8+URZ+0x36420], R5 ;  /* 0x03642005080075a7 */ /* 0x0044e4000802017f */
[----:B---3--:R-:W-:Y:S05]  /*a930*/  @!P1 NANOSLEEP.SYNCS 0x989680 ;  /* 0x009896800000995d */ /* 0x008fea0003900000 */
[----:B------:R-:W3:Y:S02]  /*a940*/  @!P1 SYNCS.PHASECHK.TRANS64 P1, [R8+URZ+0x36420], R5 ;  /* 0x03642005080095a7 */ /* 0x000ee4000802007f */
[----:B---3--:R-:W-:Y:S05]  /*a950*/  @!P1 BRA `(.L_x_2503) ;  /* 0xfffffffc00f09947 */ /* 0x008fea000383ffff */
[----:B------:R-:W-:Y:S05]  /*a960*/  BRA `(.L_x_2504) ;  /* 0xffffffe800dc7947 */ /* 0x000fea000383ffff */
.L_x_2470:
[----:B--2---:R2:W3:Y:S02]  /*a970*/  SYNCS.PHASECHK.TRANS64.TRYWAIT P1, [R8+URZ+0x36438], R9 ;  /* 0x03643809080075a7 */ /* 0x0044e4000802017f */
[----:B---3--:R-:W-:Y:S05]  /*a980*/  @!P1 NANOSLEEP.SYNCS 0x989680 ;  /* 0x009896800000995d */ /* 0x008fea0003900000 */
[----:B------:R-:W3:Y:S02]  /*a990*/  @!P1 SYNCS.PHASECHK.TRANS64 P1, [R8+URZ+0x36438], R9 ;  /* 0x03643809080095a7 */ /* 0x000ee4000802007f */
[----:B---3--:R-:W-:Y:S05]  /*a9a0*/  @!P1 BRA `(.L_x_2470) ;  /* 0xfffffffc00f09947 */ /* 0x008fea000383ffff */
[----:B------:R-:W-:Y:S05]  /*a9b0*/  BRA `(.L_x_2505) ;  /* 0xffffffec00a87947 */ /* 0x000fea000383ffff */
.L_x_2472:
[----:B-1----:R1:W2:Y:S02]  /*a9c0*/  SYNCS.PHASECHK.TRANS64.TRYWAIT P1, [R8+URZ+0x36428], R5 ;  /* 0x03642805080075a7 */ /* 0x0022a4000802017f */
[----:B--2---:R-:W-:Y:S05]  /*a9d0*/  @!P1 NANOSLEEP.SYNCS 0x989680 ;  /* 0x009896800000995d */ /* 0x004fea0003900000 */
[----:B------:R-:W2:Y:S02]  /*a9e0*/  @!P1 SYNCS.PHASECHK.TRANS64 P1, [R8+URZ+0x36428], R5 ;  /* 0x03642805080095a7 */ /* 0x000ea4000802007f */
[----:B--2---:R-:W-:Y:S05]  /*a9f0*/  @!P1 BRA `(.L_x_2472) ;  /* 0xfffffffc00f09947 */ /* 0x004fea000383ffff */
[----:B------:R-:W-:Y:S05]  /*aa00*/  BRA `(.L_x_2506) ;  /* 0xfffffff000547947 */ /* 0x000fea000383ffff */
.L_x_2474:
[----:B--2---:R2:W3:Y:S02]  /*aa10*/  SYNCS.PHASECHK.TRANS64.TRYWAIT P1, [R8+URZ+0x36438], R3 ;  /* 0x03643803080075a7 */ /* 0x0044e4000802017f */
[----:B---3--:R-:W-:Y:S05]  /*aa20*/  @!P1 NANOSLEEP.SYNCS 0x989680 ;  /* 0x009896800000995d */ /* 0x008fea0003900000 */
[----:B------:R-:W3:Y:S02]  /*aa30*/  @!P1 SYNCS.PHASECHK.TRANS64 P1, [R8+URZ+0x36438], R3 ;  /* 0x03643803080095a7 */ /* 0x000ee4000802007f */
[----:B---3--:R-:W-:Y:S05]  /*aa40*/  @!P1 BRA `(.L_x_2474) ;  /* 0xfffffffc00f09947 */ /* 0x008fea000383ffff */
[----:B------:R-:W-:Y:S05]  /*aa50*/  BRA `(.L_x_2507) ;  /* 0xfffffff400107947 */ /* 0x000fea000383ffff */
.L_x_2476:
[----:B------:R-:W-:Y:S01]  /*aa60*/  BSSY B0, `(.L_x_2508) ;  /* 0x0000006000007945 */ /* 0x000fe20003800000 */
[----:B------:R-:W-:-:S07]  /*aa70*/  IMAD.MOV.U32 R15, RZ, RZ, -0x1 ;  /* 0xffffffffff0f7424 */ /* 0x000fce00078e00ff */
[----:B-1-3--:R-:W-:Y:S05]  /*aa80*/  WARPSYNC.COLLECTIVE R15, `(.L_x_2509) ;  /* 0x000000000f0c7348 */ /* 0x00afea0003c00000 */
[----:B------:R-:W-:Y:S02]  /*aa90*/  ELECT P6, UR62, PT ;  /* 0x00000000003e782f */ /* 0x000fe400038c0000 */
[----:B------:R-:W-:Y:S01]  /*aaa0*/  MOV R14, UR62 ;  /* 0x0000003e000e7c02 */ /* 0x000fe20008000f00 */
[----:B-1-3--:R-:W-:Y:S10]  /*aab0*/  ENDCOLLECTIVE ;  /* 0x000000000000791b */ /* 0x00aff40003800000 */
.L_x_2509:
[----:B------:R-:W-:Y:S05]  /*aac0*/  BSYNC B0 ;  /* 0x0000000000007941 */ /* 0x000fea0003800000 */
.L_x_2508:
[----:B------:R-:W-:Y:S05]  /*aad0*/  BRA `(.L_x_2510) ;  /* 0xfffffff400cc7947 */ /* 0x000fea000383ffff */
.L_x_2478:
[----:B-1----:R1:W2:Y:S02]  /*aae0*/  SYNCS.PHASECHK.TRANS64.TRYWAIT P0, [R9+URZ], R0 ;  /* 0x00000000090075a7 */ /* 0x0022a4000800017f */
[----:B--2---:R-:W-:Y:S05]  /*aaf0*/  @!P0 NANOSLEEP.SYNCS 0x989680 ;  /* 0x009896800000895d */ /* 0x004fea0003900000 */
[----:B------:R-:W2:Y:S02]  /*ab00*/  @!P0 SYNCS.PHASECHK.TRANS64 P0, [R9+URZ], R0 ;  /* 0x00000000090085a7 */ /* 0x000ea4000800007f */
[----:B--2---:R-:W-:Y:S05]  /*ab10*/  @!P0 BRA `(.L_x_2478) ;  /* 0xfffffffc00f08947 */ /* 0x004fea000383ffff */
[----:B------:R-:W-:Y:S05]  /*ab20*/  BRA `(.L_x_2511) ;  /* 0xfffffff8000c7947 */ /* 0x000fea000383ffff */
.L_x_2479:
[----:B--2---:R2:W4:Y:S02]  /*ab30*/  SYNCS.PHASECHK.TRANS64.TRYWAIT P0, [R3+URZ], R2 ;  /* 0x00000002030075a7 */ /* 0x004524000800017f */
[----:B----4-:R-:W-:Y:S05]  /*ab40*/  @!P0 NANOSLEEP.SYNCS 0x989680 ;  /* 0x009896800000895d */ /* 0x010fea0003900000 */
[----:B------:R-:W4:Y:S02]  /*ab50*/  @!P0 SYNCS.PHASECHK.TRANS64 P0, [R3+URZ], R2 ;  /* 0x00000002030085a7 */ /* 0x000f24000800007f */
[----:B----4-:R-:W-:Y:S05]  /*ab60*/  @!P0 BRA `(.L_x_2479) ;  /* 0xfffffffc00f08947 */ /* 0x010fea000383ffff */
[----:B------:R-:W-:Y:S05]  /*ab70*/  BRA `(.L_x_2512) ;  /* 0xfffffff800007947 */ /* 0x000fea000383ffff */
.L_x_2513:
        /* <DEDUP_REMOVED lines=16> */
.L_x_3870:


//--------------------- .text._ZN7cutlass13device_kernelIN5flash11enable_sm90INS1_16FlashAttnBwdSm90INS1_25CollectiveMainloopBwdSm90ILi2ELi1ELi1EN4cute5tupleIJNS5_1CILi1EEES8_S8_EEENS6_IJNS7_ILi64EEENS7_ILi96EEENS7_ILi192EEEEEENS_10bfloat16_tEfNS_4arch4Sm90ELb1ELb0ELb0ELb0ELb0ELb0ELb1ELb0ELi3ELi1ELi1ELi1ELb0EEENS1_21CollectiveEpilogueBwdISD_SE_SG_Li384ELb0ELb1ELi3EEENS1_25SingleTileBwdLPTSchedulerILb0ELi96ELb0EEEEEEEEEvNT_6ParamsE --------------------------
	.section	.text._ZN7cutlass13device_kernelIN5flash11enable_sm90INS1_16FlashAttnBwdSm90INS1_25CollectiveMainloopBwdSm90ILi2ELi1ELi1EN4cute5tupleIJNS5_1CILi1EEES8_S8_EEENS6_IJNS7_ILi64EEENS7_ILi96EEENS7_ILi192EEEEEENS_10bfloat16_tEfNS_4arch4Sm90ELb1ELb0ELb0ELb0ELb0ELb0ELb1ELb0ELi3ELi1ELi1ELi1ELb0EEENS1_21CollectiveEpilogueBwdISD_SE_SG_Li384ELb0ELb1ELi3EEENS1_25SingleTileBwdLPTSchedulerILb0ELi96ELb0EEEEEEEEEvNT_6ParamsE,"ax",@progbits
	.align	128
.text._ZN7cutlass13device_kernelIN5flash11enable_sm90INS1_16FlashAttnBwdSm90INS1_25CollectiveMainloopBwdSm90ILi2ELi1ELi1EN4cute5tupleIJNS5_1CILi1EEES8_S8_EEENS6_IJNS7_ILi64EEENS7_ILi96EEENS7_ILi192EEEEEENS_10bfloat16_tEfNS_4arch4Sm90ELb1ELb0ELb0ELb0ELb0ELb0ELb1ELb0ELi3ELi1ELi1ELi1ELb0EEENS1_21CollectiveEpilogueBwdISD_SE_SG_Li384ELb0ELb1ELi3EEENS1_25SingleTileBwdLPTSchedulerILb0ELi96ELb0EEEEEEEEEvNT_6ParamsE:
        .type           _ZN7cutlass13device_kernelIN5flash11enable_sm90INS1_16FlashAttnBwdSm90INS1_25CollectiveMainloopBwdSm90ILi2ELi1ELi1EN4cute5tupleIJNS5_1CILi1EEES8_S8_EEENS6_IJNS7_ILi64EEENS7_ILi96EEENS7_ILi192EEEEEENS_10bfloat16_tEfNS_4arch4Sm90ELb1ELb0ELb0ELb0ELb0ELb0ELb1ELb0ELi3ELi1ELi1ELi1ELb0EEENS1_21CollectiveEpilogueBwdISD_SE_SG_Li384ELb0ELb1ELi3EEENS1_25SingleTileBwdLPTSchedulerILb0ELi96ELb0EEEEEEEEEvNT_6ParamsE,@function
        .size           _ZN7cutlass13device_kernelIN5flash11enable_sm90INS1_16FlashAttnBwdSm90INS1_25CollectiveMainloopBwdSm90ILi2ELi1ELi1EN4cute5tupleIJNS5_1CILi1EEES8_S8_EEENS6_IJNS7_ILi64EEENS7_ILi96EEENS7_ILi192EEEEEENS_10bfloat16_tEfNS_4arch4Sm90ELb1ELb0ELb0ELb0ELb0ELb0ELb1ELb0ELi3ELi1ELi1ELi1ELb0EEENS1_21CollectiveEpilogueBwdISD_SE_SG_Li384ELb0ELb1ELi3EEENS1_25SingleTileBwdLPTSchedulerILb0ELi96ELb0EEEEEEEEEvNT_6ParamsE,(.L_x_3871 - _ZN7cutlass13device_kernelIN5flash11enable_sm90INS1_16FlashAttnBwdSm90INS1_25CollectiveMainloopBwdSm90ILi2ELi1ELi1EN4cute5tupleIJNS5_1CILi1EEES8_S8_EEENS6_IJNS7_ILi64EEENS7_ILi96EEENS7_ILi192EEEEEENS_10bfloat16_tEfNS_4arch4Sm90ELb1ELb0ELb0ELb0ELb0ELb0ELb1ELb0ELi3ELi1ELi1ELi1ELb0EEENS1_21CollectiveEpilogueBwdISD_SE_SG_Li384ELb0ELb1ELi3EEENS1_25SingleTileBwdLPTSchedulerILb0ELi96ELb0EEEEEEEEEvNT_6ParamsE)
        .other          _ZN7cutlass13device_kernelIN5flash11enable_sm90INS1_16FlashAttnBwdSm90INS1_25CollectiveMainloopBwdSm90ILi2ELi1ELi1EN4cute5tupleIJNS5_1CILi1EEES8_S8_EEENS6_IJNS7_ILi64EEENS7_ILi96EEENS7_ILi192EEEEEENS_10bfloat16_tEfNS_4arch4Sm90ELb1ELb0ELb0ELb0ELb0ELb0ELb1ELb0ELi3ELi1ELi1ELi1ELb0EEENS1_21CollectiveEpilogueBwdISD_SE_SG_Li384ELb0ELb1ELi3EEENS1_25SingleTileBwdLPTSchedulerILb0ELi96ELb0EEEEEEEEEvNT_6ParamsE,@"STO_CUDA_ENTRY STV_DEFAULT"
_ZN7cutlass13device_kernelIN5flash11enable_sm90INS1_16FlashAttnBwdSm90INS1_25CollectiveMainloopBwdSm90ILi2ELi1ELi1EN4cute5tupleIJNS5_1CILi1EEES8_S8_EEENS6_IJNS7_ILi64EEENS7_ILi96EEENS7_ILi192EEEEEENS_10bfloat16_tEfNS_4arch4Sm90ELb1ELb0ELb0ELb0ELb0ELb0ELb1ELb0ELi3ELi1ELi1ELi1ELb0EEENS1_21CollectiveEpilogueBwdISD_SE_SG_Li384ELb0ELb1ELi3EEENS1_25SingleTileBwdLPTSchedulerILb0ELi96ELb0EEEEEEEEEvNT_6ParamsE:
[----:B------:R-:W1:Y:S02]  /*0000*/  LDC R1, c[0x0][0x28] ;  /* 0x00000a00ff017b82 */ /* 0x000e640000000800 */
[----:B-1----:R-:W-:Y:S01]  /*0010*/  VIADD R1, R1, 0xffffffe8 ;  /* 0xffffffe801017836 */ /* 0x002fe20000000000 */
[----:B------:R-:W1:Y:S01]  /*0020*/  S2R R3, SR_TID.X ;  /* 0x0000000000037919 */ /* 0x000e620000002100 */
[----:B------:R-:W-:Y:S01]  /*0030*/  ELECT P0, URZ, PT ;  /* 0x00000000003f782f */ /* 0x000fe20003800000 */
[----:B------:R-:W-:Y:S01]  /*0040*/  BSSY B0, `(.L_x_2514) ;  /* 0x0000019000007945 */ /* 0x000fe20003800000 */
[----:B-1----:R-:W-:-:S05]  /*0050*/  SHF.R.U32.HI R0, RZ, 0x5, R3 ;  /* 0x00000005ff007819 */ /* 0x002fca0000011603 */
[----:B------:R-:W1:Y:S02]  /*0060*/  SHFL.IDX PT, R2, R0, RZ, 0x1f ;  /* 0x00001fff00027589 */ /* 0x000e6400000e0000 */
[----:B-1----:R-:W-:-:S13]  /*0070*/  ISETP.EQ.AND P0, PT, R2, RZ, P0 ;  /* 0x000000ff0200720c */ /* 0x002fda0000702270 */
[----:B------:R-:W-:Y:S05]  /*0080*/  @!P0 BRA `(.L_x_2515) ;  /* 0x0000000000508947 */ /* 0x000fea0003800000 */
        /* <DEDUP_REMOVED lines=20> */
.L_x_2515:
[----:B------:R-:W-:Y:S05]  /*01d0*/  BSYNC B0 ;  /* 0x0000000000007941 */ /* 0x000fea0003800000 */
.L_x_2514:
        /* <DEDUP_REMOVED lines=34> */
.L_x_2516:
        /* <DEDUP_REMOVED lines=20> */
.L_x_2517:
[----:B---3--:R-:W-:Y:S01]  /*0540*/  ISETP.NE.AND P0, PT, R2, RZ, PT ;  /* 0x000000ff0200720c */ /* 0x008fe20003f05270 */
[----:B------:R-:W-:Y:S01]  /*0550*/  IMAD.MOV.U32 R2, RZ, RZ, 0x1 ;  /* 0x00000001ff027424 */ /* 0x000fe200078e00ff */
[----:B------:R-:W-:-:S04]  /*0560*/  NOP ;  /* 0x0000000000007918 */ /* 0x000fc80000000000 */
[----:B------:R-:W-:-:S05]  /*0570*/  SEL R2, R2, 0x2, !P0 ;  /* 0x0000000202027807 */ /* 0x000fca0004000000 */
[----:B------:R3:W-:Y:S01]  /*0580*/  STL [R1+0x8], R2 ;  /* 0x0000080201007387 */ /* 0x0007e20000100800 */
[----:B-12-4-:R-:W-:Y:S06]  /*0590*/  BAR.SYNC.DEFER_BLOCKING 0x0 ;  /* 0x0000000000007b1d */ /* 0x016fec0000010000 */
[----:B------:R-:W-:Y:S05]  /*05a0*/  @!P0 BRA `(.L_x_2518) ;  /* 0x00000054000c8947 */ /* 0x000fea0003800000 */
.L_x_2519:
[----:B------:R-:W-:-:S08]  /*05b0*/  NOP ;  /* 0x0000000000007918 */ /* 0x000fd00000000000 */
[----:B------:R-:W1:Y:S02]  /*05c0*/  USETMAXREG.TRY_ALLOC.CTAPOOL UP0, 0xa0 ;  /* 0x000000a0000079c8 */ /* 0x000e640008000600 */
[----:B-1----:R-:W-:-:S13]  /*05d0*/  PLOP3.LUT P0, PT, PT, PT, UP0, 0x80, 0x0 ;  /* 0x000000000000781c */ /* 0x002fda0003f0f008 */
[----:B------:R-:W-:Y:S05]  /*05e0*/  @!P0 BRA `(.L_x_2519) ;  /* 0xfffffffc00f08947 */ /* 0x000fea000383ffff */
[----:B------:R-:W-:Y:S01]  /*05f0*/  LOP3.LUT R0, R0, 0x3, RZ, 0xc0, !PT ;  /* 0x0000000300007812 */ /* 0x000fe200078ec0ff */
[----:B---3--:R-:W1:Y:S01]  /*0600*/  S2R R2, SR_TID.X ;  /* 0x0000000000027919 */ /* 0x008e620000002100 */
[----:B------:R-:W2:Y:S01]  /*0610*/  S2UR UR7, SR_CTAID.X ;  /* 0x00000000000779c3 */ /* 0x000ea20000002500 */
[----:B------:R-:W-:Y:S02]  /*0620*/  ULDC UR8, c[0x0][0xb50] ;  /* 0x0002d40000087ab9 */ /* 0x000fe40000000800 */
[----:B------:R-:W-:Y:S01]  /*0630*/  UISETP.NE.AND UP0, UPT, UR8, 0x1, UPT ;  /* 0x000000010800788c */ /* 0x000fe2000bf05270 */
[----:B------:R-:W3:Y:S04]  /*0640*/  SHFL.IDX PT, R0, R0, RZ, 0x1f ;  /* 0x00001fff00007589 */ /* 0x000ee800000e0000 */
[----:B------:R-:W4:Y:S06]  /*0650*/  LDC R3, c[0x0][0xb68] ;  /* 0x0002da00ff037b82 */ /* 0x000f2c0000000800 */
[----:B------:R-:W-:Y:S01]  /*0660*/  @UP0 ULDC UR4, c[0x0][0xb54] ;  /* 0x0002d50000040ab9 */ /* 0x000fe20000000800 */
[----:B------:R-:W-:Y:S01]  /*0670*/  @UP0 ULDC UR9, c[0x0][0xb58] ;  /* 0x0002d60000090ab9 */ /* 0x000fe20000000800 */
[----:B--2---:R-:W-:-:S02]  /*0680*/  UIMAD.WIDE.U32 UR4, UR7, UR4, URZ ;  /* 0x00000004070472a5 */ /* 0x004fc4000f8e003f */
[----:B------:R-:W-:Y:S01]  /*0690*/  UMOV UR6, UR7 ;  /* 0x0000000700067c82 */ /* 0x000fe20008000000 */
[----:B---3--:R-:W-:Y:S01]  /*06a0*/  ISETP.NE.AND P0, PT, R0, RZ, PT ;  /* 0x000000ff0000720c */ /* 0x008fe20003f05270 */
[----:B------:R-:W-:Y:S01]  /*06b0*/  @UP0 USHF.R.U32.HI UR6, URZ, UR9, UR5 ;  /* 0x000000093f060299 */ /* 0x000fe20008011605 */
[----:B-1----:R-:W-:-:S03]  /*06c0*/  SHF.R.U32.HI R2, RZ, 0x7, R2 ;  /* 0x00000007ff027819 */ /* 0x002fc60000011602 */
[----:B------:R-:W-:-:S04]  /*06d0*/  UIADD3 UR4, -UR6, URZ, URZ ;  /* 0x0000003f06047290 */ /* 0x000fc8000fffe13f */
[----:B------:R-:W-:-:S04]  /*06e0*/  UIMAD UR10, UR8, UR4, UR7 ;  /* 0x00000004080a72a4 */ /* 0x000fc8000f8e0207 */
[----:B------:R-:W-:-:S05]  /*06f0*/  @!P0 VIADD R2, R2, 0x9 ;  /* 0x0000000902028836 */ /* 0x000fca0000000000 */
[----:B------:R1:W-:Y:S06]  /*0700*/  @!P0 BAR.ARV R2, 0xa0 ;  /* 0x000280020000851d */ /* 0x0003ec0000002000 */
[----:B----4-:R-:W-:-:S13]  /*0710*/  ISETP.LE.AND P0, PT, R3, UR6, PT ;  /* 0x0000000603007c0c */ /* 0x010fda000bf03270 */
[----:B-1----:R-:W-:Y:S05]  /*0720*/  @!P0 BRA `(.L_x_2520) ;  /* 0x0000000000208947 */ /* 0x002fea0003800000 */
[----:B------:R-:W-:Y:S01]  /*0730*/  ULDC UR7, c[0x0][0xb5c] ;  /* 0x0002d70000077ab9 */ /* 0x000fe20000000800 */
[----:B------:R-:W-:Y:S01]  /*0740*/  UMOV UR38, UR10 ;  /* 0x0000000a00267c82 */ /* 0x000fe20008000000 */
[----:B------:R-:W-:-:S11]  /*0750*/  UISETP.NE.AND UP0, UPT, UR7, 0x1, UPT ;  /* 0x000000010700788c */ /* 0x000fd6000bf05270 */
[----:B------:R-:W-:Y:S02]  /*0760*/  @UP0 ULDC.64 UR8, c[0x0][0xb60] ;  /* 0x0002d80000080ab9 */ /* 0x000fe40000000a00 */
[----:B------:R-:W-:-:S04]  /*0770*/  UIMAD.WIDE.U32 UR4, UR10, UR8, URZ ;  /* 0x000000080a0472a5 */ /* 0x000fc8000f8e003f */
[----:B------:R-:W-:-:S04]  /*0780*/  @UP0 USHF.R.U32.HI UR38, URZ, UR9, UR5 ;  /* 0x000000093f260299 */ /* 0x000fc80008011605 */
[----:B------:R-:W-:Y:S01]  /*0790*/  UIMAD UR4, UR38, UR7, URZ ;  /* 0x00000007260472a4 */ /* 0x000fe2000f8e023f */
[----:B------:R-:W-:Y:S11]  /*07a0*/  BRA `(.L_x_2521) ;  /* 0x00000000001c7947 */ /* 0x000ff60003800000 */
.L_x_2520:
[----:B------:R-:W-:Y:S01]  /*07b0*/  ULDC UR7, c[0x0][0xb44] ;  /* 0x0002d10000077ab9 */ /* 0x000fe20000000800 */
[----:B------:R-:W-:Y:S01]  /*07c0*/  UMOV UR38, UR10 ;  /* 0x0000000a00267c82 */ /* 0x000fe20008000000 */
[----:B------:R-:W-:-:S11]  /*07d0*/  UISETP.NE.AND UP0, UPT, UR7, 0x1, UPT ;  /* 0x000000010700788c */ /* 0x000fd6000bf05270 */
[----:B------:R-:W-:Y:S02]  /*07e0*/  @UP0 ULDC.64 UR8, c[0x0][0xb48] ;  /* 0x0002d20000080ab9 */ /* 0x000fe40000000a00 */
[----:B------:R-:W-:-:S04]  /*07f0*/  UIMAD.WIDE.U32 UR4, UR10, UR8, URZ ;  /* 0x000000080a0472a5 */ /* 0x000fc8000f8e003f */
[----:B------:R-:W-:-:S04]  /*0800*/  @UP0 USHF.R.U32.HI UR38, URZ, UR9, UR5 ;  /* 0x000000093f260299 */ /* 0x000fc80008011605 */
[----:B------:R-:W-:-:S12]  /*0810*/  UIMAD UR4, UR38, UR7, URZ ;  /* 0x00000007260472a4 */ /* 0x000fd8000f8e023f */
.L_x_2521:
[----:B------:R-:W-:Y:S01]  /*0820*/  ULDC UR43, c[0x0][0xb38] ;  /* 0x0002ce00002b7ab9 */ /* 0x000fe20000000800 */
[----:B------:R-:W-:Y:S02]  /*0830*/  UIADD3 UR4, UR10, -UR4, URZ ;  /* 0x800000040a047290 */ /* 0x000fe4000fffe03f */
[----:B------:R-:W-:Y:S01]  /*0840*/  UISETP.NE.AND UP0, UPT, UR43, 0x1, UPT ;  /* 0x000000012b00788c */ /* 0x000fe2000bf05270 */
[----:B------:R-:W-:Y:S02]  /*0850*/  ULDC UR5, c[0x0][0xb44] ;  /* 0x0002d10000057ab9 */ /* 0x000fe40000000800 */
[----:B------:R-:W-:-:S08]  /*0860*/  UIMAD UR6, UR6, UR5, UR4 ;  /* 0x00000005060672a4 */ /* 0x000fd0000f8e0204 */
[----:B------:R-:W-:Y:S01]  /*0870*/  @UP0 ULDC UR4, c[0x0][0xb3c] ;  /* 0x0002cf0000040ab9 */ /* 0x000fe20000000800 */
[----:B------:R-:W-:Y:S01]  /*0880*/  @UP0 ULDC UR7, c[0x0][0xb40] ;  /* 0x0002d00000070ab9 */ /* 0x000fe20000000800 */
[----:B------:R-:W-:Y:S02]  /*0890*/  UIMAD.WIDE.U32 UR4, UR6, UR4, URZ ;  /* 0x00000004060472a5 */ /* 0x000fe4000f8e003f */
[----:B------:R-:W-:Y:S02]  /*08a0*/  UMOV UR44, UR6 ;  /* 0x00000006002c7c82 */ /* 0x000fe40008000000 */
[----:B------:R-:W-:-:S04]  /*08b0*/  @UP0 USHF.R.U32.HI UR44, URZ, UR7, UR5 ;  /* 0x000000073f2c0299 */ /* 0x000fc80008011605 */
[----:B------:R-:W-:Y:S02]  /*08c0*/  UIADD3 UR4, -UR44, URZ, URZ ;  /* 0x0000003f2c047290 */ /* 0x000fe4000fffe13f */
[----:B------:R-:W-:Y:S02]  /*08d0*/  ISETP.LE.AND P0, PT, RZ, UR44, PT ;  /* 0x0000002cff007c0c */ /* 0x000fe4000bf03270 */
[----:B------:R-:W-:-:S11]  /*08e0*/  UIMAD UR43, UR43, UR4, UR6 ;  /* 0x000000042b2b72a4 */ /* 0x000fd6000f8e0206 */
[----:B------:R-:W-:Y:S05]  /*08f0*/  @!P0 EXIT ;  /* 0x000000000000894d */ /* 0x000fea0003800000 */
[----:B------:R-:W-:Y:S01]  /*0900*/  ULDC UR5, c[0x0][0x280] ;  /* 0x0000a00000057ab9 */ /* 0x000fe20000000800 */
[----:B------:R-:W-:Y:S01]  /*0910*/  ULDC UR6, c[0x0][0x290] ;  /* 0x0000a40000067ab9 */ /* 0x000fe20000000800 */
[----:B------:R-:W-:Y:S01]  /*0920*/  UIMAD UR4, UR38, 0x60, UR5 ;  /* 0x00000060260478a4 */ /* 0x000fe2000f8e0205 */
[----:B------:R-:W-:Y:S01]  /*0930*/  PLOP3.LUT P0, PT, PT, PT, PT, 0x80, 0x0 ;  /* 0x000000000000781c */ /* 0x000fe20003f0f070 */
[----:B------:R-:W-:Y:S01]  /*0940*/  ULDC UR7, c[0x0][0x74c] ;  /* 0x0001d30000077ab9 */ /* 0x000fe20000000800 */
[----:B------:R-:W-:Y:S01]  /*0950*/  CS2R R70, SRZ ;  /* 0x0000000000467805 */ /* 0x000fe2000001ff00 */
[----:B------:R-:W-:Y:S01]  /*0960*/  UIADD3 UR6, -UR7, UR4, -UR6 ;  /* 0x0000000407067290 */ /* 0x000fe2000fffe906 */
[----:B------:R-:W-:Y:S01]  /*0970*/  CS2R R68, SRZ ;  /* 0x0000000000447805 */ /* 0x000fe2000001ff00 */
[----:B------:R-:W-:Y:S01]  /*0980*/  UIADD3 UR4, UR5, 0x3f, URZ ;  /* 0x0000003f05047890 */ /* 0x000fe2000fffe03f */
[----:B------:R-:W-:Y:S01]  /*0990*/  CS2R R66, SRZ ;  /* 0x0000000000427805 */ /* 0x000fe2000001ff00 */
[----:B------:R-:W-:Y:S01]  /*09a0*/  USHF.R.S32.HI UR7, URZ, 0x1f, UR6 ;  /* 0x0000001f3f077899 */ /* 0x000fe20008011406 */
[----:B------:R-:W-:Y:S01]  /*09b0*/  CS2R R64, SRZ ;  /* 0x0000000000407805 */ /* 0x000fe2000001ff00 */
[----:B------:R-:W-:Y:S01]  /*09c0*/  USHF.R.S32.HI UR5, URZ, 0x1f, UR4 ;  /* 0x0000001f3f057899 */ /* 0x000fe20008011404 */
[----:B------:R-:W-:Y:S01]  /*09d0*/  CS2R R62, SRZ ;  /* 0x00000000003e7805 */ /* 0x000fe2000001ff00 */
[----:B------:R-:W-:Y:S01]  /*09e0*/  ULEA.HI UR7, UR7, UR6, URZ, 0x6 ;  /* 0x0000000607077291 */ /* 0x000fe2000f8f303f */
[----:B------:R-:W-:Y:S01]  /*09f0*/  CS2R R60, SRZ ;  /* 0x00000000003c7805 */ /* 0x000fe2000001ff00 */
[----:B------:R-:W-:Y:S01]  /*0a00*/  ULEA.HI UR5, UR5, UR4, URZ, 0x6 ;  /* 0x0000000405057291 */ /* 0x000fe2000f8f303f */
[----:B------:R-:W-:Y:S01]  /*0a10*/  CS2R R58, SRZ ;  /* 0x00000000003a7805 */ /* 0x000fe2000001ff00 */
[----:B------:R-:W-:Y:S01]  /*0a20*/  USHF.R.S32.HI UR7, URZ, 0x6, UR7 ;  /* 0x000000063f077899 */ /* 0x000fe20008011407 */
[----:B------:R-:W-:Y:S01]  /*0a30*/  CS2R R56, SRZ ;  /* 0x0000000000387805 */ /* 0x000fe2000001ff00 */
[----:B------:R-:W-:Y:S01]  /*0a40*/  USHF.R.S32.HI UR36, URZ, 0x6, UR5 ;  /* 0x000000063f247899 */ /* 0x000fe20008011405 */
[----:B------:R-:W-:-:S02]  /*0a50*/  CS2R R54, SRZ ;  /* 0x0000000000367805 */ /* 0x000fc4000001ff00 */
[----:B------:R-:W-:Y:S02]  /*0a60*/  CS2R R52, SRZ ;  /* 0x0000000000347805 */ /* 0x000fe4000001ff00 */
[----:B------:R-:W-:Y:S02]  /*0a70*/  CS2R R50, SRZ ;  /* 0x0000000000327805 */ /* 0x000fe4000001ff00 */
[----:B------:R-:W-:Y:S02]  /*0a80*/  VIMNMX R16, RZ, UR7, !PT ;  /* 0x00000007ff107c48 */ /* 0x000fe4000ffe0100 */
[----:B------:R-:W-:Y:S02]  /*0a90*/  CS2R R48, SRZ ;  /* 0x0000000000307805 */ /* 0x000fe4000001ff00 */
[----:B------:R-:W-:Y:S02]  /*0aa0*/  CS2R R46, SRZ ;  /* 0x00000000002e7805 */ /* 0x000fe4000001ff00 */
[----:B------:R-:W-:-:S02]  /*0ab0*/  CS2R R44, SRZ ;  /* 0x00000000002c7805 */ /* 0x000fc4000001ff00 */
[----:B------:R-:W-:Y:S02]  /*0ac0*/  ISETP.LT.AND P1, PT, R16, UR36, PT ;  /* 0x0000002410007c0c */ /* 0x000fe4000bf21270 */
        /* <DEDUP_REMOVED lines=33> */
[----:B------:R-:W-:Y:S01]  /*0ce0*/  CS2R R72, SRZ ;  /* 0x0000000000487805 */ /* 0x000fe2000001ff00 */
[----:B------:R-:W-:Y:S06]  /*0cf0*/  @!P1 BRA `(.L_x_2522) ;  /* 0x0000002c00fc9947 */ /* 0x000fec0003800000 */
[----:B------:R-:W1:Y:S01]  /*0d00*/  S2UR UR4, SR_CgaCtaId ;  /* 0x00000000000479c3 */ /* 0x000e620000008800 */
[----:B------:R-:W-:Y:S01]  /*0d10*/  UMOV UR37, 0x400 ;  /* 0x0000040000257882 */ /* 0x000fe20000000000 */
[----:B------:R-:W-:Y:S01]  /*0d20*/  ULDC UR40, c[0x0][0x744] ;  /* 0x0001d10000287ab9 */ /* 0x000fe20000000800 */
        /* <DEDUP_REMOVED lines=21> */
.L_x_2524:
        /* <DEDUP_REMOVED lines=15> */
.L_x_2523:
        /* <DEDUP_REMOVED lines=20> */
.L_x_2526:
        /* <DEDUP_REMOVED lines=15> */
.L_x_2525:
        /* <DEDUP_REMOVED lines=8> */
.L_x_2640:
        /* <DEDUP_REMOVED lines=19> */
.L_x_2528:
[----:B------:R-:W3:Y:S01]  /*1350*/  LDL.LU R15, [R1+0x8] ;  /* 0x00000800010f7983 */ /* 0x000ee20000300800 */
[----:B------:R-:W-:Y:S01]  /*1360*/  IMAD.IADD R12, R8, 0x1, -R9 ;  /* 0x00000001080c7824 */ /* 0x000fe200078e0a09 */
[--C-:B------:R-:W-:Y:S01]  /*1370*/  SHF.R.S32.HI R5, RZ, 0x1, R2.reuse ;  /* 0x00000001ff057819 */ /* 0x100fe20000011402 */
[----:B------:R-:W-:Y:S01]  /*1380*/  IMAD.HI R11, R13, 0x55555556, RZ ;  /* 0x555555560d0b7827 */ /* 0x000fe200078e02ff */
[----:B------:R-:W-:Y:S01]  /*1390*/  SHF.R.S32.HI R8, RZ, 0x1f, R2 ;  /* 0x0000001fff087819 */ /* 0x000fe20000011402 */
[----:B------:R-:W-:Y:S01]  /*13a0*/  ULDC UR4, c[0x0][0x290] ;  /* 0x0000a40000047ab9 */ /* 0x000fe20000000800 */
[----:B--2---:R-:W-:Y:S01]  /*13b0*/  SHF.R.S32.HI R10, RZ, 0x1f, R7 ;  /* 0x0000001fff0a7819 */ /* 0x004fe20000011407 */
[----:B------:R-:W-:Y:S01]  /*13c0*/  UIMAD UR4, UR38, -0x60, UR4 ;  /* 0xffffffa0260478a4 */ /* 0x000fe2000f8e0204 */
[----:B------:R-:W-:Y:S01]  /*13d0*/  LEA.HI R8, R8, R5, RZ, 0x2 ;  /* 0x0000000508087211 */ /* 0x000fe200078f10ff */
[----:B------:R-:W-:Y:S01]  /*13e0*/  ULDC UR5, c[0x0][0x280] ;  /* 0x0000a00000057ab9 */ /* 0x000fe20000000800 */
[----:B------:R-:W-:Y:S01]  /*13f0*/  LEA.HI R10, R10, R7, RZ, 0x3 ;  /* 0x000000070a0a7211 */ /* 0x000fe200078f18ff */
[----:B------:R-:W-:Y:S01]  /*1400*/  UIADD3 UR5, UR4, 0x1, -UR5 ;  /* 0x0000000104057890 */ /* 0x000fe2000fffe805 */
[----:B------:R-:W-:-:S02]  /*1410*/  LOP3.LUT R8, R8, 0xfffffffc, RZ, 0xc0, !PT ;  /* 0xfffffffc08087812 */ /* 0x000fc400078ec0ff */
[----:B------:R-:W-:Y:S02]  /*1420*/  CS2R R70, SRZ ;  /* 0x0000000000467805 */ /* 0x000fe4000001ff00 */
[----:B------:R-:W-:Y:S01]  /*1430*/  LOP3.LUT R2, R2, 0x7fffffe, RZ, 0xc0, !PT ;  /* 0x07fffffe02027812 */ /* 0x000fe200078ec0ff */
[----:B------:R-:W-:Y:S01]  /*1440*/  IMAD.SHL.U32 R10, R10, 0x20, RZ ;  /* 0x000000200a0a7824 */ /* 0x000fe200078e00ff */
[----:B------:R-:W-:Y:S01]  /*1450*/  SHF.R.S32.HI R6, RZ, 0x4, R6 ;  /* 0x00000004ff067819 */ /* 0x000fe20000011406 */
[----:B------:R-:W-:Y:S01]  /*1460*/  IMAD.IADD R8, R5, 0x1, -R8 ;  /* 0x0000000105087824 */ /* 0x000fe200078e0a08 */
[----:B------:R-:W-:Y:S01]  /*1470*/  SHF.R.S32.HI R3, RZ, 0x1f, R0 ;  /* 0x0000001fff037819 */ /* 0x000fe20000011400 */
[----:B------:R-:W-:Y:S01]  /*1480*/  IMAD.IADD R9, R7, 0x1, -R2 ;  /* 0x0000000107097824 */ /* 0x000fe200078e0a02 */
[----:B------:R-:W-:Y:S01]  /*1490*/  LOP3.LUT R10, R10, 0x7fffff00, RZ, 0xc0, !PT ;  /* 0x7fffff000a0a7812 */ /* 0x000fe200078ec0ff */
[----:B------:R-:W-:Y:S01]  /*14a0*/  IMAD.SHL.U32 R7, R8, 0x40, RZ ;  /* 0x0000004008077824 */ /* 0x000fe200078e00ff */
[----:B------:R-:W-:Y:S01]  /*14b0*/  LEA.HI R2, R3, R0, RZ, 0x2 ;  /* 0x0000000003027211 */ /* 0x000fe200078f10ff */
[----:B------:R-:W-:Y:S01]  /*14c0*/  IMAD.SHL.U32 R14, R6, 0x8, RZ ;  /* 0x00000008060e7824 */ /* 0x000fe200078e00ff */
[----:B------:R-:W-:Y:S01]  /*14d0*/  LEA.HI R20, R11, R11, RZ, 0x1 ;  /* 0x0000000b0b147211 */ /* 0x000fe200078f08ff */
[----:B------:R-:W-:Y:S01]  /*14e0*/  IMAD R10, R13, 0x800, R10 ;  /* 0x000008000d0a7824 */ /* 0x000fe200078e020a */
[----:B------:R-:W-:-:S02]  /*14f0*/  LOP3.LUT R7, R7, 0xc0, RZ, 0xc0, !PT ;  /* 0x000000c007077812 */ /* 0x000fc400078ec0ff */
[----:B------:R-:W-:Y:S02]  /*1500*/  CS2R R68, SRZ ;  /* 0x0000000000447805 */ /* 0x000fe4000001ff00 */
[----:B------:R-:W-:Y:S01]  /*1510*/  LOP3.LUT R11, R2, 0x7ffffffc, RZ, 0xc0, !PT ;  /* 0x7ffffffc020b7812 */ /* 0x000fe200078ec0ff */
[----:B------:R-:W-:Y:S01]  /*1520*/  IMAD R9, R9, 0x20, R10 ;  /* 0x0000002009097824 */ /* 0x000fe200078e020a */
[----:B------:R-:W-:Y:S01]  /*1530*/  LOP3.LUT R14, R7, 0x8, R14, 0xf8, !PT ;  /* 0x00000008070e7812 */ /* 0x000fe200078ef80e */
[----:B------:R-:W-:Y:S01]  /*1540*/  IMAD R20, R20, -0x3, R13 ;  /* 0xfffffffd14147824 */ /* 0x000fe200078e020d */
[----:B------:R-:W-:Y:S01]  /*1550*/  SHF.R.U32.HI R7, RZ, 0x3, R7 ;  /* 0x00000003ff077819 */ /* 0x000fe20000011607 */
[----:B------:R-:W-:Y:S01]  /*1560*/  IMAD.IADD R11, R0, 0x1, -R11 ;  /* 0x00000001000b7824 */ /* 0x000fe200078e0a0b */
[--C-:B------:R-:W-:Y:S01]  /*1570*/  SHF.R.S32.HI R5, RZ, 0x2, R2.reuse ;  /* 0x00000002ff057819 */ /* 0x100fe20000011402 */
[----:B------:R-:W-:Y:S01]  /*1580*/  IMAD R9, R12, 0x200, R9 ;  /* 0x000002000c097824 */ /* 0x000fe200078e0209 */
[----:B------:R-:W-:Y:S01]  /*1590*/  SHF.R.S32.HI R6, RZ, 0x1f, R2 ;  /* 0x0000001fff067819 */ /* 0x000fe20000011402 */
[----:B------:R-:W-:Y:S01]  /*15a0*/  IMAD R11, R20, 0x10, R11 ;  /* 0x00000010140b7824 */ /* 0x000fe200078e020b */
[----:B------:R-:W-:Y:S01]  /*15b0*/  LOP3.LUT R14, R14, R7, RZ, 0x3c, !PT ;  /* 0x000000070e0e7212 */ /* 0x000fe200078e3cff */
[----:B-1----:R-:W-:Y:S01]  /*15c0*/  IMAD R13, R13, 0x400, R0 ;  /* 0x000004000d0d7824 */ /* 0x002fe200078e0200 */
[----:B------:R-:W-:Y:S01]  /*15d0*/  LEA.HI R6, R6, R5, RZ, 0x3 ;  /* 0x0000000506067211 */ /* 0x000fe200078f18ff */
[----:B------:R-:W-:Y:S01]  /*15e0*/  IMAD.MOV.U32 R12, RZ, RZ, 0x20 ;  /* 0x00000020ff0c7424 */ /* 0x000fe200078e00ff */
[----:B------:R-:W-:Y:S01]  /*15f0*/  LEA.HI R3, R3, R0, RZ, 0x5 ;  /* 0x0000000003037211 */ /* 0x000fe200078f28ff */
[----:B------:R-:W-:Y:S01]  /*1600*/  IMAD.IADD R9, R9, 0x1, R14 ;  /* 0x0000000109097824 */ /* 0x000fe200078e020e */
[----:B------:R-:W-:Y:S01]  /*1610*/  LOP3.LUT R6, R6, 0xfffffff8, RZ, 0xc0, !PT ;  /* 0xfffffff806067812 */ /* 0x000fe200078ec0ff */
[----:B------:R-:W-:Y:S01]  /*1620*/  IMAD.SHL.U32 R0, R13, 0x4, RZ ;  /* 0x000000040d007824 */ /* 0x000fe200078e00ff */
[----:B------:R-:W-:Y:S01]  /*1630*/  LOP3.LUT P0, RZ, R8, 0x2, RZ, 0xc0, !PT ;  /* 0x0000000208ff7812 */ /* 0x000fe2000780c0ff */
[----:B------:R-:W-:Y:S01]  /*1640*/  IMAD.SHL.U32 R8, R11, 0x2, RZ ;  /* 0x000000020b087824 */ /* 0x000fe200078e00ff */
[----:B------:R-:W-:Y:S01]  /*1650*/  SHF.R.S32.HI R3, RZ, 0x5, R3 ;  /* 0x00000005ff037819 */ /* 0x000fe20000011403 */
[----:B------:R-:W-:Y:S01]  /*1660*/  IMAD.IADD R6, R5, 0x1, -R6 ;  /* 0x0000000105067824 */ /* 0x000fe200078e0a06 */
[----:B------:R-:W-:Y:S01]  /*1670*/  SEL R12, R12, 0xffffffe0, !P0 ;  /* 0xffffffe00c0c7807 */ /* 0x000fe20004000000 */
[----:B------:R-:W-:Y:S01]  /*1680*/  IMAD.MOV.U32 R7, RZ, RZ, RZ ;  /* 0x000000ffff077224 */ /* 0x000fe200078e00ff */
[----:B------:R-:W-:Y:S01]  /*1690*/  LEA R11, R9, UR37, 0x1 ;  /* 0x00000025090b7c11 */ /* 0x000fe2000f8e08ff */
[----:B------:R-:W-:Y:S01]  /*16a0*/  IMAD R6, R3, 0x10, R6 ;  /* 0x0000001003067824 */ /* 0x000fe200078e0206 */
[----:B------:R-:W-:Y:S01]  /*16b0*/  IADD3 R9, -R8, UR4, RZ ;  /* 0x0000000408097c10 */ /* 0x000fe2000fffe1ff */
        /* <DEDUP_REMOVED lines=48> */
[----:B------:R-:W-:Y:S02]  /*19c0*/  LEA R0, R0, UR37, 0x2 ;  /* 0x0000002500007c11 */ /* 0x000fe4000f8e10ff */
[----:B------:R-:W-:Y:S02]  /*19d0*/  IADD3 R8, -R8, UR5, RZ ;  /* 0x0000000508087c10 */ /* 0x000fe4000fffe1ff */
[----:B------:R-:W-:Y:S02]  /*19e0*/  IADD3 R17, R12, 0x30400, R11 ;  /* 0x000304000c117810 */ /* 0x000fe40007ffe00b */
[----:B---3--:R-:W-:-:S07]  /*19f0*/  LOP3.LUT R10, R15, 0x1, RZ, 0xfc, !PT ;  /* 0x000000010f0a7812 */ /* 0x008fce00078efcff */
.L_x_2540:
[----:B------:R-:W-:Y:S01]  /*1a00*/  ISETP.NE.AND P0, PT, R10, 0x3, PT ;  /* 0x000000030a00780c */ /* 0x000fe20003f05270 */
[----:B------:R-:W-:-:S12]  /*1a10*/  YIELD ;  /* 0x0000000000007946 */ /* 0x000fd80003800000 */
[----:B-1----:R-:W-:Y:S05]  /*1a20*/  @!P0 BRA `(.L_x_2530) ;  /* 0x0000000000048947 */ /* 0x002fea0003800000 */
[----:B------:R-:W-:Y:S01]  /*1a30*/  BPT.TRAP 0x1 ;  /* 0x000000040000795c */ /* 0x000fe20000300000 */
.L_x_2530:
[----:B------:R-:W-:Y:S02]  /*1a40*/  LEA R3, R2, UR37, 0x3 ;  /* 0x0000002502037c11 */ /* 0x000fe4000f8e18ff */
[----:B------:R-:W-:-:S04]  /*1a50*/  SHF.L.U32 R12, R7, 0x1f, RZ ;  /* 0x0000001f070c7819 */ /* 0x000fc800000006ff */
[----:B------:R1:W2:Y:S01]  /*1a60*/  SYNCS.PHASECHK.TRANS64.TRYWAIT P1, [R3+URZ+0x36410], R12 ;  /* 0x0364100c030075a7 */ /* 0x0002a2000802017f */
[----:B------:R-:W-:Y:S05]  /*1a70*/  @!P0 BRA `(.L_x_2531) ;  /* 0x0000000000048947 */ /* 0x000fea0003800000 */
[----:B------:R-:W-:Y:S01]  /*1a80*/  BPT.TRAP 0x1 ;  /* 0x000000040000795c */ /* 0x000fe20000300000 */
.L_x_2531:
[----:B--2---:R-:W-:Y:S05]  /*1a90*/  @P1 BRA `(.L_x_2532) ;  /* 0x0000000000081947 */ /* 0x004fea0003800000 */
[----:B------:R-:W2:Y:S02]  /*1aa0*/  SYNCS.PHASECHK.TRANS64.TRYWAIT P1, [R3+URZ+0x36410], R12 ;  /* 0x0364100c030075a7 */ /* 0x000ea4000802017f */
[----:B--2---:R-:W-:Y:S05]  /*1ab0*/  @!P1 BRA `(.L_x_2533) ;  /* 0x0000007800749947 */ /* 0x004fea0003800000 */
.L_x_2532:
        /* <DEDUP_REMOVED lines=103> */
.L_x_2534:
[----:B------:R-:W-:-:S04]  /*2130*/  SHF.L.U32 R14, R5, 0x1f, RZ ;  /* 0x0000001f050e7819 */ /* 0x000fc800000006ff */
[----:B------:R4:W1:Y:S01]  /*2140*/  SYNCS.PHASECHK.TRANS64.TRYWAIT P1, [UR37+0x36430], R14 ;  /* 0x0364300eff0075a7 */ /* 0x0008620008020165 */
[----:B------:R-:W-:Y:S05]  /*2150*/  @!P0 BRA `(.L_x_2535) ;  /* 0x0000000000048947 */ /* 0x000fea0003800000 */
[----:B------:R-:W-:Y:S01]  /*2160*/  BPT.TRAP 0x1 ;  /* 0x000000040000795c */ /* 0x000fe20000300000 */
.L_x_2535:
[----:B-1----:R-:W-:Y:S05]  /*2170*/  @P1 BRA `(.L_x_2536) ;  /* 0x0000000000081947 */ /* 0x002fea0003800000 */
[----:B------:R-:W1:Y:S02]  /*2180*/  SYNCS.PHASECHK.TRANS64.TRYWAIT P1, [UR37+0x36430], R14 ;  /* 0x0364300eff0075a7 */ /* 0x000e640008020165 */
[----:B-1----:R-:W-:Y:S05]  /*2190*/  @!P1 BRA `(.L_x_2537) ;  /* 0x0000007000d09947 */ /* 0x002fea0003800000 */
.L_x_2536:
[----:B------:R-:W-:Y:S01]  /*21a0*/  UIADD3 UR5, UR37, 0x2a000, URZ ;  /* 0x0002a00025057890 */ /* 0x000fe2000fffe03f */
[----:B------:R-:W-:Y:S01]  /*21b0*/  WARPGROUP.ARRIVE ;  /* 0x00000000000079c5 */ /* 0x000fe20000000000 */
[----:B------:R-:W-:Y:S01]  /*21c0*/  UIADD3 UR4, UR4, 0x9000, URZ ;  /* 0x0000900004047890 */ /* 0x000fe2000fffe03f */
[----:B------:R-:W-:Y:S01]  /*21d0*/  IMAD R21, R16, 0x40, R6 ;  /* 0x0000004010157824 */ /* 0x000fe200078e0206 */
[----:B------:R-:W-:Y:S02]  /*21e0*/  USHF.R.U32.HI UR6, URZ, 0x4, UR5 ;  /* 0x000000043f067899 */ /* 0x000fe40008011605 */
[----:B------:R-:W-:Y:S02]  /*21f0*/  USHF.R.U32.HI UR4, URZ, 0x4, UR4 ;  /* 0x000000043f047899 */ /* 0x000fe40008011604 */
[----:B------:R-:W-:Y:S01]  /*2200*/  ULOP3.LUT UR7, UR6, 0x3fff, URZ, 0xc0, !UPT ;  /* 0x00003fff06077892 */ /* 0x000fe2000f8ec03f */
[----:B------:R-:W-:Y:S01]  /*2210*/  VIADDMNMX R22, R21, R8, R9, PT ;  /* 0x0000000815167246 */ /* 0x000fe20003800109 */
[----:B------:R-:W-:-:S02]  /*2220*/  ULOP3.LUT UR6, UR4, 0x3fff, URZ, 0xc0, !UPT ;  /* 0x00003fff04067892 */ /* 0x000fc4000f8ec03f */
[----:B------:R-:W-:Y:S01]  /*2230*/  ULOP3.LUT UR4, UR7, 0x10000, URZ, 0xfc, !UPT ;  /* 0x0001000007047892 */ /* 0x000fe2000f8efc3f */
[C---:B------:R-:W-:Y:S01]  /*2240*/  ISETP.GT.AND P1, PT, R22.reuse, RZ, PT ;  /* 0x000000ff1600720c */ /* 0x040fe20003f24270 */
[----:B------:R-:W-:Y:S01]  /*2250*/  ULOP3.LUT UR6, UR6, 0x10000, URZ, 0xfc, !UPT ;  /* 0x0001000006067892 */ /* 0x000fe2000f8efc3f */
[----:B------:R-:W-:Y:S01]  /*2260*/  ISETP.GT.AND P2, PT, R22, 0x18, PT ;  /* 0x000000181600780c */ /* 0x000fe20003f44270 */
[----:B------:R-:W-:Y:S01]  /*2270*/  UMOV UR9, 0x40000040 ;  /* 0x4000004000097882 */ /* 0x000fe20000000000 */
[----:B------:R-:W-:Y:S01]  /*2280*/  UMOV UR11, 0x40000040 ;  /* 0x40000040000b7882 */ /* 0x000fe20000000000 */
[----:B------:R-:W-:Y:S01]  /*2290*/  FSEL R136, R136, -INF , P1 ;  /* 0xff80000088887808 */ /* 0x000fe20000800000 */
[----:B------:R-:W-:Y:S01]  /*22a0*/  UMOV UR8, UR4 ;  /* 0x0000000400087c82 */ /* 0x000fe20008000000 */
[C---:B------:R-:W-:Y:S01]  /*22b0*/  ISETP.GT.AND P1, PT, R22.reuse, 0x1, PT ;  /* 0x000000011600780c */ /* 0x040fe20003f24270 */
[----:B------:R-:W-:Y:S01]  /*22c0*/  UMOV UR10, UR6 ;  /* 0x00000006000a7c82 */ /* 0x000fe20008000000 */
[C---:B------:R-:W-:Y:S01]  /*22d0*/  ISETP.GT.AND P3, PT, R22.reuse, 0x19, PT ;  /* 0x000000191600780c */ /* 0x040fe20003f64270 */
[----:B------:R-:W-:Y:S01]  /*22e0*/  HGMMA.64x32x16.F32.BF16 R120, gdesc[UR8], RZ, !UPT, gsb0 ;  /* 0x00600000087879f0 */ /* 0x000fe2000c0018ff */
[----:B------:R-:W-:Y:S01]  /*22f0*/  UIADD3 UR10, UR6, 0x2, URZ ;  /* 0x00000002060a7890 */ /* 0x000fe2000fffe03f */
[----:B----4-:R-:W-:Y:S01]  /*2300*/  FSEL R14, R137, -INF , P1 ;  /* 0xff800000890e7808 */ /* 0x010fe20000800000 */
[----:B------:R-:W-:Y:S01]  /*2310*/  UIADD3 UR8, UR4, 0x2, URZ ;  /* 0x0000000204087890 */ /* 0x000fe2000fffe03f */
[----:B------:R-:W-:Y:S01]  /*2320*/  ISETP.GT.AND P1, PT, R22, 0x8, PT ;  /* 0x000000081600780c */ /* 0x000fe20003f24270 */
[----:B------:R-:W-:Y:S01]  /*2330*/  UMOV UR11, 0x40000040 ;  /* 0x40000040000b7882 */ /* 0x000fe20000000000 */
[----:B------:R-:W-:Y:S01]  /*2340*/  UMOV UR9, 0x40000040 ;  /* 0x4000004000097882 */ /* 0x000fe20000000000 */
[--C-:B--2---:R-:W-:Y:S01]  /*2350*/  FFMA.FTZ R13, R136, UR40, -R23.reuse ;  /* 0x00000028880d7c23 */ /* 0x104fe20008010817 */
[----:B------:R-:W-:Y:S01]  /*2360*/  FSEL R140, R140, -INF , P1 ;  /* 0xff8000008c8c7808 */ /* 0x000fe20000800000 */
[--C-:B------:R-:W-:Y:S01]  /*2370*/  FFMA.FTZ R14, R14, UR40, -R23.reuse ;  /* 0x000000280e0e7c23 */ /* 0x100fe20008010817 */
[----:B------:R-:W-:Y:S01]  /*2380*/  ISETP.GT.AND P1, PT, R22, 0x9, PT ;  /* 0x000000091600780c */ /* 0x000fe20003f24270 */
[----:B------:R-:W-:Y:S01]  /*2390*/  UMOV UR7, 0x80000020 ;  /* 0x8000002000077882 */ /* 0x000fe20000000000 */
[----:B------:R-:W-:Y:S01]  /*23a0*/  FSEL R148, R148, -INF , P2 ;  /* 0xff80000094947808 */ /* 0x000fe20001000000 */
[--C-:B------:R-:W-:Y:S01]  /*23b0*/  FFMA.FTZ R15, R140, UR40, -R23.reuse ;  /* 0x000000288c0f7c23 */ /* 0x100fe20008010817 */
[----:B------:R-:W-:Y:S01]  /*23c0*/  FSEL R20, R141, -INF , P1 ;  /* 0xff8000008d147808 */ /* 0x000fe20000800000 */
[----:B------:R-:W1:Y:S01]  /*23d0*/  MUFU.EX2 R13, R13 ;  /* 0x0000000d000d7308 */ /* 0x000e620000000800 */
[----:B------:R-:W-:Y:S01]  /*23e0*/  ISETP.GT.AND P1, PT, R22, 0x10, PT ;  /* 0x000000101600780c */ /* 0x000fe20003f24270 */
[--C-:B------:R-:W-:Y:S01]  /*23f0*/  FFMA.FTZ R148, R148, UR40, -R23.reuse ;  /* 0x0000002894947c23 */ /* 0x100fe20008010817 */
[----:B------:R-:W-:Y:S01]  /*2400*/  FSEL R140, R149, -INF , P3 ;  /* 0xff800000958c7808 */ /* 0x000fe20001800000 */
[----:B------:R-:W-:Y:S01]  /*2410*/  FFMA.FTZ R136, R20, UR40, -R23 ;  /* 0x0000002814887c23 */ /* 0x000fe20008010817 */
[----:B------:R-:W-:-:S02]  /*2420*/  FSEL R144, R144, -INF , P1 ;  /* 0xff80000090907808 */ /* 0x000fc40000800000 */
[----:B------:R-:W-:Y:S01]  /*2430*/  ISETP.GT.AND P1, PT, R22, 0x11, PT ;  /* 0x000000111600780c */ /* 0x000fe20003f24270 */
[----:B------:R-:W2:Y:S01]  /*2440*/  MUFU.EX2 R14, R14 ;  /* 0x0000000e000e7308 */ /* 0x000ea20000000800 */
[----:B------:R-:W-:Y:S01]  /*2450*/  LEA R149, R6, UR37, 0x2 ;  /* 0x0000002506957c11 */ /* 0x000fe2000f8e10ff */
[----:B------:R-:W-:Y:S01]  /*2460*/  FFMA.FTZ R20, R144, UR40, -R23 ;  /* 0x0000002890147c23 */ /* 0x000fe20008010817 */
[----:B------:R-:W-:-:S05]  /*2470*/  FSEL R22, R145, -INF , P1 ;  /* 0xff80000091167808 */ /* 0x000fca0000800000 */
[----:B------:R-:W-:Y:S01]  /*2480*/  FFMA.FTZ R144, R22, UR40, -R23 ;  /* 0x0000002816907c23 */ /* 0x000fe20008010817 */
[----:B------:R-:W-:Y:S01]  /*2490*/  IADD3 R22, R8, 0x8, R21 ;  /* 0x0000000808167810 */ /* 0x000fe20007ffe015 */
[----:B------:R-:W-:Y:S01]  /*24a0*/  FFMA.FTZ R23, R140, UR40, -R23 ;  /* 0x000000288c177c23 */ /* 0x000fe20008010817 */
[----:B------:R-:W4:Y:S02]  /*24b0*/  MUFU.EX2 R15, R15 ;  /* 0x0000000f000f7308 */ /* 0x000f240000000800 */
[----:B------:R-:W-:-:S04]  /*24c0*/  VIMNMX R137, R9, R22, PT ;  /* 0x0000001609897248 */ /* 0x000fc80003fe0100 */
[C---:B------:R-:W-:Y:S02]  /*24d0*/  ISETP.GT.AND P1, PT, R137.reuse, RZ, PT ;  /* 0x000000ff8900720c */ /* 0x040fe40003f24270 */
[----:B------:R5:W-:Y:S01]  /*24e0*/  MUFU.EX2 R21, R144 ;  /* 0x0000009000157308 */ /* 0x000be20000000800 */
[C---:B------:R-:W-:Y:S02]  /*24f0*/  ISETP.GT.AND P2, PT, R137.reuse, 0x18, PT ;  /* 0x000000188900780c */ /* 0x040fe40003f44270 */
[----:B------:R-:W-:Y:S02]  /*2500*/  FSEL R141, R138, -INF , P1 ;  /* 0xff8000008a8d7808 */ /* 0x000fe40000800000 */
[C---:B------:R-:W-:Y:S02]  /*2510*/  ISETP.GT.AND P1, PT, R137.reuse, 0x1, PT ;  /* 0x000000018900780c */ /* 0x040fe40003f24270 */
[----:B------:R-:W-:Y:S01]  /*2520*/  ISETP.GT.AND P3, PT, R137, 0x19, PT ;  /* 0x000000198900780c */ /* 0x000fe20003f64270 */
[----:B---3--:R-:W-:Y:S01]  /*2530*/  FFMA.FTZ R138, R141, UR40, -R12 ;  /* 0x000000288d8a7c23 */ /* 0x008fe2000801080c */
[----:B------:R-:W-:Y:S01]  /*2540*/  FSEL R139, R139, -INF , P1 ;  /* 0xff8000008b8b7808 */ /* 0x000fe20000800000 */
[----:B------:R-:W3:Y:S01]  /*2550*/  MUFU.EX2 R136, R136 ;  /* 0x0000008800887308 */ /* 0x000ee20000000800 */
[----:B------:R-:W-:-:S02]  /*2560*/  ISETP.GT.AND P1, PT, R137, 0x8, PT ;  /* 0x000000088900780c */ /* 0x000fc40003f24270 */
[----:B------:R-:W-:Y:S01]  /*2570*/  FSEL R151, R151, -INF , P3 ;  /* 0xff80000097977808 */ /* 0x000fe20001800000 */
[--C-:B------:R-:W-:Y:S01]  /*2580*/  FFMA.FTZ R139, R139, UR40, -R12.reuse ;  /* 0x000000288b8b7c23 */ /* 0x100fe2000801080c */
[----:B------:R-:W-:Y:S02]  /*2590*/  FSEL R141, R142, -INF , P1 ;  /* 0xff8000008e8d7808 */ /* 0x000fe40000800000 */
[----:B------:R-:W-:Y:S01]  /*25a0*/  ISETP.GT.AND P1, PT, R137, 0x9, PT ;  /* 0x000000098900780c */ /* 0x000fe20003f24270 */
[----:B------:R-:W-:Y:S02]  /*25b0*/  WARPGROUP.DEPBAR.LE gsb0, 0x0 ;  /* 0x00008000000079c5 */ /* 0x000fe40000010000 */
[----:B------:R-:W-:Y:S01]  /*25c0*/  WARPGROUP.ARRIVE ;  /* 0x00000000000079c5 */ /* 0x000fe20000000000 */
[----:B------:R-:W-:Y:S01]  /*25d0*/  FSEL R143, R143, -INF , P1 ;  /* 0xff8000008f8f7808 */ /* 0x000fe20000800000 */
[--C-:B------:R-:W-:Y:S01]  /*25e0*/  FFMA.FTZ R141, R141, UR40, -R12.reuse ;  /* 0x000000288d8d7c23 */ /* 0x100fe2000801080c */
[----:B------:R-:W-:Y:S01]  /*25f0*/  ISETP.GT.AND P1, PT, R137, 0x10, PT ;  /* 0x000000108900780c */ /* 0x000fe20003f24270 */
[----:B------:R1:W-:Y:S02]  /*2600*/  MUFU.EX2 R22, R148 ;  /* 0x0000009400167308 */ /* 0x0003e40000000800 */
[----:B------:R-:W-:Y:S01]  /*2610*/  HGMMA.64x32x16.F32.BF16 R120, gdesc[UR8], R120, gsb0 ;  /* 0x00600000087879f0 */ /* 0x000fe20008001878 */
[----:B------:R-:W-:Y:S01]  /*2620*/  UIADD3 UR10, UR6, 0x4, URZ ;  /* 0x00000004060a7890 */ /* 0x000fe2000fffe03f */
[--C-:B-----5:R-:W-:Y:S01]  /*2630*/  FFMA.FTZ R144, R143, UR40, -R12.reuse ;  /* 0x000000288f907c23 */ /* 0x120fe2000801080c */
[----:B------:R-:W-:Y:S01]  /*2640*/  UIADD3 UR8, UR4, 0x4, URZ ;  /* 0x0000000404087890 */ /* 0x000fe2000fffe03f */
[----:B------:R-:W-:Y:S01]  /*2650*/  FSEL R143, R146, -INF , P1 ;  /* 0xff800000928f7808 */ /* 0x000fe20000800000 */
[----:B------:R-:W-:Y:S01]  /*2660*/  UMOV UR11, 0x40000040 ;  /* 0x40000040000b7882 */ /* 0x000fe20000000000 */
[----:B------:R-:W-:Y:S01]  /*2670*/  UMOV UR9, 0x40000040 ;  /* 0x4000004000097882 */ /* 0x000fe20000000000 */
[----:B------:R-:W-:Y:S01]  /*2680*/  ISETP.GT.AND P1, PT, R137, 0x11, PT ;  /* 0x000000118900780c */ /* 0x000fe20003f24270 */
[--C-:B------:R-:W-:Y:S01]  /*2690*/  FFMA.FTZ R146, R151, UR40, -R12.reuse ;  /* 0x0000002897927c23 */ /* 0x100fe2000801080c */
[----:B------:R-:W-:Y:S01]  /*26a0*/  FFMA.FTZ R137, R143, UR40, -R12 ;  /* 0x000000288f897c23 */ /* 0x000fe2000801080c */
[----:B------:R-:W-:Y:S01]  /*26b0*/  FSEL R143, R150, -INF , P2 ;  /* 0xff800000968f7808 */ /* 0x000fe20001000000 */
[----:B------:R-:W-:Y:S01]  /*26c0*/  MUFU.EX2 R141, R141 ;  /* 0x0000008d008d7308 */ /* 0x000fe20000000800 */
[----:B------:R-:W-:-:S05]  /*26d0*/  FSEL R147, R147, -INF , P1 ;  /* 0xff80000093937808 */ /* 0x000fca0000800000 */
[--C-:B------:R-:W-:Y:S01]  /*26e0*/  FFMA.FTZ R142, R147, UR40, -R12.reuse ;  /* 0x00000028938e7c23 */ /* 0x100fe2000801080c */
[----:B------:R-:W-:Y:S01]  /*26f0*/  FFMA.FTZ R147, R143, UR40, -R12 ;  /* 0x000000288f937c23 */ /* 0x000fe2000801080c */
[----:B------:R-:W5:Y:S08]  /*2700*/  MUFU.EX2 R144, R144 ;  /* 0x0000009000907308 */ /* 0x000f700000000800 */
[----:B------:R-:W-:Y:S08]  /*2710*/  MUFU.EX2 R138, R138 ;  /* 0x0000008a008a7308 */ /* 0x000ff00000000800 */
[----:B------:R-:W5:Y:S08]  /*2720*/  MUFU.EX2 R139, R139 ;  /* 0x0000008b008b7308 */ /* 0x000f700000000800 */
[----:B------:R-:W5:Y:S08]  /*2730*/  MUFU.EX2 R20, R20 ;  /* 0x0000001400147308 */ /* 0x000f700000000800 */
[----:B------:R-:W5:Y:S08]  /*2740*/  MUFU.EX2 R23, R23 ;  /* 0x0000001700177308 */ /* 0x000f700000000800 */
[----:B------:R-:W-:Y:S01]  /*2750*/  MUFU.EX2 R137, R137 ;  /* 0x0000008900897308 */ /* 0x000fe20000000800 */
[----:B------:R-:W-:-:S02]  /*2760*/  WARPGROUP.DEPBAR.LE gsb0, 0x0 ;  /* 0x00008000000079c5 */ /* 0x000fc40000010000 */
[----:B------:R-:W-:-:S05]  /*2770*/  WARPGROUP.ARRIVE ;  /* 0x00000000000079c5 */ /* 0x000fca0000000000 */
[----:B------:R-:W5:Y:S01]  /*2780*/  MUFU.EX2 R142, R142 ;  /* 0x0000008e008e7308 */ /* 0x000f620000000800 */
        /* <DEDUP_REMOVED lines=77> */
[----:B------:R2:W4:Y:S02]  /*2c60*/  LDS R140, [R149+0x30220] ;  /* 0x03022000958c7984 */ /* 0x0005240000000800 */
[--C-:B--2---:R-:W-:Y:S01]  /*2c70*/  FADD.FTZ R149, R121, -R145.reuse ;  /* 0x8000009179957221 */ /* 0x104fe20000010000 */
[--C-:B------:R-:W-:Y:S01]  /*2c80*/  FADD.FTZ R121, R128, -R145.reuse ;  /* 0x8000009180797221 */ /* 0x100fe20000010000 */
[--C-:B-1----:R-:W-:Y:S01]  /*2c90*/  FADD.FTZ R148, R133, -R145.reuse ;  /* 0x8000009185947221 */ /* 0x102fe20000010000 */
[----:B------:R-:W-:Y:S01]  /*2ca0*/  MUFU.EX2 R128, R147 ;  /* 0x0000009300807308 */ /* 0x000fe20000000800 */
[--C-:B------:R-:W-:Y:S01]  /*2cb0*/  FADD.FTZ R12, R120, -R145.reuse ;  /* 0x80000091780c7221 */ /* 0x100fe20000010000 */
[--C-:B------:R-:W-:Y:S01]  /*2cc0*/  FADD.FTZ R150, R124, -R145.reuse ;  /* 0x800000917c967221 */ /* 0x100fe20000010000 */
[--C-:B------:R-:W-:Y:S01]  /*2cd0*/  FADD.FTZ R151, R125, -R145.reuse ;  /* 0x800000917d977221 */ /* 0x100fe20000010000 */
[--C-:B------:R-:W-:Y:S01]  /*2ce0*/  FADD.FTZ R120, R129, -R145.reuse ;  /* 0x8000009181787221 */ /* 0x100fe20000010000 */
[----:B------:R-:W-:Y:S01]  /*2cf0*/  FADD.FTZ R143, R132, -R145 ;  /* 0x80000091848f7221 */ /* 0x000fe20000010000 */
[--C-:B----4-:R-:W-:Y:S01]  /*2d00*/  FADD.FTZ R145, R122, -R140.reuse ;  /* 0x8000008c7a917221 */ /* 0x110fe20000010000 */
[----:B------:R-:W-:Y:S01]  /*2d10*/  FMUL.FTZ R124, R13, R12 ;  /* 0x0000000c0d7c7220 */ /* 0x000fe20000410000 */
[----:B------:R-:W1:Y:S01]  /*2d20*/  MUFU.EX2 R133, R146 ;  /* 0x0000009200857308 */ /* 0x000e620000000800 */
[--C-:B------:R-:W-:Y:S01]  /*2d30*/  FADD.FTZ R122, R123, -R140.reuse ;  /* 0x8000008c7b7a7221 */ /* 0x100fe20000010000 */
[--C-:B------:R-:W-:Y:S01]  /*2d40*/  FADD.FTZ R126, R126, -R140.reuse ;  /* 0x8000008c7e7e7221 */ /* 0x100fe20000010000 */
[C---:B------:R-:W-:Y:S01]  /*2d50*/  FMUL.FTZ R125, R14.reuse, R149 ;  /* 0x000000950e7d7220 */ /* 0x040fe20000410000 */
[----:B------:R-:W-:Y:S01]  /*2d60*/  F2FP.BF16.F32.PACK_AB R12, R14, R13 ;  /* 0x0000000d0e0c723e */ /* 0x000fe200000010ff */
[--C-:B------:R-:W-:Y:S01]  /*2d70*/  FADD.FTZ R123, R127, -R140.reuse ;  /* 0x8000008c7f7b7221 */ /* 0x100fe20000010000 */
[----:B------:R-:W-:Y:S01]  /*2d80*/  FMUL.FTZ R132, R15, R150 ;  /* 0x000000960f847220 */ /* 0x000fe20000410000 */
[----:B---3--:R-:W-:Y:S01]  /*2d90*/  F2FP.BF16.F32.PACK_AB R14, R136, R15 ;  /* 0x0000000f880e723e */ /* 0x008fe200000010ff */
[--C-:B------:R-:W-:Y:S01]  /*2da0*/  FADD.FTZ R130, R130, -R140.reuse ;  /* 0x8000008c82827221 */ /* 0x100fe20000010000 */
[----:B-----5:R-:W-:Y:S01]  /*2db0*/  F2FP.BF16.F32.PACK_AB R15, R144, R141 ;  /* 0x0000008d900f723e */ /* 0x020fe200000010ff */
[--C-:B------:R-:W-:Y:S01]  /*2dc0*/  FADD.FTZ R131, R131, -R140.reuse ;  /* 0x8000008c83837221 */ /* 0x100fe20000010000 */
[--C-:B------:R-:W-:Y:S01]  /*2dd0*/  FADD.FTZ R127, R134, -R140.reuse ;  /* 0x8000008c867f7221 */ /* 0x100fe20000010000 */
[----:B------:R-:W-:Y:S01]  /*2de0*/  F2FP.BF16.F32.PACK_AB R13, R139, R138 ;  /* 0x0000008a8b0d723e */ /* 0x000fe200000010ff */
[----:B------:R-:W-:Y:S01]  /*2df0*/  BAR.SYNC.DEFER_BLOCKING 0x9, 0x180 ;  /* 0x0246000000007b1d */ /* 0x000fe20000010000 */
[----:B------:R-:W-:Y:S01]  /*2e00*/  FADD.FTZ R140, R135, -R140 ;  /* 0x8000008c878c7221 */ /* 0x000fe20000010000 */
[----:B------:R-:W-:Y:S01]  /*2e10*/  FMUL.FTZ R141, R141, R126 ;  /* 0x0000007e8d8d7220 */ /* 0x000fe20000410000 */
[----:B------:R-:W-:Y:S01]  /*2e20*/  FMUL.FTZ R139, R139, R122 ;  /* 0x0000007a8b8b7220 */ /* 0x000fe20000410000 */
[----:B------:R-:W-:Y:S01]  /*2e30*/  FMUL.FTZ R144, R144, R123 ;  /* 0x0000007b90907220 */ /* 0x000fe20000410000 */
[----:B------:R-:W-:Y:S01]  /*2e40*/  FMUL.FTZ R126, R20, R121 ;  /* 0x00000079147e7220 */ /* 0x000fe20000410000 */
[C---:B------:R-:W-:Y:S01]  /*2e50*/  FMUL.FTZ R135, R21.reuse, R120 ;  /* 0x0000007815877220 */ /* 0x040fe20000410000 */
[----:B------:R-:W-:Y:S01]  /*2e60*/  F2FP.BF16.F32.PACK_AB R120, R21, R20 ;  /* 0x000000141578723e */ /* 0x000fe200000010ff */
[----:B------:R-:W-:Y:S01]  /*2e70*/  FMUL.FTZ R129, R136, R151 ;  /* 0x0000009788817220 */ /* 0x000fe20000410000 */
[C---:B------:R-:W-:Y:S01]  /*2e80*/  F2FP.BF16.F32.PACK_AB R122, R23.reuse, R22 ;  /* 0x00000016177a723e */ /* 0x040fe200000010ff */
[----:B------:R-:W-:Y:S01]  /*2e90*/  FMUL.FTZ R138, R138, R145 ;  /* 0x000000918a8a7220 */ /* 0x000fe20000410000 */
[----:B------:R-:W-:Y:S01]  /*2ea0*/  F2FP.BF16.F32.PACK_AB R121, R142, R137 ;  /* 0x000000898e79723e */ /* 0x000fe200000010ff */
[----:B------:R-:W-:Y:S01]  /*2eb0*/  FMUL.FTZ R148, R23, R148 ;  /* 0x0000009417947220 */ /* 0x000fe20000410000 */
[----:B-1----:R-:W-:Y:S01]  /*2ec0*/  F2FP.BF16.F32.PACK_AB R123, R133, R128 ;  /* 0x00000080857b723e */ /* 0x002fe200000010ff */
[----:B------:R-:W-:Y:S01]  /*2ed0*/  FMUL.FTZ R143, R22, R143 ;  /* 0x0000008f168f7220 */ /* 0x000fe20000410000 */
[----:B------:R-:W-:Y:S01]  /*2ee0*/  FMUL.FTZ R21, R137, R130 ;  /* 0x0000008289157220 */ /* 0x000fe20000410000 */
[----:B------:R-:W-:Y:S01]  /*2ef0*/  FMUL.FTZ R142, R142, R131 ;  /* 0x000000838e8e7220 */ /* 0x000fe20000410000 */
[----:B------:R-:W-:Y:S01]  /*2f00*/  FMUL.FTZ R23, R128, R127 ;  /* 0x0000007f80177220 */ /* 0x000fe20000410000 */
[----:B------:R-:W-:Y:S01]  /*2f10*/  FMUL.FTZ R140, R133, R140 ;  /* 0x0000008c858c7220 */ /* 0x000fe20000410000 */
[----:B------:R-:W-:-:S02]  /*2f20*/  F2FP.BF16.F32.PACK_AB R20, R135, R126 ;  /* 0x0000007e8714723e */ /* 0x000fc400000010ff */
[----:B------:R-:W-:Y:S02]  /*2f30*/  F2FP.BF16.F32.PACK_AB R22, R148, R143 ;  /* 0x0000008f9416723e */ /* 0x000fe400000010ff */
[----:B------:R-:W-:Y:S01]  /*2f40*/  F2FP.BF16.F32.PACK_AB R21, R142, R21 ;  /* 0x000000158e15723e */ /* 0x000fe200000010ff */
[----:B------:R1:W-:Y:S01]  /*2f50*/  STSM.16.M88.4 [R11+0x30400], R12 ;  /* 0x0304000c0b007844 */ /* 0x0003e20000000200 */
[----:B------:R-:W-:-:S03]  /*2f60*/  F2FP.BF16.F32.PACK_AB R23, R140, R23 ;  /* 0x000000178c17723e */ /* 0x000fc600000010ff */
[----:B------:R2:W-:Y:S01]  /*2f70*/  STSM.16.M88.4 [R17], R120 ;  /* 0x0000007811007844 */ /* 0x0005e20000000200 */
[----:B------:R-:W-:Y:S01]  /*2f80*/  @!PT LDS RZ, [RZ] ;  /* 0x00000000fffff984 */ /* 0x000fe20000000800 */
[----:B------:R-:W-:Y:S01]  /*2f90*/  @!PT LDS RZ, [RZ] ;  /* 0x00000000fffff984 */ /* 0x000fe20000000800 */
[----:B------:R-:W-:Y:S01]  /*2fa0*/  @!PT LDS RZ, [RZ] ;  /* 0x00000000fffff984 */ /* 0x000fe20000000800 */
[----:B------:R-:W-:Y:S01]  /*2fb0*/  @!PT LDS RZ, [RZ] ;  /* 0x00000000fffff984 */ /* 0x000fe20000000800 */
[----:B------:R3:W-:Y:S06]  /*2fc0*/  MEMBAR.ALL.CTA ;  /* 0x0000000000007992 */ /* 0x0007ec0000008000 */
[----:B---3--:R-:W3:Y:S01]  /*2fd0*/  FENCE.VIEW.ASYNC.S ;  /* 0x00000000000073c6 */ /* 0x008ee20000000000 */
[----:B-1----:R-:W-:Y:S02]  /*2fe0*/  F2FP.BF16.F32.PACK_AB R12, R125, R124 ;  /* 0x0000007c7d0c723e */ /* 0x002fe400000010ff */
[----:B------:R-:W-:-:S02]  /*2ff0*/  F2FP.BF16.F32.PACK_AB R14, R129, R132 ;  /* 0x00000084810e723e */ /* 0x000fc400000010ff */
[----:B------:R-:W-:Y:S02]  /*3000*/  F2FP.BF16.F32.PACK_AB R13, R139, R138 ;  /* 0x0000008a8b0d723e */ /* 0x000fe400000010ff */
        /* <DEDUP_REMOVED lines=84> */
.L_x_2538:
        /* <DEDUP_REMOVED lines=60> */
.L_x_2539:
        /* <DEDUP_REMOVED lines=62> */
.L_x_2522:
[----:B------:R-:W-:Y:S05]  /*3cf0*/  @P0 BRA `(.L_x_2541) ;  /* 0x0000000c005c0947 */ /* 0x000fea0003800000 */
[----:B------:R-:W2:Y:S01]  /*3d00*/  S2UR UR4, SR_CgaCtaId ;  /* 0x00000000000479c3 */ /* 0x000ea20000008800 */
[----:B------:R-:W-:Y:S02]  /*3d10*/  UMOV UR37, 0x400 ;  /* 0x0000040000257882 */ /* 0x000fe40000000000 */
[----:B--2---:R-:W-:-:S06]  /*3d20*/  ULEA UR37, UR4, UR37, 0x18 ;  /* 0x0000002504257291 */ /* 0x004fcc000f8ec03f */
        /* <DEDUP_REMOVED lines=8> */
[----:B-1----:R-:W1:Y:S01]  /*3db0*/  LDC.64 R2, c[0x4][R2] ;  /* 0x0100000002027b82 */ /* 0x002e620000000a00 */
        /* <DEDUP_REMOVED lines=10> */
.L_x_2542:
        /* <DEDUP_REMOVED lines=20> */
.L_x_2543:
        /* <DEDUP_REMOVED lines=18> */
.L_x_2544:
        /* <DEDUP_REMOVED lines=18> */
.L_x_2545:
[----:B------:R-:W2:Y:S01]  /*41e0*/  S2R R0, SR_TID.X ;  /* 0x0000000000007919 */ /* 0x000ea20000002100 */
        /* <DEDUP_REMOVED lines=26> */
[----:B-1----:R-:W-:Y:S01]  /*4390*/  IMAD.SHL.U32 R3, R7, 0x10, RZ ;  /* 0x0000001007037824 */ /* 0x002fe200078e00ff */
        /* <DEDUP_REMOVED lines=70> */
[----:B------:R-:W-:Y:S01]  /*4800*/  ULDC.64 UR6, c[0x0][0x198] ;  /* 0x0000660000067ab9 */ /* 0x000fe20000000a00 */
[----:B------:R-:W-:Y:S02]  /*4810*/  UIADD3 UR40, UR37, 0x9000, URZ ;  /* 0x0000900025287890 */ /* 0x000fe4000fffe03f */
[----:B------:R-:W-:Y:S02]  /*4820*/  UIADD3 UR4, UP0, UR6, 0x770, URZ ;  /* 0x0000077006047890 */ /* 0x000fe4000ff1e03f */
[----:B------:R-:W-:Y:S02]  /*4830*/  UIMAD UR42, UR38, 0x60, URZ ;  /* 0x00000060262a78a4 */ /* 0x000fe4000f8e023f */
[----:B------:R-:W-:Y:S02]  /*4840*/  UIADD3.X UR5, URZ, UR7, URZ, UP0, !UPT ;  /* 0x000000073f057290 */ /* 0x000fe400087fe43f */
[----:B------:R-:W-:Y:S02]  /*4850*/  UIADD3 UR6, UP0, UR6, 0x670, URZ ;  /* 0x0000067006067890 */ /* 0x000fe4000ff1e03f */
[----:B------:R-:W-:-:S02]  /*4860*/  UIADD3 UR32, UR37, 0xc000, URZ ;  /* 0x0000c00025207890 */ /* 0x000fc4000fffe03f */
[----:B------:R-:W-:Y:S02]  /*4870*/  UIADD3 UR24, UR37, 0xf000, URZ ;  /* 0x0000f00025187890 */ /* 0x000fe4000fffe03f */
[----:B------:R-:W-:Y:S02]  /*4880*/  UIADD3.X UR7, URZ, UR7, URZ, UP0, !UPT ;  /* 0x000000073f077290 */ /* 0x000fe400087fe43f */
[----:B------:R-:W-:Y:S02]  /*4890*/  UIADD3 UR16, UR37, 0x3000, URZ ;  /* 0x0000300025107890 */ /* 0x000fe4000fffe03f */
[----:B------:R-:W-:Y:S01]  /*48a0*/  UIADD3 UR8, UR37, 0x6000, URZ ;  /* 0x0000600025087890 */ /* 0x000fe2000fffe03f */
[----:B------:R-:W-:Y:S01]  /*48b0*/  UMOV UR41, URZ ;  /* 0x0000003f00297c82 */ /* 0x000fe20008000000 */
[----:B------:R-:W-:Y:S01]  /*48c0*/  UMOV UR33, 0x40 ;  /* 0x0000004000217882 */ /* 0x000fe20000000000 */
[----:B------:R-:W-:Y:S01]  /*48d0*/  UMOV UR35, UR43 ;  /* 0x0000002b00237c82 */ /* 0x000fe20008000000 */
[----:B------:R-:W-:Y:S01]  /*48e0*/  UMOV UR36, UR44 ;  /* 0x0000002c00247c82 */ /* 0x000fe20008000000 */
[----:B------:R-:W-:Y:S01]  /*48f0*/  UMOV UR34, UR42 ;  /* 0x0000002a00227c82 */ /* 0x000fe20008000000 */
[----:B------:R-:W-:Y:S01]  /*4900*/  UMOV UR25, 0x80 ;  /* 0x0000008000197882 */ /* 0x000fe20000000000 */
[----:B------:R-:W-:Y:S01]  /*4910*/  UMOV UR27, UR43 ;  /* 0x0000002b001b7c82 */ /* 0x000fe20008000000 */
[----:B------:R-:W-:Y:S01]  /*4920*/  UMOV UR28, UR44 ;  /* 0x0000002c001c7c82 */ /* 0x000fe20008000000 */
[----:B------:R1:W-:Y:S01]  /*4930*/  UTMASTG.4D [UR40], [UR4] ;  /* 0x00000028040073b5 */ /* 0x0003e20008018000 */
[----:B------:R-:W-:Y:S01]  /*4940*/  UMOV UR26, UR42 ;  /* 0x0000002a001a7c82 */ /* 0x000fe20008000000 */
[----:B------:R-:W-:Y:S01]  /*4950*/  UMOV UR17, 0x40 ;  /* 0x0000004000117882 */ /* 0x000fe20000000000 */
[----:B------:R-:W-:Y:S01]  /*4960*/  UMOV UR19, UR43 ;  /* 0x0000002b00137c82 */ /* 0x000fe20008000000 */
[----:B------:R-:W-:Y:S01]  /*4970*/  UMOV UR20, UR44 ;  /* 0x0000002c00147c82 */ /* 0x000fe20008000000 */
[----:B------:R-:W-:Y:S01]  /*4980*/  UMOV UR18, UR42 ;  /* 0x0000002a00127c82 */ /* 0x000fe20008000000 */
[----:B------:R-:W-:Y:S01]  /*4990*/  UMOV UR9, 0x80 ;  /* 0x0000008000097882 */ /* 0x000fe20000000000 */
[----:B------:R-:W-:Y:S01]  /*49a0*/  UMOV UR11, UR43 ;  /* 0x0000002b000b7c82 */ /* 0x000fe20008000000 */
[----:B------:R3:W-:Y:S01]  /*49b0*/  UTMASTG.4D [UR32], [UR4] ;  /* 0x00000020040073b5 */ /* 0x0007e20008018000 */
[----:B------:R-:W-:Y:S01]  /*49c0*/  UMOV UR12, UR44 ;  /* 0x0000002c000c7c82 */ /* 0x000fe20008000000 */
[----:B------:R-:W-:Y:S01]  /*49d0*/  UMOV UR10, UR42 ;  /* 0x0000002a000a7c82 */ /* 0x000fe20008000000 */
[----:B------:R3:W-:Y:S01]  /*49e0*/  UTMASTG.4D [UR24], [UR4] ;  /* 0x00000018040073b5 */ /* 0x0007e20008018000 */
[----:B-1----:R-:W-:-:S02]  /*49f0*/  UMOV UR40, UR37 ;  /* 0x0000002500287c82 */ /* 0x002fc40008000000 */
[----:B------:R3:W-:Y:S01]  /*4a00*/  UTMASTG.4D [UR40], [UR6] ;  /* 0x00000028060073b5 */ /* 0x0007e20008018000 */
[----:B------:R3:W-:Y:S01]  /*4a10*/  UTMASTG.4D [UR16], [UR6] ;  /* 0x00000010060073b5 */ /* 0x0007e20008018000 */
[----:B------:R3:W-:Y:S02]  /*4a20*/  UTMASTG.4D [UR8], [UR6] ;  /* 0x00000008060073b5 */ /* 0x0007e40008018000 */
[----:B---3--:R0:W-:Y:S02]  /*4a30*/  UTMACMDFLUSH ;  /* 0x00000000000079b7 */ /* 0x0081e40000000000 */
.L_x_2547:
[----:B------:R-:W-:Y:S05]  /*4a40*/  BSYNC B0 ;  /* 0x0000000000007941 */ /* 0x000fea0003800000 */
.L_x_2546:
[----:B------:R-:W-:-:S04]  /*4a50*/  DEPBAR.LE SB0, 0x0 ;  /* 0x000080000000791a */ /* 0x000fc80000000000 */
[----:B------:R-:W-:Y:S05]  /*4a60*/  EXIT ;  /* 0x000000000000794d */ /* 0x000fea0003800000 */
.L_x_2541:
[----:B------:R-:W2:Y:S01]  /*4a70*/  S2R R0, SR_TID.X ;  /* 0x0000000000007919 */ /* 0x000ea20000002100 */
[----:B-1----:R-:W1:Y:S01]  /*4a80*/  LDC.64 R2, c[0x0][0x820] ;  /* 0x00020800ff027b82 */ /* 0x002e620000000a00 */
[----:B------:R-:W-:Y:S01]  /*4a90*/  ULDC.64 UR4, c[0x0][0x808] ;  /* 0x0002020000047ab9 */ /* 0x000fe20000000a00 */
[----:B------:R-:W-:Y:S01]  /*4aa0*/  USHF.R.S32.HI UR10, URZ, 0x1f, UR43 ;  /* 0x0000001f3f0a7899 */ /* 0x000fe2000801142b */
[----:B------:R-:W-:Y:S01]  /*4ab0*/  BSSY B0, `(.L_x_2548) ;  /* 0x000002f000007945 */ /* 0x000fe20003800000 */
[----:B------:R-:W-:Y:S02]  /*4ac0*/  UIMAD UR4, UR38, -0x60, UR4 ;  /* 0xffffffa0260478a4 */ /* 0x000fe4000f8e0204 */
[----:B------:R-:W-:Y:S02]  /*4ad0*/  USHF.R.S32.HI UR11, URZ, 0x1f, UR44 ;  /* 0x0000001f3f0b7899 */ /* 0x000fe4000801142c */
[----:B------:R-:W3:Y:S01]  /*4ae0*/  LDC.64 R10, c[0x0][0x828] ;  /* 0x00020a00ff0a7b82 */ /* 0x000ee20000000a00 */
[----:B------:R-:W-:-:S07]  /*4af0*/  ULDC.64 UR6, c[0x0][0x208] ;  /* 0x0000820000067ab9 */ /* 0x000fce0000000a00 */
[----:B------:R-:W4:Y:S08]  /*4b00*/  LDC.64 R16, c[0x0][0x850] ;  /* 0x00021400ff107b82 */ /* 0x000f300000000a00 */
[----:B------:R-:W3:Y:S01]  /*4b10*/  LDC.64 R18, c[0x0][0x858] ;  /* 0x00021600ff127b82 */ /* 0x000ee20000000a00 */
[----:B--2---:R-:W-:Y:S02]  /*4b20*/  VIADD R7, R0, 0xffffff80 ;  /* 0xffffff8000077836 */ /* 0x004fe40000000000 */
[----:B-1----:R-:W-:-:S02]  /*4b30*/  IMAD R0, R2, UR10, RZ ;  /* 0x0000000a02007c24 */ /* 0x002fc4000f8e02ff */
[----:B------:R-:W-:-:S05]  /*4b40*/  IMAD.HI R4, R7, 0x2aaaaaab, RZ ;  /* 0x2aaaaaab07047827 */ /* 0x000fca00078e02ff */
[----:B------:R-:W-:-:S04]  /*4b50*/  SHF.R.U32.HI R5, RZ, 0x1f, R4 ;  /* 0x0000001fff057819 */ /* 0x000fc80000011604 */
[----:B------:R-:W-:-:S04]  /*4b60*/  LEA.HI.SX32 R4, R4, R5, 0x1e ;  /* 0x0000000504047211 */ /* 0x000fc800078ff2ff */
[C---:B------:R-:W-:Y:S01]  /*4b70*/  ISETP.GE.AND P3, PT, R4.reuse, UR4, PT ;  /* 0x0000000404007c0c */ /* 0x040fe2000bf66270 */
[C---:B------:R-:W-:Y:S02]  /*4b80*/  IMAD R6, R4.reuse, -0x18, R7 ;  /* 0xffffffe804067824 */ /* 0x040fe400078e0207 */
[----:B------:R-:W-:Y:S02]  /*4b90*/  VIADD R5, R4, 0x10 ;  /* 0x0000001004057836 */ /* 0x000fe40000000000 */
[----:B------:R-:W-:Y:S02]  /*4ba0*/  IMAD.SHL.U32 R6, R6, 0x8, RZ ;  /* 0x0000000806067824 */ /* 0x000fe400078e00ff */
[C---:B------:R-:W-:Y:S01]  /*4bb0*/  VIADD R9, R4.reuse, 0x40 ;  /* 0x0000004004097836 */ /* 0x040fe20000000000 */
[----:B------:R-:W-:Y:S01]  /*4bc0*/  ISETP.GE.AND P4, PT, R5, UR4, PT ;  /* 0x0000000405007c0c */ /* 0x000fe2000bf86270 */
[----:B------:R-:W-:Y:S01]  /*4bd0*/  IMAD R5, R3, UR43, R0 ;  /* 0x0000002b03057c24 */ /* 0x000fe2000f8e0200 */
[--C-:B------:R-:W-:Y:S01]  /*4be0*/  SHF.R.S32.HI R7, RZ, 0x1f, R6.reuse ;  /* 0x0000001fff077819 */ /* 0x100fe20000011406 */
[----:B------:R-:W-:Y:S01]  /*4bf0*/  VIADD R0, R4, 0x20 ;  /* 0x0000002004007836 */ /* 0x000fe20000000000 */
[----:B------:R-:W-:Y:S01]  /*4c00*/  ISETP.GE.OR P6, PT, R6, UR5, P3 ;  /* 0x0000000506007c0c */ /* 0x000fe20009fc6670 */
[----:B------:R-:W-:Y:S01]  /*4c10*/  VIADD R8, R4, 0x30 ;  /* 0x0000003004087836 */ /* 0x000fe20000000000 */
[----:B------:R-:W-:Y:S01]  /*4c20*/  ISETP.GE.AND P1, PT, R9, UR4, PT ;  /* 0x0000000409007c0c */ /* 0x000fe2000bf26270 */
[----:B------:R-:W-:Y:S01]  /*4c30*/  IMAD.WIDE.U32 R2, R2, UR43, R6 ;  /* 0x0000002b02027c25 */ /* 0x000fe2000f8e0006 */
[----:B------:R-:W-:-:S02]  /*4c40*/  ISETP.GE.AND P5, PT, R0, UR4, PT ;  /* 0x0000000400007c0c */ /* 0x000fc4000bfa6270 */
[----:B------:R-:W-:Y:S01]  /*4c50*/  ISETP.GE.AND P0, PT, R8, UR4, PT ;  /* 0x0000000408007c0c */ /* 0x000fe2000bf06270 */
[----:B------:R-:W-:Y:S01]  /*4c60*/  IMAD.IADD R3, R3, 0x1, R5 ;  /* 0x0000000103037824 */ /* 0x000fe200078e0205 */
[----:B------:R-:W-:Y:S01]  /*4c70*/  SHF.R.S32.HI R5, RZ, 0x1f, R4 ;  /* 0x0000001fff057819 */ /* 0x000fe20000011404 */
[----:B---3--:R-:W-:Y:S01]  /*4c80*/  IMAD R0, R10, UR11, RZ ;  /* 0x0000000b0a007c24 */ /* 0x008fe2000f8e02ff */
[----:B------:R-:W-:Y:S01]  /*4c90*/  ISETP.GE.OR P2, PT, R6, UR5, P4 ;  /* 0x0000000506007c0c */ /* 0x000fe2000a746670 */
[----:B------:R-:W-:Y:S02]  /*4ca0*/  IMAD.U32 R9, RZ, RZ, UR38 ;  /* 0x00000026ff097e24 */ /* 0x000fe4000f8e00ff */
[----:B------:R-:W-:Y:S02]  /*4cb0*/  IMAD R11, R11, UR44, R0 ;  /* 0x0000002c0b0b7c24 */ /* 0x000fe4000f8e0200 */
[----:B------:R-:W-:-:S04]  /*4cc0*/  IMAD.WIDE.U32 R12, R10, UR44, R2 ;  /* 0x0000002c0a0c7c25 */ /* 0x000fc8000f8e0002 */
[----:B------:R-:W-:-:S04]  /*4cd0*/  IMAD.WIDE R2, R9, 0x60, R4 ;  /* 0x0000006009027825 */ /* 0x000fc800078e0204 */
[----:B------:R-:W-:Y:S01]  /*4ce0*/  IMAD.IADD R11, R13, 0x1, R11 ;  /* 0x000000010d0b7824 */ /* 0x000fe200078e020b */
[----:B----4-:R-:W-:Y:S06]  /*4cf0*/  @P6 BRA `(.L_x_2549) ;  /* 0x0000000000286947 */ /* 0x010fec0003800000 */
        /* <DEDUP_REMOVED lines=10> */
.L_x_2549:
[----:B------:R-:W-:Y:S05]  /*4da0*/  BSYNC B0 ;  /* 0x0000000000007941 */ /* 0x000fea0003800000 */
.L_x_2548:
[----:B------:R-:W-:Y:S01]  /*4db0*/  BSSY B0, `(.L_x_2550) ;  /* 0x0000010000007945 */ /* 0x000fe20003800000 */
[----:B------:R-:W-:-:S03]  /*4dc0*/  ISETP.GE.OR P6, PT, R6, UR5, P5 ;  /* 0x0000000506007c0c */ /* 0x000fc6000afc6670 */
        /* <DEDUP_REMOVED lines=14> */
.L_x_2551:
[----:B------:R-:W-:Y:S05]  /*4eb0*/  BSYNC B0 ;  /* 0x0000000000007941 */ /* 0x000fea0003800000 */
.L_x_2550:
[----:B------:R-:W-:Y:S01]  /*4ec0*/  BSSY B0, `(.L_x_2552) ;  /* 0x0000010000007945 */ /* 0x000fe20003800000 */
[----:B------:R-:W-:-:S03]  /*4ed0*/  ISETP.GE.OR P2, PT, R6, UR5, P0 ;  /* 0x0000000506007c0c */ /* 0x000fc60008746670 */
[----:B------:R-:W-:Y:S10]  /*4ee0*/  @P6 BRA `(.L_x_2553) ;  /* 0x0000000000346947 */ /* 0x000ff40003800000 */
[----:B-12---:R-:W-:Y:S01]  /*4ef0*/  IADD3 R15, P6, R2, 0x20, RZ ;  /* 0x00000020020f7810 */ /* 0x006fe20007fde0ff */
        /* <DEDUP_REMOVED lines=12> */
.L_x_2553:
[----:B------:R-:W-:Y:S05]  /*4fc0*/  BSYNC B0 ;  /* 0x0000000000007941 */ /* 0x000fea0003800000 */
.L_x_2552:
[----:B------:R-:W-:Y:S01]  /*4fd0*/  BSSY B0, `(.L_x_2554) ;  /* 0x0000011000007945 */ /* 0x000fe20003800000 */
[----:B------:R-:W-:Y:S01]  /*4fe0*/  ISETP.GE.OR P6, PT, R6, UR5, P1 ;  /* 0x0000000506007c0c */ /* 0x000fe20008fc6670 */
        /* <DEDUP_REMOVED lines=15> */
.L_x_2555:
[----:B------:R-:W-:Y:S05]  /*50e0*/  BSYNC B0 ;  /* 0x0000000000007941 */ /* 0x000fea0003800000 */
.L_x_2554:
[----:B------:R-:W-:Y:S01]  /*50f0*/  ISETP.GE.AND P2, PT, R0, UR4, PT ;  /* 0x0000000400007c0c */ /* 0x000fe2000bf46270 */
[C---:B------:R-:W-:Y:S01]  /*5100*/  IMAD R0, R16.reuse, UR10, RZ ;  /* 0x0000000a10007c24 */ /* 0x040fe2000f8e02ff */
[----:B------:R-:W-:Y:S01]  /*5110*/  ULDC UR8, c[0x0][0x83c] ;  /* 0x00020f0000087ab9 */ /* 0x000fe20000000800 */
[----:B------:R-:W-:Y:S01]  /*5120*/  BSSY B0, `(.L_x_2556) ;  /* 0x0000011000007945 */ /* 0x000fe20003800000 */
[----:B----4-:R-:W-:-:S04]  /*5130*/  IMAD.WIDE.U32 R8, R16, UR43, R6 ;  /* 0x0000002b10087c25 */ /* 0x010fc8000f8e0006 */
[----:B------:R-:W-:Y:S01]  /*5140*/  IMAD R17, R17, UR43, R0 ;  /* 0x0000002b11117c24 */ /* 0x000fe2000f8e0200 */
[----:B------:R-:W-:Y:S06]  /*5150*/  @P6 BRA `(.L_x_2557) ;  /* 0x0000000000346947 */ /* 0x000fec0003800000 */
[----:B-123--:R-:W-:Y:S01]  /*5160*/  IADD3 R15, P6, R2, 0x40, RZ ;  /* 0x00000040020f7810 */ /* 0x00efe20007fde0ff */
        /* <DEDUP_REMOVED lines=12> */
.L_x_2557:
[----:B------:R-:W-:Y:S05]  /*5230*/  BSYNC B0 ;  /* 0x0000000000007941 */ /* 0x000fea0003800000 */
.L_x_2556:
[----:B------:R-:W-:Y:S01]  /*5240*/  ISETP.GE.OR P6, PT, R6, UR5, P2 ;  /* 0x0000000506007c0c */ /* 0x000fe200097c6670 */
[----:B------:R-:W-:Y:S01]  /*5250*/  IMAD.IADD R9, R9, 0x1, R17 ;  /* 0x0000000109097824 */ /* 0x000fe200078e0211 */
[----:B------:R-:W-:Y:S01]  /*5260*/  BSSY B0, `(.L_x_2558) ;  /* 0x0000018000007945 */ /* 0x000fe20003800000 */
[----:B------:R-:W-:Y:S01]  /*5270*/  IMAD R0, R18, UR11, RZ ;  /* 0x0000000b12007c24 */ /* 0x000fe2000f8e02ff */
[----:B------:R-:W-:Y:S01]  /*5280*/  ISETP.GE.OR P3, PT, R6, UR8, P3 ;  /* 0x0000000806007c0c */ /* 0x000fe20009f66670 */
[----:B------:R-:W-:Y:S01]  /*5290*/  IMAD.WIDE.U32 R8, R18, UR44, R8 ;  /* 0x0000002c12087c25 */ /* 0x000fe2000f8e0008 */
[C---:B------:R-:W-:Y:S02]  /*52a0*/  ISETP.GE.OR P4, PT, R6.reuse, UR8, P4 ;  /* 0x0000000806007c0c */ /* 0x040fe4000a786670 */
[C---:B------:R-:W-:Y:S01]  /*52b0*/  ISETP.GE.OR P5, PT, R6.reuse, UR8, P5 ;  /* 0x0000000806007c0c */ /* 0x040fe2000afa6670 */
[----:B-1234-:R-:W-:Y:S01]  /*52c0*/  IMAD R15, R19, UR44, R0 ;  /* 0x0000002c130f7c24 */ /* 0x01efe2000f8e0200 */
[----:B------:R-:W-:-:S02]  /*52d0*/  ISETP.GE.OR P0, PT, R6, UR8, P0 ;  /* 0x0000000806007c0c */ /* 0x000fc40008706670 */
[C---:B------:R-:W-:Y:S02]  /*52e0*/  ISETP.GE.OR P1, PT, R6.reuse, UR8, P1 ;  /* 0x0000000806007c0c */ /* 0x040fe40008f26670 */
[----:B------:R-:W-:Y:S01]  /*52f0*/  ISETP.GE.OR P2, PT, R6, UR8, P2 ;  /* 0x0000000806007c0c */ /* 0x000fe20009746670 */
[----:B------:R-:W-:-:S12]  /*5300*/  @P6 BRA `(.L_x_2559) ;  /* 0x0000000000346947 */ /* 0x000fd80003800000 */
        /* <DEDUP_REMOVED lines=13> */
.L_x_2559:
[----:B------:R-:W-:Y:S05]  /*53e0*/  BSYNC B0 ;  /* 0x0000000000007941 */ /* 0x000fea0003800000 */
.L_x_2558:
[----:B------:R-:W-:Y:S01]  /*53f0*/  BSSY B0, `(.L_x_2560) ;  /* 0x000000d000007945 */ /* 0x000fe20003800000 */
[----:B-1----:R-:W-:-:S03]  /*5400*/  IMAD.IADD R7, R9, 0x1, R15 ;  /* 0x0000000109077824 */ /* 0x002fc600078e020f */
        /* <DEDUP_REMOVED lines=11> */
.L_x_2561:
[----:B------:R-:W-:Y:S05]  /*54c0*/  BSYNC B0 ;  /* 0x0000000000007941 */ /* 0x000fea0003800000 */
.L_x_2560:
        /* <DEDUP_REMOVED lines=15> */
.L_x_2563:
[----:B------:R-:W-:Y:S05]  /*55c0*/  BSYNC B0 ;  /* 0x0000000000007941 */ /* 0x000fea0003800000 */
.L_x_2562:
[----:B------:R-:W-:Y:S04]  /*55d0*/  BSSY B0, `(.L_x_2564) ;  /* 0x000000f000007945 */ /* 0x000fe80003800000 */
[----:B------:R-:W-:Y:S05]  /*55e0*/  @P5 BRA `(.L_x_2565) ;  /* 0x0000000000345947 */ /* 0x000fea0003800000 */
        /* <DEDUP_REMOVED lines=13> */
.L_x_2565:
[----:B------:R-:W-:Y:S05]  /*56c0*/  BSYNC B0 ;  /* 0x0000000000007941 */ /* 0x000fea0003800000 */
.L_x_2564:
[----:B------:R-:W-:Y:S04]  /*56d0*/  BSSY B0, `(.L_x_2566) ;  /* 0x000000f000007945 */ /* 0x000fe80003800000 */
[----:B------:R-:W-:Y:S05]  /*56e0*/  @P0 BRA `(.L_x_2567) ;  /* 0x0000000000340947 */ /* 0x000fea0003800000 */
        /* <DEDUP_REMOVED lines=13> */
.L_x_2567:
[----:B------:R-:W-:Y:S05]  /*57c0*/  BSYNC B0 ;  /* 0x0000000000007941 */ /* 0x000fea0003800000 */
.L_x_2566:
[----:B------:R-:W-:Y:S04]  /*57d0*/  BSSY B0, `(.L_x_2568) ;  /* 0x000000f000007945 */ /* 0x000fe80003800000 */
[----:B------:R-:W-:Y:S05]  /*57e0*/  @P1 BRA `(.L_x_2569) ;  /* 0x0000000000341947 */ /* 0x000fea0003800000 */
[----:B-1234-:R-:W-:Y:S01]  /*57f0*/  IADD3 R11, P0, R2, 0x40, RZ ;  /* 0x00000040020b7810 */ /* 0x01efe20007f1e0ff */
        /* <DEDUP_REMOVED lines=12> */
.L_x_2569:
[----:B------:R-:W-:Y:S05]  /*58c0*/  BSYNC B0 ;  /* 0x0000000000007941 */ /* 0x000fea0003800000 */
.L_x_2568:
        /* <DEDUP_REMOVED lines=15> */
.L_x_2571:
[----:B------:R-:W-:Y:S05]  /*59c0*/  BSYNC B0 ;  /* 0x0000000000007941 */ /* 0x000fea0003800000 */
.L_x_2570:
[----:B------:R-:W-:Y:S05]  /*59d0*/  EXIT ;  /* 0x000000000000794d */ /* 0x000fea0003800000 */
.L_x_2518:
[----:B------:R-:W-:-:S08]  /*59e0*/  NOP ;  /* 0x0000000000007918 */ /* 0x000fd00000000000 */
[----:B---3--:R-:W1:-:S00]  /*59f0*/  USETMAXREG.DEALLOC.CTAPOOL 0x20 ;  /* 0x00000020000079c8 */ /* 0x008e4000080e0500 */
[----:B-1----:R-:W-:Y:S01]  /*5a00*/  LOP3.LUT R0, R0, 0x3, RZ, 0xc0, !PT ;  /* 0x0000000300007812 */ /* 0x002fe200078ec0ff */
[----:B------:R-:W-:Y:S05]  /*5a10*/  BSSY B0, `(.L_x_2572) ;  /* 0x000039a000007945 */ /* 0x000fea0003800000 */
[----:B------:R-:W1:Y:S02]  /*5a20*/  SHFL.IDX PT, R0, R0, RZ, 0x1f ;  /* 0x00001fff00007589 */ /* 0x000e6400000e0000 */
[----:B-1----:R-:W-:-:S13]  /*5a30*/  ISETP.NE.AND P0, PT, R0, RZ, PT ;  /* 0x000000ff0000720c */ /* 0x002fda0003f05270 */
[----:B------:R-:W-:Y:S05]  /*5a40*/  @!P0 BRA `(.L_x_2573) ;  /* 0x0000001000908947 */ /* 0x000fea0003800000 */
[----:B------:R-:W-:-:S13]  /*5a50*/  ISETP.NE.AND P0, PT, R0, 0x1, PT ;  /* 0x000000010000780c */ /* 0x000fda0003f05270 */
[----:B------:R-:W-:Y:S05]  /*5a60*/  @P0 BRA `(.L_x_2574) ;  /* 0x0000003800500947 */ /* 0x000fea0003800000 */
[----:B------:R-:W1:Y:S01]  /*5a70*/  S2UR UR7, SR_CTAID.X ;  /* 0x00000000000779c3 */ /* 0x000e620000002500 */
[----:B------:R-:W-:Y:S02]  /*5a80*/  ULDC UR8, c[0x0][0xb50] ;  /* 0x0002d40000087ab9 */ /* 0x000fe40000000800 */
[----:B------:R-:W-:-:S05]  /*5a90*/  UISETP.NE.AND UP0, UPT, UR8, 0x1, UPT ;  /* 0x000000010800788c */ /* 0x000fca000bf05270 */
[----:B------:R-:W2:Y:S06]  /*5aa0*/  LDC R0, c[0x0][0xb68] ;  /* 0x0002da00ff007b82 */ /* 0x000eac0000000800 */
[----:B------:R-:W-:Y:S01]  /*5ab0*/  @UP0 ULDC UR4, c[0x0][0xb54] ;  /* 0x0002d50000040ab9 */ /* 0x000fe20000000800 */
[----:B------:R-:W-:Y:S01]  /*5ac0*/  @UP0 ULDC UR9, c[0x0][0xb58] ;  /* 0x0002d60000090ab9 */ /* 0x000fe20000000800 */
[----:B-1----:R-:W-:Y:S02]  /*5ad0*/  UIMAD.WIDE.U32 UR4, UR7, UR4, URZ ;  /* 0x00000004070472a5 */ /* 0x002fe4000f8e003f */
[----:B------:R-:W-:-:S02]  /*5ae0*/  UMOV UR6, UR7 ;  /* 0x0000000700067c82 */ /* 0x000fc40008000000 */
[----:B------:R-:W-:-:S04]  /*5af0*/  @UP0 USHF.R.U32.HI UR6, URZ, UR9, UR5 ;  /* 0x000000093f060299 */ /* 0x000fc80008011605 */
[----:B------:R-:W-:Y:S02]  /*5b00*/  UIADD3 UR4, -UR6, URZ, URZ ;  /* 0x0000003f06047290 */ /* 0x000fe4000fffe13f */
[----:B--2---:R-:W-:Y:S02]  /*5b10*/  ISETP.LE.AND P0, PT, R0, UR6, PT ;  /* 0x0000000600007c0c */ /* 0x004fe4000bf03270 */
[----:B------:R-:W-:-:S11]  /*5b20*/  UIMAD UR8, UR8, UR4, UR7 ;  /* 0x00000004080872a4 */ /* 0x000fd6000f8e0207 */
[----:B------:R-:W-:Y:S05]  /*5b30*/  @!P0 BRA `(.L_x_2575) ;  /* 0x0000000000208947 */ /* 0x000fea0003800000 */
        /* <DEDUP_REMOVED lines=8> */
.L_x_2575:
[----:B------:R-:W-:Y:S01]  /*5bc0*/  ULDC UR9, c[0x0][0xb44] ;  /* 0x0002d10000097ab9 */ /* 0x000fe20000000800 */
[----:B------:R-:W-:Y:S01]  /*5bd0*/  UMOV UR7, UR8 ;  /* 0x0000000800077c82 */ /* 0x000fe20008000000 */
[----:B------:R-:W-:-:S11]  /*5be0*/  UISETP.NE.AND UP0, UPT, UR9, 0x1, UPT ;  /* 0x000000010900788c */ /* 0x000fd6000bf05270 */
[----:B------:R-:W-:Y:S02]  /*5bf0*/  @UP0 ULDC.64 UR10, c[0x0][0xb48] ;  /* 0x0002d200000a0ab9 */ /* 0x000fe40000000a00 */
[----:B------:R-:W-:-:S04]  /*5c00*/  UIMAD.WIDE.U32 UR4, UR8, UR10, URZ ;  /* 0x0000000a080472a5 */ /* 0x000fc8000f8e003f */
[----:B------:R-:W-:-:S04]  /*5c10*/  @UP0 USHF.R.U32.HI UR7, URZ, UR11, UR5 ;  /* 0x0000000b3f070299 */ /* 0x000fc80008011605 */
[----:B------:R-:W-:-:S12]  /*5c20*/  UIMAD UR4, UR7, UR9, URZ ;  /* 0x00000009070472a4 */ /* 0x000fd8000f8e023f */
.L_x_2576:
        /* <DEDUP_REMOVED lines=13> */
[----:B------:R-:W-:Y:S05]  /*5d00*/  @!P0 BRA `(.L_x_2574) ;  /* 0x0000003400a88947 */ /* 0x000fea0003800000 */
[----:B------:R-:W-:Y:S01]  /*5d10*/  ULDC UR5, c[0x0][0x280] ;  /* 0x0000a00000057ab9 */ /* 0x000fe20000000800 */
[----:B------:R-:W-:Y:S01]  /*5d20*/  ULDC UR4, c[0x0][0x290] ;  /* 0x0000a40000047ab9 */ /* 0x000fe20000000800 */
[----:B------:R-:W-:Y:S01]  /*5d30*/  UIMAD UR7, UR7, 0x60, UR5 ;  /* 0x00000060070778a4 */ /* 0x000fe2000f8e0205 */
[----:B------:R-:W-:Y:S01]  /*5d40*/  ULDC UR6, c[0x0][0x74c] ;  /* 0x0001d30000067ab9 */ /* 0x000fe20000000800 */
[----:B------:R-:W-:Y:S02]  /*5d50*/  UIADD3 UR5, UR5, 0x3f, URZ ;  /* 0x0000003f05057890 */ /* 0x000fe4000fffe03f */
[----:B------:R-:W-:Y:S02]  /*5d60*/  UIADD3 UR7, -UR6, UR7, -UR4 ;  /* 0x0000000706077290 */ /* 0x000fe4000fffe904 */
[----:B------:R-:W-:Y:S02]  /*5d70*/  USHF.R.S32.HI UR6, URZ, 0x1f, UR5 ;  /* 0x0000001f3f067899 */ /* 0x000fe40008011405 */
[----:B------:R-:W-:-:S02]  /*5d80*/  USHF.R.S32.HI UR4, URZ, 0x1f, UR7 ;  /* 0x0000001f3f047899 */ /* 0x000fc40008011407 */
[----:B------:R-:W-:Y:S02]  /*5d90*/  ULEA.HI UR5, UR6, UR5, URZ, 0x6 ;  /* 0x0000000506057291 */ /* 0x000fe4000f8f303f */
[----:B------:R-:W-:Y:S02]  /*5da0*/  ULEA.HI UR4, UR4, UR7, URZ, 0x6 ;  /* 0x0000000704047291 */ /* 0x000fe4000f8f303f */
[----:B------:R-:W-:Y:S02]  /*5db0*/  USHF.R.S32.HI UR5, URZ, 0x6, UR5 ;  /* 0x000000063f057899 */ /* 0x000fe40008011405 */
[----:B------:R-:W-:-:S04]  /*5dc0*/  USHF.R.S32.HI UR4, URZ, 0x6, UR4 ;  /* 0x000000063f047899 */ /* 0x000fc80008011404 */
[----:B------:R-:W-:-:S04]  /*5dd0*/  UISETP.LT.AND UP0, UPT, URZ, UR4, UPT ;  /* 0x000000043f00728c */ /* 0x000fc8000bf01270 */
[----:B------:R-:W-:-:S04]  /*5de0*/  USEL UR8, URZ, UR4, !UP0 ;  /* 0x000000043f087287 */ /* 0x000fc8000c000000 */
[----:B------:R-:W-:-:S06]  /*5df0*/  UISETP.GT.AND UP0, UPT, UR5, UR8, UPT ;  /* 0x000000080500728c */ /* 0x000fcc000bf04270 */
[----:B------:R-:W-:-:S13]  /*5e00*/  PLOP3.LUT P0, PT, PT, PT, UP0, 0x80, 0x0 ;  /* 0x000000000000781c */ /* 0x000fda0003f0f008 */
[----:B------:R-:W-:Y:S05]  /*5e10*/  @!P0 BRA `(.L_x_2574) ;  /* 0x0000003400648947 */ /* 0x000fea0003800000 */
[----:B------:R-:W-:Y:S01]  /*5e20*/  USHF.R.S32.HI UR4, URZ, 0x1f, UR11 ;  /* 0x0000001f3f047899 */ /* 0x000fe2000801140b */
[----:B------:R-:W-:Y:S01]  /*5e30*/  ULDC.64 UR12, c[0x0][0x2d8] ;  /* 0x0000b600000c7ab9 */ /* 0x000fe20000000a00 */
[----:B------:R-:W-:Y:S02]  /*5e40*/  ELECT P0, URZ, PT ;  /* 0x00000000003f782f */ /* 0x000fe40003800000 */
[----:B------:R-:W-:Y:S02]  /*5e50*/  UIMAD UR9, UR4, UR12, URZ ;  /* 0x0000000c040972a4 */ /* 0x000fe4000f8e023f */
[----:B------:R-:W-:Y:S02]  /*5e60*/  UIADD3 UR4, UR5, -UR8, URZ ;  /* 0x8000000805047290 */ /* 0x000fe4000fffe03f */
[----:B------:R-:W-:Y:S02]  /*5e70*/  UIMAD.WIDE.U32 UR6, UR11, UR12, URZ ;  /* 0x0000000c0b0672a5 */ /* 0x000fe4000f8e003f */
[----:B------:R-:W-:-:S02]  /*5e80*/  ULOP3.LUT UR4, UR4, 0x1, URZ, 0xc0, !UPT ;  /* 0x0000000104047892 */ /* 0x000fc4000f8ec03f */
[----:B------:R-:W-:Y:S02]  /*5e90*/  UIMAD UR9, UR11, UR13, UR9 ;  /* 0x0000000d0b0972a4 */ /* 0x000fe4000f8e0209 */
[----:B------:R-:W-:Y:S02]  /*5ea0*/  UISETP.NE.U32.AND UP0, UPT, UR4, 0x1, UPT ;  /* 0x000000010400788c */ /* 0x000fe4000bf05070 */
[----:B------:R-:W-:Y:S01]  /*5eb0*/  USHF.R.S32.HI UR11, URZ, 0x1f, UR10 ;  /* 0x0000001f3f0b7899 */ /* 0x000fe2000801140a */
[----:B------:R-:W-:Y:S01]  /*5ec0*/  ULDC.64 UR12, c[0x0][0x2e0] ;  /* 0x0000b800000c7ab9 */ /* 0x000fe20000000a00 */
[----:B------:R-:W-:Y:S02]  /*5ed0*/  UIADD3 UR7, UR7, UR9, URZ ;  /* 0x0000000907077290 */ /* 0x000fe4000fffe03f */
[----:B------:R-:W-:Y:S01]  /*5ee0*/  PLOP3.LUT P1, PT, PT, PT, UP0, 0x80, 0x0 ;  /* 0x000000000000781c */ /* 0x000fe20003f2f008 */
[----:B------:R-:W-:Y:S02]  /*5ef0*/  UIMAD UR9, UR11, UR12, URZ ;  /* 0x0000000c0b0972a4 */ /* 0x000fe4000f8e023f */
[----:B------:R-:W-:-:S02]  /*5f00*/  UIMAD.WIDE.U32 UR6, UR10, UR12, UR6 ;  /* 0x0000000c0a0672a5 */ /* 0x000fc4000f8e0006 */
[----:B------:R-:W-:-:S04]  /*5f10*/  UIMAD UR9, UR10, UR13, UR9 ;  /* 0x0000000d0a0972a4 */ /* 0x000fc8000f8e0209 */
[----:B------:R-:W-:-:S04]  /*5f20*/  UIADD3 UR25, UR7, UR9, URZ ;  /* 0x0000000907197290 */ /* 0x000fc8000fffe03f */
[----:B------:R-:W-:Y:S08]  /*5f30*/  @P1 BRA `(.L_x_2577) ;  /* 0x00000004001c1947 */ /* 0x000ff00003800000 */
        /* <DEDUP_REMOVED lines=18> */
.L_x_2579:
[----:B------:R-:W-:Y:S05]  /*6060*/  BSYNC B1 ;  /* 0x0000000000017941 */ /* 0x000fea0003800000 */
.L_x_2578:
        /* <DEDUP_REMOVED lines=18> */
.L_x_2581:
[----:B------:R-:W-:Y:S05]  /*6190*/  BSYNC B1 ;  /* 0x0000000000017941 */ /* 0x000fea0003800000 */
.L_x_2580:
        /* <DEDUP_REMOVED lines=19> */
.L_x_2583:
[----:B------:R-:W-:Y:S05]  /*62d0*/  BSYNC B1 ;  /* 0x0000000000017941 */ /* 0x000fea0003800000 */
.L_x_2582:
[----:B------:R-:W-:Y:S06]  /*62e0*/  BAR.ARV 0xa, 0xa0 ;  /* 0x0282800000007b1d */ /* 0x000fec0000002000 */
[----:B------:R-:W-:Y:S04]  /*62f0*/  BSSY B1, `(.L_x_2584) ;  /* 0x0000003000017945 */ /* 0x000fe80003800000 */
[----:B------:R-:W-:Y:S05]  /*6300*/  @!P0 BRA `(.L_x_2585) ;  /* 0x0000000000048947 */ /* 0x000fea0003800000 */
[----:B------:R-:W-:-:S04]  /*6310*/  DEPBAR.LE SB0, 0x1 ;  /* 0x000080400000791a */ /* 0x000fc80000000000 */
.L_x_2585:
[----:B------:R-:W-:Y:S05]  /*6320*/  BSYNC B1 ;  /* 0x0000000000017941 */ /* 0x000fea0003800000 */
.L_x_2584:
[----:B------:R-:W-:Y:S06]  /*6330*/  BAR.ARV 0xb, 0xa0 ;  /* 0x02c2800000007b1d */ /* 0x000fec0000002000 */
[----:B------:R-:W-:Y:S04]  /*6340*/  BSSY B1, `(.L_x_2586) ;  /* 0x0000003000017945 */ /* 0x000fe80003800000 */
[----:B------:R-:W-:Y:S05]  /*6350*/  @!P0 BRA `(.L_x_2587) ;  /* 0x0000000000048947 */ /* 0x000fea0003800000 */
[----:B------:R-:W-:-:S04]  /*6360*/  DEPBAR.LE SB0, 0x0 ;  /* 0x000080000000791a */ /* 0x000fc80000000000 */
.L_x_2587:
[----:B------:R-:W-:Y:S05]  /*6370*/  BSYNC B1 ;  /* 0x0000000000017941 */ /* 0x000fea0003800000 */
.L_x_2586:
[----:B------:R-:W-:Y:S06]  /*6380*/  BAR.ARV 0xc, 0xa0 ;  /* 0x0302800000007b1d */ /* 0x000fec0000002000 */
[----:B------:R-:W-:Y:S01]  /*6390*/  UIADD3 UR12, UR8, 0x1, URZ ;  /* 0x00000001080c7890 */ /* 0x000fe2000fffe03f */
[----:B------:R-:W-:Y:S11]  /*63a0*/  BRA `(.L_x_2588) ;  /* 0x0000000000047947 */ /* 0x000ff60003800000 */
.L_x_2577:
[----:B------:R-:W-:-:S05]  /*63b0*/  UMOV UR12, UR8 ;  /* 0x00000008000c7c82 */ /* 0x000fca0008000000 */
.L_x_2588:
[----:B------:R-:W-:-:S04]  /*63c0*/  UIADD3 UR4, UR8, 0x1, URZ ;  /* 0x0000000108047890 */ /* 0x000fc8000fffe03f */
[----:B------:R-:W-:-:S06]  /*63d0*/  UISETP.NE.AND UP0, UPT, UR5, UR4, UPT ;  /* 0x000000040500728c */ /* 0x000fcc000bf05270 */
[----:B------:R-:W-:-:S13]  /*63e0*/  PLOP3.LUT P1, PT, PT, PT, UP0, 0x80, 0x0 ;  /* 0x000000000000781c */ /* 0x000fda0003f2f008 */
[----:B------:R-:W-:Y:S05]  /*63f0*/  @!P1 BRA `(.L_x_2574) ;  /* 0x0000002c00ec9947 */ /* 0x000fea0003800000 */
[----:B------:R-:W-:Y:S01]  /*6400*/  ULDC.64 UR10, c[0x0][0x2c0] ;  /* 0x0000b000000a7ab9 */ /* 0x000fe20000000a00 */
[----:B------:R-:W-:Y:S02]  /*6410*/  UIADD3 UR23, UR9, UR7, URZ ;  /* 0x0000000709177290 */ /* 0x000fe4000fffe03f */
[----:B------:R-:W-:Y:S02]  /*6420*/  ULEA UR22, UP0, UR6, UR10, 0x2 ;  /* 0x0000000a06167291 */ /* 0x000fe4000f80103f */
[----:B------:R-:W-:Y:S02]  /*6430*/  UIMAD UR13, UR12, 0x3000, URZ ;  /* 0x000030000c0d78a4 */ /* 0x000fe4000f8e023f */
        /* <DEDUP_REMOVED lines=11> */
[----:B------:R-:W-:Y:S01]  /*64f0*/  UMOV UR4, URZ ;  /* 0x0000003f00047c82 */ /* 0x000fe20008000000 */
[----:B------:R-:W-:Y:S01]  /*6500*/  ULDC.64 UR28, c[0x0][0x2c0] ;  /* 0x0000b000001c7ab9 */ /* 0x000fe20000000a00 */
[----:B------:R-:W-:-:S09]  /*6510*/  UMOV UR24, UR13 ;  /* 0x0000000d00187c82 */ /* 0x000fd20008000000 */
.L_x_2609:
        /* <DEDUP_REMOVED lines=13> */
[----:B------:R-:W-:Y:S02]  /*65f0*/  ULEA.HI.X.SX32 UR40, UR24, UR25, 0x1, UP0 ;  /* 0x0000001918287291 */ /* 0x000fe400080f0e3f */
[----:B------:R-:W-:-:S04]  /*6600*/  ULEA UR38, UP0, UR39, UR28, 0x2 ;  /* 0x0000001c27267291 */ /* 0x000fc8000f80103f */
[----:B------:R-:W-:-:S03]  /*6610*/  ULEA.HI.X UR39, UR39, UR29, UR40, 0x2, UP0 ;  /* 0x0000001d27277291 */ /* 0x000fc600080f1428 */
[----:B------:R-:W-:Y:S01]  /*6620*/  UMOV UR40, 0x0 ;  /* 0x0000000000287882 */ /* 0x000fe20000000000 */
[----:B-1----:R-:W-:-:S03]  /*6630*/  ULEA UR26, UR27, UR26, 0x18 ;  /* 0x0000001a1b1a7291 */ /* 0x002fc6000f8ec03f */
[----:B------:R-:W-:Y:S01]  /*6640*/  UMOV UR27, 0x400 ;  /* 0x00000400001b7882 */ /* 0x000fe20000000000 */
[----:B------:R-:W-:-:S09]  /*6650*/  UIADD3 UR26, UR26, 0x12000, URZ ;  /* 0x000120001a1a7890 */ /* 0x000fd2000fffe03f */
[----:B------:R1:W-:Y:S02]  /*6660*/  UBLKRED.G.S.ADD.F32.RN [UR38], [UR26], UR27, desc[UR40] ;  /* 0x000028261a0073bb */ /* 0x0003e400080a141b */
[----:B-1----:R0:W-:Y:S02]  /*6670*/  UTMACMDFLUSH ;  /* 0x00000000000079b7 */ /* 0x0021e40000000000 */
.L_x_2590:
[----:B------:R-:W-:Y:S05]  /*6680*/  BSYNC B1 ;  /* 0x0000000000017941 */ /* 0x000fea0003800000 */
.L_x_2589:
        /* <DEDUP_REMOVED lines=12> */
.L_x_2592:
[----:B------:R-:W-:Y:S05]  /*6750*/  BSYNC B1 ;  /* 0x0000000000017941 */ /* 0x000fea0003800000 */
.L_x_2591:
        /* <DEDUP_REMOVED lines=13> */
.L_x_2594:
[----:B------:R-:W-:Y:S05]  /*6830*/  BSYNC B1 ;  /* 0x0000000000017941 */ /* 0x000fea0003800000 */
.L_x_2593:
[----:B------:R-:W-:Y:S06]  /*6840*/  BAR.ARV 0xa, 0xa0 ;  /* 0x0282800000007b1d */ /* 0x000fec0000002000 */
[----:B------:R-:W-:Y:S04]  /*6850*/  BSSY B1, `(.L_x_2595) ;  /* 0x0000003000017945 */ /* 0x000fe80003800000 */
[----:B------:R-:W-:Y:S05]  /*6860*/  @!P0 BRA `(.L_x_2596) ;  /* 0x0000000000048947 */ /* 0x000fea0003800000 */
[----:B------:R-:W-:-:S04]  /*6870*/  DEPBAR.LE SB0, 0x1 ;  /* 0x000080400000791a */ /* 0x000fc80000000000 */
.L_x_2596:
[----:B------:R-:W-:Y:S05]  /*6880*/  BSYNC B1 ;  /* 0x0000000000017941 */ /* 0x000fea0003800000 */
.L_x_2595:
[----:B------:R-:W-:Y:S06]  /*6890*/  BAR.ARV 0xb, 0xa0 ;  /* 0x02c2800000007b1d */ /* 0x000fec0000002000 */
[----:B------:R-:W-:Y:S04]  /*68a0*/  BSSY B1, `(.L_x_2597) ;  /* 0x0000003000017945 */ /* 0x000fe80003800000 */
[----:B------:R-:W-:Y:S05]  /*68b0*/  @!P0 BRA `(.L_x_2598) ;  /* 0x0000000000048947 */ /* 0x000fea0003800000 */
[----:B------:R-:W-:-:S04]  /*68c0*/  DEPBAR.LE SB0, 0x0 ;  /* 0x000080000000791a */ /* 0x000fc80000000000 */
.L_x_2598:
[----:B------:R-:W-:Y:S05]  /*68d0*/  BSYNC B1 ;  /* 0x0000000000017941 */ /* 0x000fea0003800000 */
.L_x_2597:
        /* <DEDUP_REMOVED lines=13> */
.L_x_2600:
[----:B------:R-:W-:Y:S05]  /*69b0*/  BSYNC B1 ;  /* 0x0000000000017941 */ /* 0x000fea0003800000 */
.L_x_2599:
        /* <DEDUP_REMOVED lines=12> */
.L_x_2602:
[----:B------:R-:W-:Y:S05]  /*6a80*/  BSYNC B1 ;  /* 0x0000000000017941 */ /* 0x000fea0003800000 */
.L_x_2601:
        /* <DEDUP_REMOVED lines=13> */
.L_x_2604:
[----:B------:R-:W-:Y:S05]  /*6b60*/  BSYNC B1 ;  /* 0x0000000000017941 */ /* 0x000fea0003800000 */
.L_x_2603:
[----:B------:R-:W-:Y:S06]  /*6b70*/  BAR.ARV 0xa, 0xa0 ;  /* 0x0282800000007b1d */ /* 0x000fec0000002000 */
[----:B------:R-:W-:Y:S04]  /*6b80*/  BSSY B1, `(.L_x_2605) ;  /* 0x0000003000017945 */ /* 0x000fe80003800000 */
[----:B------:R-:W-:Y:S05]  /*6b90*/  @!P0 BRA `(.L_x_2606) ;  /* 0x0000000000048947 */ /* 0x000fea0003800000 */
[----:B------:R-:W-:-:S04]  /*6ba0*/  DEPBAR.LE SB0, 0x1 ;  /* 0x000080400000791a */ /* 0x000fc80000000000 */
.L_x_2606:
[----:B------:R-:W-:Y:S05]  /*6bb0*/  BSYNC B1 ;  /* 0x0000000000017941 */ /* 0x000fea0003800000 */
.L_x_2605:
[----:B------:R-:W-:Y:S01]  /*6bc0*/  UIADD3 UR12, UR12, 0x2, URZ ;  /* 0x000000020c0c7890 */ /* 0x000fe2000fffe03f */
[----:B------:R-:W-:Y:S06]  /*6bd0*/  BAR.ARV 0xb, 0xa0 ;  /* 0x02c2800000007b1d */ /* 0x000fec0000002000 */
[----:B------:R-:W-:Y:S01]  /*6be0*/  UISETP.GE.AND UP0, UPT, UR12, UR5, UPT ;  /* 0x000000050c00728c */ /* 0x000fe2000bf06270 */
[----:B------:R-:W-:Y:S04]  /*6bf0*/  BSSY B1, `(.L_x_2607) ;  /* 0x0000003000017945 */ /* 0x000fe80003800000 */
[----:B------:R-:W-:Y:S06]  /*6c00*/  @!P0 BRA `(.L_x_2608) ;  /* 0x0000000000048947 */ /* 0x000fec0003800000 */
[----:B------:R-:W-:-:S04]  /*6c10*/  DEPBAR.LE SB0, 0x0 ;  /* 0x000080000000791a */ /* 0x000fc80000000000 */
.L_x_2608:
[----:B------:R-:W-:Y:S05]  /*6c20*/  BSYNC B1 ;  /* 0x0000000000017941 */ /* 0x000fea0003800000 */
.L_x_2607:
[----:B------:R-:W-:Y:S06]  /*6c30*/  BAR.ARV 0xc, 0xa0 ;  /* 0x0302800000007b1d */ /* 0x000fec0000002000 */
[----:B------:R-:W-:Y:S01]  /*6c40*/  PLOP3.LUT P1, PT, PT, PT, UP0, 0x80, 0x0 ;  /* 0x000000000000781c */ /* 0x000fe20003f2f008 */
[----:B------:R-:W-:Y:S02]  /*6c50*/  UIADD3 UR24, UR24, 0x6000, URZ ;  /* 0x0000600018187890 */ /* 0x000fe4000fffe03f */
[----:B------:R-:W-:-:S10]  /*6c60*/  UIADD3 UR4, UR4, 0x6000, URZ ;  /* 0x0000600004047890 */ /* 0x000fd4000fffe03f */
[----:B------:R-:W-:Y:S05]  /*6c70*/  @!P1 BRA `(.L_x_2609) ;  /* 0xfffffff800289947 */ /* 0x000fea000383ffff */
[----:B------:R-:W-:Y:S05]  /*6c80*/  BRA `(.L_x_2574) ;  /* 0x0000002400c87947 */ /* 0x000fea0003800000 */
.L_x_2573:
        /* <DEDUP_REMOVED lines=21> */
.L_x_2610:
[----:B------:R-:W-:Y:S01]  /*6de0*/  ULDC UR8, c[0x0][0xb44] ;  /* 0x0002d10000087ab9 */ /* 0x000fe20000000800 */
[----:B------:R-:W-:Y:S01]  /*6df0*/  UMOV UR35, UR7 ;  /* 0x0000000700237c82 */ /* 0x000fe20008000000 */
[----:B------:R-:W-:-:S11]  /*6e00*/  UISETP.NE.AND UP0, UPT, UR8, 0x1, UPT ;  /* 0x000000010800788c */ /* 0x000fd6000bf05270 */
[----:B------:R-:W-:Y:S02]  /*6e10*/  @UP0 ULDC.64 UR10, c[0x0][0xb48] ;  /* 0x0002d200000a0ab9 */ /* 0x000fe40000000a00 */
[----:B------:R-:W-:-:S04]  /*6e20*/  UIMAD.WIDE.U32 UR4, UR7, UR10, URZ ;  /* 0x0000000a070472a5 */ /* 0x000fc8000f8e003f */
[----:B------:R-:W-:-:S04]  /*6e30*/  @UP0 USHF.R.U32.HI UR35, URZ, UR11, UR5 ;  /* 0x0000000b3f230299 */ /* 0x000fc80008011605 */
[----:B------:R-:W-:-:S12]  /*6e40*/  UIMAD UR4, UR35, UR8, URZ ;  /* 0x00000008230472a4 */ /* 0x000fd8000f8e023f */
.L_x_2611:
[----:B------:R-:W-:Y:S01]  /*6e50*/  ULDC UR8, c[0x0][0xb38] ;  /* 0x0002ce0000087ab9 */ /* 0x000fe20000000800 */
[----:B------:R-:W-:Y:S01]  /*6e60*/  UIADD3 UR4, UR7, -UR4, URZ ;  /* 0x8000000407047290 */ /* 0x000fe2000fffe03f */
[----:B------:R-:W-:Y:S01]  /*6e70*/  IMAD.MOV.U32 R16, RZ, RZ, 0x1 ;  /* 0x00000001ff107424 */ /* 0x000fe200078e00ff */
[----:B------:R-:W-:Y:S01]  /*6e80*/  UISETP.NE.AND UP0, UPT, UR8, 0x1, UPT ;  /* 0x000000010800788c */ /* 0x000fe2000bf05270 */
[----:B------:R-:W-:Y:S01]  /*6e90*/  IMAD.MOV.U32 R23, RZ, RZ, RZ ;  /* 0x000000ffff177224 */ /* 0x000fe200078e00ff */
[----:B------:R-:W-:Y:S01]  /*6ea0*/  ULDC UR5, c[0x0][0xb44] ;  /* 0x0002d10000057ab9 */ /* 0x000fe20000000800 */
[----:B------:R-:W-:Y:S01]  /*6eb0*/  IMAD.MOV.U32 R10, RZ, RZ, 0x1 ;  /* 0x00000001ff0a7424 */ /* 0x000fe200078e00ff */
[----:B------:R-:W-:-:S07]  /*6ec0*/  UIMAD UR6, UR6, UR5, UR4 ;  /* 0x00000005060672a4 */ /* 0x000fce000f8e0204 */
        /* <DEDUP_REMOVED lines=9> */
[----:B------:R-:W1:Y:S01]  /*6f60*/  LDC R2, c[0x0][0x280] ;  /* 0x0000a000ff027b82 */ /* 0x000e620000000800 */
[----:B------:R-:W-:Y:S01]  /*6f70*/  UIMAD UR35, UR35, 0x60, URZ ;  /* 0x00000060232378a4 */ /* 0x000fe2000f8e023f */
[----:B------:R-:W-:-:S06]  /*6f80*/  ULDC UR4, c[0x0][0x74c] ;  /* 0x0001d30000047ab9 */ /* 0x000fcc0000000800 */
[----:B------:R-:W1:Y:S02]  /*6f90*/  LDC R3, c[0x0][0x290] ;  /* 0x0000a400ff037b82 */ /* 0x000e640000000800 */
[----:B-1----:R-:W-:Y:S01]  /*6fa0*/  IADD3 R0, -R3, UR35, R2 ;  /* 0x0000002303007c10 */ /* 0x002fe2000fffe102 */
[----:B------:R-:W-:-:S04]  /*6fb0*/  VIADD R2, R2, 0x3f ;  /* 0x0000003f02027836 */ /* 0x000fc80000000000 */
[----:B------:R-:W-:Y:S01]  /*6fc0*/  VIADD R0, R0, -UR4 ;  /* 0x8000000400007c36 */ /* 0x000fe20008000000 */
[----:B------:R-:W-:-:S04]  /*6fd0*/  SHF.R.S32.HI R5, RZ, 0x1f, R2 ;  /* 0x0000001fff057819 */ /* 0x000fc80000011402 */
[----:B------:R-:W-:Y:S02]  /*6fe0*/  SHF.R.S32.HI R3, RZ, 0x1f, R0 ;  /* 0x0000001fff037819 */ /* 0x000fe40000011400 */
[----:B------:R-:W-:Y:S02]  /*6ff0*/  LEA.HI R4, R5, R2, RZ, 0x6 ;  /* 0x0000000205047211 */ /* 0x000fe400078f30ff */
[----:B------:R-:W-:Y:S02]  /*7000*/  LEA.HI R3, R3, R0, RZ, 0x6 ;  /* 0x0000000003037211 */ /* 0x000fe400078f30ff */
[----:B------:R-:W-:Y:S02]  /*7010*/  SHF.R.S32.HI R4, RZ, 0x6, R4 ;  /* 0x00000006ff047819 */ /* 0x000fe40000011404 */
[----:B------:R-:W-:-:S04]  /*7020*/  SHF.R.S32.HI R3, RZ, 0x6, R3 ;  /* 0x00000006ff037819 */ /* 0x000fc80000011403 */
[----:B------:R-:W-:-:S04]  /*7030*/  VIMNMX R5, RZ, R3, !PT ;  /* 0x00000003ff057248 */ /* 0x000fc80007fe0100 */
[----:B------:R-:W-:-:S13]  /*7040*/  ISETP.GT.AND P0, PT, R4, R5, PT ;  /* 0x000000050400720c */ /* 0x000fda0003f04270 */
[----:B------:R-:W-:Y:S05]  /*7050*/  @!P0 BRA `(.L_x_2612) ;  /* 0x0000002000508947 */ /* 0x000fea0003800000 */
[----:B------:R-:W1:Y:S01]  /*7060*/  LDC.64 R8, c[0x0][0x718] ;  /* 0x0001c600ff087b82 */ /* 0x000e620000000a00 */
[----:B------:R-:W-:Y:S01]  /*7070*/  IMAD.U32 R3, RZ, RZ, UR28 ;  /* 0x0000001cff037e24 */ /* 0x000fe2000f8e00ff */
[----:B------:R-:W-:Y:S01]  /*7080*/  ULDC UR4, c[0x0][0x2e8] ;  /* 0x0000ba0000047ab9 */ /* 0x000fe20000000800 */
[----:B------:R-:W-:Y:S01]  /*7090*/  ELECT P0, URZ, PT ;  /* 0x00000000003f782f */ /* 0x000fe20003800000 */
[----:B------:R-:W-:Y:S01]  /*70a0*/  BSSY B1, `(.L_x_2612) ;  /* 0x000020f000017945 */ /* 0x000fe20003800000 */
[----:B------:R-:W-:Y:S01]  /*70b0*/  UISETP.NE.AND UP0, UPT, UR4, 0x1, UPT ;  /* 0x000000010400788c */ /* 0x000fe2000bf05270 */
[----:B------:R-:W-:Y:S01]  /*70c0*/  SHF.R.S32.HI R3, RZ, 0x1f, R3 ;  /* 0x0000001fff037819 */ /* 0x000fe20000011403 */
[----:B------:R-:W-:Y:S01]  /*70d0*/  UMOV UR36, UR28 ;  /* 0x0000001c00247c82 */ /* 0x000fe20008000000 */
[----:B------:R-:W2:Y:S01]  /*70e0*/  LDC.64 R6, c[0x0][0x730] ;  /* 0x0001cc00ff067b82 */ /* 0x000ea20000000a00 */
[----:B------:R-:W-:-:S07]  /*70f0*/  IMAD.MOV.U32 R23, RZ, RZ, RZ ;  /* 0x000000ffff177224 */ /* 0x000fce00078e00ff */
[----:B------:R-:W3:Y:S01]  /*7100*/  LDC.64 R10, c[0x0][0x720] ;  /* 0x0001c800ff0a7b82 */ /* 0x000ee20000000a00 */
[----:B------:R-:W-:Y:S01]  /*7110*/  @UP0 ULDC UR4, c[0x0][0x2ec] ;  /* 0x0000bb0000040ab9 */ /* 0x000fe20000000800 */
[----:B------:R-:W-:Y:S01]  /*7120*/  @UP0 ULDC UR6, c[0x0][0x2f0] ;  /* 0x0000bc0000060ab9 */ /* 0x000fe20000000800 */
[----:B------:R-:W-:-:S04]  /*7130*/  UIMAD.WIDE.U32 UR4, UR28, UR4, URZ ;  /* 0x000000041c0472a5 */ /* 0x000fc8000f8e003f */
[----:B------:R-:W-:Y:S01]  /*7140*/  @UP0 USHF.R.U32.HI UR36, URZ, UR6, UR5 ;  /* 0x000000063f240299 */ /* 0x000fe20008011605 */
[----:B-1----:R-:W-:-:S04]  /*7150*/  IMAD R0, R3, R8, RZ ;  /* 0x0000000803007224 */ /* 0x002fc800078e02ff */
[----:B------:R-:W-:Y:S02]  /*7160*/  IMAD R13, R9, UR28, R0 ;  /* 0x0000001c090d7c24 */ /* 0x000fe4000f8e0200 */
[----:B------:R-:W-:-:S04]  /*7170*/  IMAD.WIDE.U32 R8, R8, UR28, RZ ;  /* 0x0000001c08087c25 */ /* 0x000fc8000f8e00ff */
[----:B--2---:R-:W-:Y:S02]  /*7180*/  IMAD R12, R3, R6, RZ ;  /* 0x00000006030c7224 */ /* 0x004fe400078e02ff */
[----:B------:R-:W1:Y:S01]  /*7190*/  LDC.64 R2, c[0x0][0x738] ;  /* 0x0001ce00ff027b82 */ /* 0x000e620000000a00 */
[----:B------:R-:W-:Y:S02]  /*71a0*/  IMAD.U32 R0, RZ, RZ, UR29 ;  /* 0x0000001dff007e24 */ /* 0x000fe4000f8e00ff */
[----:B------:R-:W-:Y:S02]  /*71b0*/  IMAD.IADD R9, R9, 0x1, R13 ;  /* 0x0000000109097824 */ /* 0x000fe400078e020d */
[----:B------:R-:W-:Y:S01]  /*71c0*/  IMAD R15, R7, UR28, R12 ;  /* 0x0000001c070f7c24 */ /* 0x000fe2000f8e020c */
[----:B------:R-:W-:Y:S01]  /*71d0*/  SHF.R.S32.HI R13, RZ, 0x1f, R0 ;  /* 0x0000001fff0d7819 */ /* 0x000fe20000011400 */
[----:B------:R-:W-:-:S04]  /*71e0*/  IMAD.WIDE.U32 R6, R6, UR28, RZ ;  /* 0x0000001c06067c25 */ /* 0x000fc8000f8e00ff */
[----:B---3--:R-:W-:Y:S02]  /*71f0*/  IMAD R0, R13, R10, RZ ;  /* 0x0000000a0d007224 */ /* 0x008fe400078e02ff */
[----:B------:R-:W-:Y:S02]  /*7200*/  IMAD.IADD R7, R7, 0x1, R15 ;  /* 0x0000000107077824 */ /* 0x000fe400078e020f */
[----:B------:R-:W-:Y:S02]  /*7210*/  IMAD R11, R11, UR29, R0 ;  /* 0x0000001d0b0b7c24 */ /* 0x000fe4000f8e0200 */
[----:B------:R-:W-:-:S04]  /*7220*/  IMAD.WIDE.U32 R8, R10, UR29, R8 ;  /* 0x0000001d0a087c25 */ /* 0x000fc8000f8e0008 */
[----:B------:R-:W-:Y:S02]  /*7230*/  IMAD.MOV.U32 R10, RZ, RZ, 0x1 ;  /* 0x00000001ff0a7424 */ /* 0x000fe400078e00ff */
[----:B-1----:R-:W-:Y:S02]  /*7240*/  IMAD R0, R13, R2, RZ ;  /* 0x000000020d007224 */ /* 0x002fe400078e02ff */
[----:B------:R-:W-:-:S04]  /*7250*/  IMAD.WIDE.U32 R6, R2, UR29, R6 ;  /* 0x0000001d02067c25 */ /* 0x000fc8000f8e0006 */
[----:B------:R-:W-:Y:S01]  /*7260*/  IMAD R3, R3, UR29, R0 ;  /* 0x0000001d03037c24 */ /* 0x000fe2000f8e0200 */
[----:B------:R-:W-:Y:S06]  /*7270*/  @!P0 BRA `(.L_x_2613) ;  /* 0x0000001c00c48947 */ /* 0x000fec0003800000 */
[----:B------:R-:W1:Y:S01]  /*7280*/  S2R R13, SR_CgaCtaId ;  /* 0x00000000000d7919 */ /* 0x000e620000008800 */
[----:B------:R-:W-:Y:S01]  /*7290*/  MOV R12, 0x400 ;  /* 0x00000400000c7802 */ /* 0x000fe20000000f00 */
[----:B------:R-:W-:Y:S01]  /*72a0*/  IMAD.MOV.U32 R0, RZ, RZ, 0x1 ;  /* 0x00000001ff007424 */ /* 0x000fe200078e00ff */
[----:B------:R-:W2:Y:S02]  /*72b0*/  S2R R14, SR_TID.X ;  /* 0x00000000000e7919 */ /* 0x000ea40000002100 */
[----:B-1----:R-:W-:Y:S02]  /*72c0*/  LEA R12, R13, R12, 0x18 ;  /* 0x0000000c0d0c7211 */ /* 0x002fe400078ec0ff */
[----:B------:R-:W-:Y:S02]  /*72d0*/  SHF.L.U32 R13, R0, 0x1f, RZ ;  /* 0x0000001f000d7819 */ /* 0x000fe400000006ff */
[----:B--2---:R-:W-:Y:S01]  /*72e0*/  LOP3.LUT P0, RZ, R14, 0x7f, RZ, 0xc0, !PT ;  /* 0x0000007f0eff7812 */ /* 0x004fe2000780c0ff */
[----:B------:R-:W-:Y:S01]  /*72f0*/  IMAD.IADD R14, R9, 0x1, R11 ;  /* 0x00000001090e7824 */ /* 0x000fe200078e020b */
[----:B------:R-:W1:Y:S02]  /*7300*/  SYNCS.PHASECHK.TRANS64.TRYWAIT P1, [R12+URZ+0x36420], R13 ;  /* 0x0364200d0c0075a7 */ /* 0x000e64000802017f */
[----:B-1----:R-:W-:Y:S09]  /*7310*/  @!P1 BRA `(.L_x_2614) ;  /* 0x0000002000849947 */ /* 0x002ff20003800000 */
.L_x_2641:
        /* <DEDUP_REMOVED lines=9> */
.L_x_2615:
[----:B------:R-:W-:Y:S01]  /*73b0*/  R2UR UR27, R5 ;  /* 0x00000000051b72ca */ /* 0x000fe200000e0000 */
[----:B------:R-:W2:Y:S01]  /*73c0*/  LDC.64 R18, c[0x0][0x198] ;  /* 0x00006600ff127b82 */ /* 0x000ea20000000a00 */
[----:B------:R-:W-:Y:S01]  /*73d0*/  ULDC.64 UR4, c[0x0][0x700] ;  /* 0x0001c00000047ab9 */ /* 0x000fe20000000a00 */
[----:B------:R-:W-:Y:S01]  /*73e0*/  R2UR UR32, R12 ;  /* 0x000000000c2072ca */ /* 0x000fe200000e0000 */
[----:B------:R-:W-:Y:S01]  /*73f0*/  IMAD.U32 R11, RZ, RZ, UR4 ;  /* 0x00000004ff0b7e24 */ /* 0x000fe2000f8e00ff */
[----:B------:R-:W-:Y:S01]  /*7400*/  UMOV UR30, 0x0 ;  /* 0x00000000001e7882 */ /* 0x000fe20000000000 */
[----:B------:R-:W-:Y:S01]  /*7410*/  IMAD.U32 R0, RZ, RZ, UR5 ;  /* 0x00000005ff007e24 */ /* 0x000fe2000f8e00ff */
[----:B------:R-:W-:Y:S01]  /*7420*/  UMOV UR31, 0x14f00000 ;  /* 0x14f00000001f7882 */ /* 0x000fe20000000000 */
[----:B------:R-:W-:Y:S01]  /*7430*/  UMOV UR26, URZ ;  /* 0x0000003f001a7c82 */ /* 0x000fe20008000000 */
[----:B------:R-:W-:Y:S01]  /*7440*/  UMOV UR18, 0x40 ;  /* 0x0000004000127882 */ /* 0x000fe20000000000 */
[----:B------:R-:W-:Y:S01]  /*7450*/  UMOV UR20, UR28 ;  /* 0x0000001c00147c82 */ /* 0x000fe20008000000 */
[----:B------:R-:W-:Y:S01]  /*7460*/  UMOV UR21, UR29 ;  /* 0x0000001d00157c82 */ /* 0x000fe20008000000 */
[----:B------:R-:W-:Y:S01]  /*7470*/  UMOV UR10, 0x80 ;  /* 0x00000080000a7882 */ /* 0x000fe20000000000 */
[----:B------:R-:W-:Y:S01]  /*7480*/  USHF.L.U32 UR27, UR27, 0x6, URZ ;  /* 0x000000061b1b7899 */ /* 0x000fe2000800063f */
[----:B------:R-:W-:Y:S01]  /*7490*/  IMAD.MOV.U32 R17, RZ, RZ, 0x12000 ;  /* 0x00012000ff117424 */ /* 0x000fe200078e00ff */
[----:B------:R-:W-:Y:S01]  /*74a0*/  UMOV UR12, UR28 ;  /* 0x0000001c000c7c82 */ /* 0x000fe20008000000 */
[----:B------:R-:W-:Y:S01]  /*74b0*/  UIADD3 UR25, UR32, 0x36410, URZ ;  /* 0x0003641020197890 */ /* 0x000fe2000fffe03f */
[----:B------:R-:W-:Y:S01]  /*74c0*/  IMAD.MOV.U32 R23, RZ, RZ, 0x1 ;  /* 0x00000001ff177424 */ /* 0x000fe200078e00ff */
[----:B------:R-:W-:Y:S01]  /*74d0*/  UIADD3 UR24, UR32, 0x1e000, URZ ;  /* 0x0001e00020187890 */ /* 0x000fe2000fffe03f */
[----:B------:R-:W-:Y:S01]  /*74e0*/  IMAD.U32 R3, RZ, RZ, UR27 ;  /* 0x0000001bff037e24 */ /* 0x000fe2000f8e00ff */
[----:B------:R-:W-:Y:S01]  /*74f0*/  IADD3 R2, P1, R8, UR27, RZ ;  /* 0x0000001b08027c10 */ /* 0x000fe2000ff3e0ff */
[----:B------:R-:W-:-:S02]  /*7500*/  UIADD3 UR16, UR32, 0x20000, URZ ;  /* 0x0002000020107890 */ /* 0x000fc4000fffe03f */
[----:B------:R-:W-:Y:S01]  /*7510*/  UIADD3 UR8, UR32, 0x22000, URZ ;  /* 0x0002200020087890 */ /* 0x000fe2000fffe03f */
[----:B------:R-:W-:Y:S01]  /*7520*/  LEA.HI.X.SX32 R3, R3, R14, 0x1, P1 ;  /* 0x0000000e03037211 */ /* 0x000fe200008f0eff */
[----:B--2---:R-:W-:Y:S01]  /*7530*/  IMAD.MOV.U32 R20, RZ, RZ, R18 ;  /* 0x000000ffff147224 */ /* 0x004fe200078e0012 */
[C---:B------:R-:W-:Y:S01]  /*7540*/  LEA R10, P1, R2.reuse, R11, 0x2 ;  /* 0x0000000b020a7211 */ /* 0x040fe200078210ff */
[----:B------:R-:W-:Y:S01]  /*7550*/  IMAD.MOV.U32 R21, RZ, RZ, R19 ;  /* 0x000000ffff157224 */ /* 0x000fe200078e0013 */
[----:B------:R-:W-:Y:S02]  /*7560*/  UIADD3 UR40, UR32, 0x30000, URZ ;  /* 0x0003000020287890 */ /* 0x000fe4000fffe03f */
[----:B------:R-:W-:Y:S01]  /*7570*/  LEA.HI.X R2, R2, R0, R3, 0x2, P1 ;  /* 0x0000000002027211 */ /* 0x000fe200008f1403 */
[----:B------:R-:W-:Y:S01]  /*7580*/  UMOV UR17, UR25 ;  /* 0x0000001900117c82 */ /* 0x000fe20008000000 */
[----:B------:R-:W-:Y:S01]  /*7590*/  R2UR UR14, R10 ;  /* 0x000000000a0e72ca */ /* 0x000fe200000e0000 */
[----:B------:R-:W-:Y:S01]  /*75a0*/  UMOV UR19, UR27 ;  /* 0x0000001b00137c82 */ /* 0x000fe20008000000 */
[----:B------:R-:W-:Y:S01]  /*75b0*/  R2UR UR15, R2 ;  /* 0x00000000020f72ca */ /* 0x000fe200000e0000 */
[----:B------:R-:W-:Y:S01]  /*75c0*/  UMOV UR13, UR29 ;  /* 0x0000001d000d7c82 */ /* 0x000fe20008000000 */
[----:B------:R-:W-:Y:S01]  /*75d0*/  IADD3 R2, P1, R20, 0x2f0, RZ ;  /* 0x000002f014027810 */ /* 0x000fe20007f3e0ff */
[----:B------:R-:W-:Y:S01]  /*75e0*/  UMOV UR9, UR25 ;  /* 0x0000001900097c82 */ /* 0x000fe20008000000 */
[----:B------:R-:W-:Y:S01]  /*75f0*/  UMOV UR11, UR27 ;  /* 0x0000001b000b7c82 */ /* 0x000fe20008000000 */
[----:B------:R-:W-:Y:S01]  /*7600*/  UMOV UR33, 0x10 ;  /* 0x0000001000217882 */ /* 0x000fe20000000000 */
[----:B------:R-:W-:Y:S01]  /*7610*/  R2UR UR6, R2 ;  /* 0x00000000020672ca */ /* 0x000fe200000e0000 */
[----:B------:R-:W-:Y:S01]  /*7620*/  UMOV UR41, UR25 ;  /* 0x0000001900297c82 */ /* 0x000fe20008000000 */
[----:B------:R-:W-:Y:S01]  /*7630*/  IADD3 R2, P2, R20, 0x3f0, RZ ;  /* 0x000003f014027810 */ /* 0x000fe20007f5e0ff */
[----:B------:R-:W-:Y:S01]  /*7640*/  VIADD R10, R4, 0xffffffff ;  /* 0xffffffff040a7836 */ /* 0x000fe20000000000 */
[----:B------:R-:W-:-:S02]  /*7650*/  UIADD3 UR48, UR32, 0x3000, URZ ;  /* 0x0000300020307890 */ /* 0x000fc4000fffe03f */
[----:B------:R-:W-:Y:S01]  /*7660*/  R2UR UR4, R2 ;  /* 0x00000000020472ca */ /* 0x000fe200000e0000 */
[--C-:B------:R-:W-:Y:S01]  /*7670*/  IMAD.X R2, RZ, RZ, R21.reuse, P1 ;  /* 0x000000ffff027224 */ /* 0x100fe200008e0615 */
[----:B------:R-:W-:Y:S01]  /*7680*/  UMOV UR38, 0x0 ;  /* 0x0000000000267882 */ /* 0x000fe20000000000 */
[----:B------:R-:W-:Y:S01]  /*7690*/  UMOV UR39, 0x10000000 ;  /* 0x1000000000277882 */ /* 0x000fe20000000000 */
[----:B------:R-:W-:Y:S01]  /*76a0*/  UMOV UR37, UR29 ;  /* 0x0000001d00257c82 */ /* 0x000fe20008000000 */
[----:B------:R-:W-:Y:S01]  /*76b0*/  UMOV UR34, UR26 ;  /* 0x0000001a00227c82 */ /* 0x000fe20008000000 */
[----:B------:R-:W-:Y:S01]  /*76c0*/  R2UR UR7, R2 ;  /* 0x00000000020772ca */ /* 0x000fe200000e0000 */
[--C-:B------:R-:W-:Y:S01]  /*76d0*/  IMAD.X R2, RZ, RZ, R21.reuse, P2 ;  /* 0x000000ffff027224 */ /* 0x100fe200010e0615 */
[----:B------:R-:W-:Y:S01]  /*76e0*/  UMOV UR50, 0x40 ;  /* 0x0000004000327882 */ /* 0x000fe20000000000 */
[----:B------:R-:W-:Y:S01]  /*76f0*/  UMOV UR51, UR35 ;  /* 0x0000002300337c82 */ /* 0x000fe20008000000 */
[----:B------:R-:W-:Y:S01]  /*7700*/  UMOV UR52, UR36 ;  /* 0x0000002400347c82 */ /* 0x000fe20008000000 */
[----:B------:R-:W-:Y:S01]  /*7710*/  UMOV UR53, UR29 ;  /* 0x0000001d00357c82 */ /* 0x000fe20008000000 */
[----:B------:R-:W-:Y:S01]  /*7720*/  R2UR UR5, R2 ;  /* 0x00000000020572ca */ /* 0x000fe200000e0000 */
[----:B------:R-:W-:Y:S01]  /*7730*/  UMOV UR42, 0x80 ;  /* 0x00000080002a7882 */ /* 0x000fe20000000000 */
[----:B------:R-:W-:Y:S01]  /*7740*/  IADD3 R2, P1, R20, 0xf0, RZ ;  /* 0x000000f014027810 */ /* 0x000fe20007f3e0ff */
[----:B------:R-:W-:Y:S01]  /*7750*/  UMOV UR43, UR35 ;  /* 0x00000023002b7c82 */ /* 0x000fe20008000000 */
[----:B------:R-:W-:Y:S01]  /*7760*/  UMOV UR44, UR36 ;  /* 0x00000024002c7c82 */ /* 0x000fe20008000000 */
[----:B------:R-:W-:Y:S01]  /*7770*/  UMOV UR45, UR29 ;  /* 0x0000001d002d7c82 */ /* 0x000fe20008000000 */
[----:B------:R-:W-:Y:S01]  /*7780*/  R2UR UR22, R2 ;  /* 0x00000000021672ca */ /* 0x000fe200000e0000 */
[----:B------:R-:W-:Y:S01]  /*7790*/  IMAD.X R3, RZ, RZ, R21, P1 ;  /* 0x000000ffff037224 */ /* 0x000fe200008e0615 */
[----:B------:R-:W-:Y:S01]  /*77a0*/  ISETP.GE.AND P1, PT, R5, R10, PT ;  /* 0x0000000a0500720c */ /* 0x000fe20003f26270 */
[----:B------:R2:W-:Y:S03]  /*77b0*/  STL [R1+0x4], R10 ;  /* 0x0000040a01007387 */ /* 0x0005e60000100800 */
[----:B------:R-:W-:Y:S01]  /*77c0*/  R2UR UR23, R3 ;  /* 0x00000000031772ca */ /* 0x000fe200000e0000 */
[----:B--2---:R-:W-:-:S12]  /*77d0*/  IMAD.MOV.U32 R10, RZ, RZ, 0x1 ;  /* 0x00000001ff0a7424 */ /* 0x004fd800078e00ff */
[----:B------:R-:W-:Y:S01]  /*77e0*/  UTMALDG.4D [UR24], [UR22], desc[UR30] ;  /* 0x00001e18160075b4 */ /* 0x000fe20008019000 */
[----:B------:R2:W-:Y:S01]  /*77f0*/  UTMALDG.4D [UR16], [UR22], desc[UR30] ;  /* 0x00001e10160075b4 */ /* 0x0005e20008019000 */
[----:B------:R-:W-:Y:S01]  /*7800*/  UTMALDG.4D [UR8], [UR22], desc[UR30] ;  /* 0x00001e08160075b4 */ /* 0x000fe20008019000 */
[----:B------:R3:W-:Y:S01]  /*7810*/  UBLKCP.S.G [UR40], [UR14], UR33 ;  /* 0x000000280e0073ba */ /* 0x0007e20008000221 */
[----:B------:R4:W-:Y:S01]  /*7820*/  SYNCS.ARRIVE.TRANS64 RZ, [R12+URZ+0x36400], R17 ;  /* 0x036400110cff79a7 */ /* 0x0009e2000800003f */
[----:B--2---:R-:W-:Y:S01]  /*7830*/  UIADD3 UR16, UR32, 0x9000, URZ ;  /* 0x0000900020107890 */ /* 0x004fe2000fffe03f */
[----:B------:R-:W-:Y:S01]  /*7840*/  UMOV UR19, UR35 ;  /* 0x0000002300137c82 */ /* 0x000fe20008000000 */
[----:B------:R-:W-:Y:S01]  /*7850*/  UMOV UR20, UR36 ;  /* 0x0000002400147c82 */ /* 0x000fe20008000000 */
[----:B------:R-:W-:Y:S01]  /*7860*/  UMOV UR18, UR26 ;  /* 0x0000001a00127c82 */ /* 0x000fe20008000000 */
[----:B---3--:R-:W-:Y:S02]  /*7870*/  UIADD3 UR33, UR32, 0x36400, URZ ;  /* 0x0003640020217890 */ /* 0x008fe4000fffe03f */
[----:B------:R-:W-:-:S02]  /*7880*/  UIADD3 UR40, UR32, 0x6000, URZ ;  /* 0x0000600020287890 */ /* 0x000fc4000fffe03f */
[----:B------:R-:W-:Y:S01]  /*7890*/  UIADD3 UR8, UR32, 0xc000, URZ ;  /* 0x0000c00020087890 */ /* 0x000fe2000fffe03f */
[----:B------:R-:W-:Y:S02]  /*78a0*/  UMOV UR10, 0x40 ;  /* 0x00000040000a7882 */ /* 0x000fe40000000000 */
[----:B------:R-:W-:Y:S01]  /*78b0*/  UMOV UR49, UR33 ;  /* 0x0000002100317c82 */ /* 0x000fe20008000000 */
[----:B------:R-:W-:Y:S01]  /*78c0*/  UMOV UR41, UR33 ;  /* 0x0000002100297c82 */ /* 0x000fe20008000000 */
[----:B------:R2:W-:Y:S01]  /*78d0*/  UTMALDG.4D [UR32], [UR6], desc[UR38] ;  /* 0x00002620060075b4 */ /* 0x0005e20008019000 */
[----:B------:R-:W-:Y:S01]  /*78e0*/  UMOV UR17, UR33 ;  /* 0x0000002100117c82 */ /* 0x000fe20008000000 */
[----:B------:R-:W-:Y:S01]  /*78f0*/  UMOV UR11, UR35 ;  /* 0x00000023000b7c82 */ /* 0x000fe20008000000 */
[----:B------:R-:W-:Y:S01]  /*7900*/  UMOV UR12, UR36 ;  /* 0x00000024000c7c82 */ /* 0x000fe20008000000 */
[----:B------:R-:W-:Y:S01]  /*7910*/  UMOV UR9, UR33 ;  /* 0x0000002100097c82 */ /* 0x000fe20008000000 */
[----:B------:R4:W-:Y:S01]  /*7920*/  UTMALDG.4D [UR48], [UR6], desc[UR38] ;  /* 0x00002630060075b4 */ /* 0x0009e20008019000 */
[----:B------:R4:W-:Y:S01]  /*7930*/  UTMALDG.4D [UR40], [UR6], desc[UR38] ;  /* 0x00002628060075b4 */ /* 0x0009e20008019000 */
[----:B------:R4:W-:Y:S01]  /*7940*/  UTMALDG.4D [UR16], [UR4], desc[UR38] ;  /* 0x00002610040075b4 */ /* 0x0009e20008019000 */
[----:B--2---:R-:W-:Y:S01]  /*7950*/  UIADD3 UR32, UR32, 0xf000, URZ ;  /* 0x0000f00020207890 */ /* 0x004fe2000fffe03f */
[----:B------:R-:W-:Y:S01]  /*7960*/  UMOV UR34, 0x80 ;  /* 0x0000008000227882 */ /* 0x000fe20000000000 */
[----:B------:R4:W-:Y:S07]  /*7970*/  UTMALDG.4D [UR8], [UR4], desc[UR38] ;  /* 0x00002608040075b4 */ /* 0x0009ee0008019000 */
[----:B------:R4:W-:Y:S02]  /*7980*/  UTMALDG.4D [UR32], [UR4], desc[UR38] ;  /* 0x00002620040075b4 */ /* 0x0009e40008019000 */
[----:B----4-:R-:W-:Y:S05]  /*7990*/  @P1 BRA `(.L_x_2616) ;  /* 0x0000001400201947 */ /* 0x010fea0003800000 */
[-C--:B------:R-:W-:Y:S01]  /*79a0*/  LOP3.LUT R17, RZ, R5.reuse, RZ, 0x33, !PT ;  /* 0x00000005ff117212 */ /* 0x080fe200078e33ff */
[C---:B------:R-:W-:Y:S02]  /*79b0*/  VIADD R10, R4.reuse, 0xfffffffe ;  /* 0xfffffffe040a7836 */ /* 0x040fe40000000000 */
[----:B------:R-:W-:Y:S02]  /*79c0*/  IMAD.MOV.U32 R23, RZ, RZ, 0x1 ;  /* 0x00000001ff177424 */ /* 0x000fe400078e00ff */
[----:B------:R-:W-:Y:S01]  /*79d0*/  IMAD.IADD R17, R4, 0x1, R17 ;  /* 0x0000000104117824 */ /* 0x000fe200078e0211 */
[----:B------:R-:W-:Y:S01]  /*79e0*/  ISETP.NE.AND P1, PT, R10, R5, PT ;  /* 0x000000050a00720c */ /* 0x000fe20003f25270 */
[----:B------:R-:W-:Y:S02]  /*79f0*/  IMAD.MOV.U32 R24, RZ, RZ, R5 ;  /* 0x000000ffff187224 */ /* 0x000fe400078e0005 */
[----:B------:R-:W-:Y:S01]  /*7a00*/  IMAD.MOV.U32 R16, RZ, RZ, 0x1 ;  /* 0x00000001ff107424 */ /* 0x000fe200078e00ff */
[----:B------:R-:W-:-:S05]  /*7a10*/  LOP3.LUT R4, R17, 0x1, RZ, 0xc0, !PT ;  /* 0x0000000111047812 */ /* 0x000fca00078ec0ff */
[----:B------:R2:W-:Y:S04]  /*7a20*/  STL [R1], R4 ;  /* 0x0000000401007387 */ /* 0x0005e80000100800 */
[----:B------:R-:W-:Y:S05]  /*7a30*/  @!P1 BRA `(.L_x_2617) ;  /* 0x0000000c005c9947 */ /* 0x000fea0003800000 */
[----:B------:R-:W-:Y:S02]  /*7a40*/  IMAD.IADD R25, R17, 0x1, -R4 ;  /* 0x0000000111197824 */ /* 0x000fe400078e0a04 */
[----:B------:R-:W-:Y:S02]  /*7a50*/  IMAD.MOV.U32 R24, RZ, RZ, R5 ;  /* 0x000000ffff187224 */ /* 0x000fe400078e0005 */
[----:B------:R-:W-:-:S07]  /*7a60*/  IMAD.MOV.U32 R16, RZ, RZ, 0x1 ;  /* 0x00000001ff107424 */ /* 0x000fce00078e00ff */
.L_x_2626:
[----:B-1----:R-:W-:-:S05]  /*7a70*/  IMAD.MOV.U32 R13, RZ, RZ, 0x1 ;  /* 0x00000001ff0d7424 */ /* 0x002fca00078e00ff */
[----:B------:R-:W-:-:S04]  /*7a80*/  SHF.L.U32 R13, R13, 0x1f, RZ ;  /* 0x0000001f0d0d7819 */ /* 0x000fc800000006ff */
[----:B------:R-:W1:Y:S02]  /*7a90*/  SYNCS.PHASECHK.TRANS64.TRYWAIT P1, [R12+URZ+0x36438], R13 ;  /* 0x0364380d0c0075a7 */ /* 0x000e64000802017f */
[----:B-1----:R-:W-:Y:S05]  /*7aa0*/  @!P1 BRA `(.L_x_2618) ;  /* 0x0000001800b49947 */ /* 0x002fea0003800000 */
.L_x_2642:
[----:B------:R-:W-:Y:S05]  /*7ab0*/  @P0 BRA `(.L_x_2619) ;  /* 0x00000000001c0947 */ /* 0x000fea0003800000 */
[----:B------:R-:W3:Y:S01]  /*7ac0*/  S2R R0, SR_TID.X ;  /* 0x0000000000007919 */ /* 0x000ee20000002100 */
[----:B------:R-:W-:-:S04]  /*7ad0*/  IMAD.MOV.U32 R3, RZ, RZ, 0x6100 ;  /* 0x00006100ff037424 */ /* 0x000fc800078e00ff */
[----:B------:R4:W-:Y:S01]  /*7ae0*/  SYNCS.ARRIVE.TRANS64 RZ, [R12+URZ+0x36430], R3 ;  /* 0x036430030cff79a7 */ /* 0x0009e2000800003f */
[----:B---3--:R-:W-:-:S04]  /*7af0*/  LOP3.LUT R0, R0, 0x1f, RZ, 0xc0, !PT ;  /* 0x0000001f00007812 */ /* 0x008fc800078ec0ff */
[----:B------:R-:W-:-:S13]  /*7b00*/  ISETP.NE.AND P1, PT, R0, RZ, PT ;  /* 0x000000ff0000720c */ /* 0x000fda0003f25270 */
[----:B----4-:R-:W-:Y:S05]  /*7b10*/  @!P1 BRA `(.L_x_2619) ;  /* 0x0000000000049947 */ /* 0x010fea0003800000 */
[----:B------:R-:W-:Y:S01]  /*7b20*/  BPT.TRAP 0x1 ;  /* 0x000000040000795c */ /* 0x000fe20000300000 */
.L_x_2619:
[----:B------:R-:W3:Y:S01]  /*7b30*/  LDC.64 R18, c[0x0][0x728] ;  /* 0x0001ca00ff127b82 */ /* 0x000ee20000000a00 */
[----:B------:R-:W-:Y:S01]  /*7b40*/  IMAD.SHL.U32 R22, R24, 0x40, RZ ;  /* 0x0000004018167824 */ /* 0x000fe200078e00ff */
[----:B------:R-:W-:Y:S01]  /*7b50*/  UMOV UR6, 0x0 ;  /* 0x0000000000067882 */ /* 0x000fe20000000000 */
[C---:B------:R-:W-:Y:S01]  /*7b60*/  VIADD R26, R12.reuse, 0x36430 ;  /* 0x000364300c1a7836 */ /* 0x040fe20000000000 */
[----:B------:R-:W-:Y:S01]  /*7b70*/  UMOV UR7, 0x14f00000 ;  /* 0x14f0000000077882 */ /* 0x000fe20000000000 */
[----:B------:R-:W-:Y:S01]  /*7b80*/  VIADD R27, R12, 0x2a000 ;  /* 0x0002a0000c1b7836 */ /* 0x000fe20000000000 */
[----:B------:R-:W-:Y:S01]  /*7b90*/  IADD3 R0, P1, R22, R6, RZ ;  /* 0x0000000616007210 */ /* 0x000fe20007f3e0ff */
[C---:B------:R-:W-:Y:S01]  /*7ba0*/  VIADD R28, R12.reuse, 0x2c000 ;  /* 0x0002c0000c1c7836 */ /* 0x040fe20000000000 */
[----:B--2---:R-:W2:Y:S01]  /*7bb0*/  LDC.64 R4, c[0x0][0x198] ;  /* 0x00006600ff047b82 */ /* 0x004ea20000000a00 */
[----:B------:R-:W-:Y:S01]  /*7bc0*/  VIADD R29, R12, 0x2e000 ;  /* 0x0002e0000c1d7836 */ /* 0x000fe20000000000 */
        /* <DEDUP_REMOVED lines=38> */
.L_x_2643:
[----:B------:R-:W-:Y:S05]  /*7e30*/  @P0 BRA `(.L_x_2621) ;  /* 0x00000000001c0947 */ /* 0x000fea0003800000 */
[----:B------:R-:W3:Y:S01]  /*7e40*/  S2R R2, SR_TID.X ;  /* 0x0000000000027919 */ /* 0x000ee20000002100 */
[----:B--2---:R-:W-:-:S04]  /*7e50*/  IMAD.MOV.U32 R0, RZ, RZ, 0x6100 ;  /* 0x00006100ff007424 */ /* 0x004fc800078e00ff */
[----:B------:R4:W-:Y:S01]  /*7e60*/  SYNCS.ARRIVE.TRANS64 RZ, [R12+URZ+0x36418], R0 ;  /* 0x036418000cff79a7 */ /* 0x0009e2000800003f */
[----:B---3--:R-:W-:-:S04]  /*7e70*/  LOP3.LUT R2, R2, 0x1f, RZ, 0xc0, !PT ;  /* 0x0000001f02027812 */ /* 0x008fc800078ec0ff */
[----:B------:R-:W-:-:S13]  /*7e80*/  ISETP.NE.AND P1, PT, R2, RZ, PT ;  /* 0x000000ff0200720c */ /* 0x000fda0003f25270 */
[----:B----4-:R-:W-:Y:S05]  /*7e90*/  @!P1 BRA `(.L_x_2621) ;  /* 0x0000000000049947 */ /* 0x010fea0003800000 */
[----:B------:R-:W-:Y:S01]  /*7ea0*/  BPT.TRAP 0x1 ;  /* 0x000000040000795c */ /* 0x000fe20000300000 */
.L_x_2621:
[----:B------:R-:W-:Y:S01]  /*7eb0*/  VIADD R22, R22, 0x40 ;  /* 0x0000004016167836 */ /* 0x000fe20000000000 */
[----:B------:R-:W-:Y:S01]  /*7ec0*/  ULDC.64 UR4, c[0x0][0x700] ;  /* 0x0001c00000047ab9 */ /* 0x000fe20000000a00 */
[----:B------:R-:W-:Y:S01]  /*7ed0*/  R2UR UR14, R12 ;  /* 0x000000000c0e72ca */ /* 0x000fe200000e0000 */
[----:B------:R-:W-:Y:S01]  /*7ee0*/  IMAD.U32 R11, RZ, RZ, UR4 ;  /* 0x00000004ff0b7e24 */ /* 0x000fe2000f8e00ff */
[----:B------:R3:W-:Y:S01]  /*7ef0*/  STL [R1+0xc], R4 ;  /* 0x00000c0401007387 */ /* 0x0007e20000100800 */
[----:B------:R-:W-:Y:S01]  /*7f00*/  IADD3 R2, P1, R22, R8, RZ ;  /* 0x0000000816027210 */ /* 0x000fe20007f3e0ff */
[----:B------:R-:W-:Y:S01]  /*7f10*/  UMOV UR6, 0x0 ;  /* 0x0000000000067882 */ /* 0x000fe20000000000 */
[----:B------:R-:W-:Y:S01]  /*7f20*/  SHF.R.S32.HI R10, RZ, 0x1f, R22 ;  /* 0x0000001fff0a7819 */ /* 0x000fe20000011416 */
[----:B------:R-:W-:Y:S01]  /*7f30*/  UMOV UR7, 0x14f00000 ;  /* 0x14f0000000077882 */ /* 0x000fe20000000000 */
[----:B--2---:R-:W-:Y:S01]  /*7f40*/  LEA R0, P2, R2, R11, 0x2 ;  /* 0x0000000b02007211 */ /* 0x004fe200078410ff */
[----:B------:R-:W-:Y:S01]  /*7f50*/  UMOV UR18, URZ ;  /* 0x0000003f00127c82 */ /* 0x000fe20008000000 */
[----:B------:R-:W-:Y:S01]  /*7f60*/  R2UR UR19, R22 ;  /* 0x00000000161372ca */ /* 0x000fe200000e0000 */
[----:B------:R-:W-:Y:S01]  /*7f70*/  IMAD.X R3, R10, 0x1, R14, P1 ;  /* 0x000000010a037824 */ /* 0x000fe200008e060e */
[----:B------:R-:W-:Y:S01]  /*7f80*/  R2UR UR30, R0 ;  /* 0x00000000001e72ca */ /* 0x000fe200000e0000 */
[----:B------:R-:W-:Y:S01]  /*7f90*/  IMAD.U32 R0, RZ, RZ, UR5 ;  /* 0x00000005ff007e24 */ /* 0x000fe2000f8e00ff */
[----:B------:R-:W-:Y:S01]  /*7fa0*/  UIADD3 UR17, UR14, 0x36418, URZ ;  /* 0x000364180e117890 */ /* 0x000fe2000fffe03f */
[----:B---3--:R-:W-:Y:S01]  /*7fb0*/  SHF.L.U32 R4, RZ, 0x1f, RZ ;  /* 0x0000001fff047819 */ /* 0x008fe200000006ff */
        /* <DEDUP_REMOVED lines=27> */
[----:B---3--:R2:W5:Y:S02]  /*8170*/  LDL.LU R4, [R1+0xc] ;  /* 0x00000c0001047983 */ /* 0x0085640000300800 */
[----:B--2-4-:R-:W-:Y:S05]  /*8180*/  @!P1 BRA `(.L_x_2622) ;  /* 0x0000001400249947 */ /* 0x014fea0003800000 */
.L_x_2644:
[----:B------:R-:W-:Y:S05]  /*8190*/  @P0 BRA `(.L_x_2623) ;  /* 0x00000000002c0947 */ /* 0x000fea0003800000 */
[----:B------:R2:W-:Y:S04]  /*81a0*/  STL [R1+0x10], R2 ;  /* 0x0000100201007387 */ /* 0x0005e80000100800 */
[----:B-----5:R3:W-:Y:S01]  /*81b0*/  STL [R1+0xc], R0 ;  /* 0x00000c0001007387 */ /* 0x0207e20000100800 */
[----:B--2---:R-:W3:Y:S02]  /*81c0*/  S2R R2, SR_TID.X ;  /* 0x0000000000027919 */ /* 0x004ee40000002100 */
[----:B---3--:R-:W-:Y:S01]  /*81d0*/  LOP3.LUT R0, R2, 0x1f, RZ, 0xc0, !PT ;  /* 0x0000001f02007812 */ /* 0x008fe200078ec0ff */
[----:B------:R-:W-:-:S03]  /*81e0*/  IMAD.MOV.U32 R2, RZ, RZ, 0x6100 ;  /* 0x00006100ff027424 */ /* 0x000fc600078e00ff */
[----:B------:R-:W-:Y:S01]  /*81f0*/  ISETP.NE.AND P1, PT, R0, RZ, PT ;  /* 0x000000ff0000720c */ /* 0x000fe20003f25270 */
[----:B------:R2:W-:Y:S02]  /*8200*/  SYNCS.ARRIVE.TRANS64 RZ, [R12+URZ+0x36430], R2 ;  /* 0x036430020cff79a7 */ /* 0x0005e4000800003f */
[----:B--2---:R2:W5:Y:S04]  /*8210*/  LDL.LU R2, [R1+0x10] ;  /* 0x0000100001027983 */ /* 0x0045680000300800 */
[----:B------:R2:W5:Y:S06]  /*8220*/  LDL.LU R0, [R1+0xc] ;  /* 0x00000c0001007983 */ /* 0x00056c0000300800 */
[----:B------:R-:W-:Y:S05]  /*8230*/  @!P1 BRA `(.L_x_2623) ;  /* 0x0000000000049947 */ /* 0x000fea0003800000 */
[----:B------:R-:W-:Y:S01]  /*8240*/  BPT.TRAP 0x1 ;  /* 0x000000040000795c */ /* 0x000fe20000300000 */
.L_x_2623:
        /* <DEDUP_REMOVED lines=10> */
[----:B-----5:R-:W-:Y:S01]  /*82f0*/  R2UR UR4, R4 ;  /* 0x00000000040472ca */ /* 0x020fe200000e0000 */
        /* <DEDUP_REMOVED lines=26> */
.L_x_2646:
[----:B------:R-:W-:Y:S05]  /*84a0*/  @P0 BRA `(.L_x_2625) ;  /* 0x00000000001c0947 */ /* 0x000fea0003800000 */
[----:B------:R-:W4:Y:S01]  /*84b0*/  S2R R4, SR_TID.X ;  /* 0x0000000000047919 */ /* 0x000f220000002100 */
[----:B---3--:R-:W-:-:S04]  /*84c0*/  IMAD.MOV.U32 R5, RZ, RZ, 0x6100 ;  /* 0x00006100ff057424 */ /* 0x008fc800078e00ff */
[----:B------:R3:W-:Y:S01]  /*84d0*/  SYNCS.ARRIVE.TRANS64 RZ, [R12+URZ+0x36410], R5 ;  /* 0x036410050cff79a7 */ /* 0x0007e2000800003f */
[----:B----4-:R-:W-:-:S04]  /*84e0*/  LOP3.LUT R4, R4, 0x1f, RZ, 0xc0, !PT ;  /* 0x0000001f04047812 */ /* 0x010fc800078ec0ff */
[----:B------:R-:W-:-:S13]  /*84f0*/  ISETP.NE.AND P1, PT, R4, RZ, PT ;  /* 0x000000ff0400720c */ /* 0x000fda0003f25270 */
[----:B---3--:R-:W-:Y:S05]  /*8500*/  @!P1 BRA `(.L_x_2625) ;  /* 0x0000000000049947 */ /* 0x008fea0003800000 */
[----:B------:R-:W-:Y:S01]  /*8510*/  BPT.TRAP 0x1 ;  /* 0x000000040000795c */ /* 0x000fe20000300000 */
.L_x_2625:
        /* <DEDUP_REMOVED lines=18> */
[----:B------:R-:W-:Y:S02]  /*8640*/  UIADD3 UR8, UR22, 0x20000, URZ ;  /* 0x0002000016087890 */ /* 0x000fe4000fffe03f */
[----:B------:R-:W-:Y:S01]  /*8650*/  IADD3 R4, P1, R8, UR19, RZ ;  /* 0x0000001308047c10 */ /* 0x000fe2000ff3e0ff */
[----:B------:R-:W-:Y:S02]  /*8660*/  UIADD3 UR24, UR22, 0x22000, URZ ;  /* 0x0002200016187890 */ /* 0x000fe4000fffe03f */
[----:B------:R-:W-:Y:S01]  /*8670*/  UIADD3 UR22, UR22, 0x30000, URZ ;  /* 0x0003000016167890 */ /* 0x000fe2000fffe03f */
[----:B---3--:R-:W-:Y:S01]  /*8680*/  LEA R5, P2, R4, R11, 0x2 ;  /* 0x0000000b04057211 */ /* 0x008fe200078410ff */
[----:B------:R-:W-:Y:S01]  /*8690*/  UMOV UR9, UR17 ;  /* 0x0000001100097c82 */ /* 0x000fe20008000000 */
[----:B------:R-:W-:Y:S01]  /*86a0*/  UMOV UR11, UR19 ;  /* 0x00000013000b7c82 */ /* 0x000fe20008000000 */
[----:B------:R-:W-:Y:S01]  /*86b0*/  UMOV UR26, 0x80 ;  /* 0x00000080001a7882 */ /* 0x000fe20000000000 */
[----:B------:R-:W-:Y:S01]  /*86c0*/  R2UR UR30, R5 ;  /* 0x00000000051e72ca */ /* 0x000fe200000e0000 */
[----:B------:R-:W-:Y:S01]  /*86d0*/  IMAD.U32 R5, RZ, RZ, UR19 ;  /* 0x00000013ff057e24 */ /* 0x000fe2000f8e00ff */
[----:B------:R-:W-:Y:S01]  /*86e0*/  UMOV UR25, UR17 ;  /* 0x0000001100197c82 */ /* 0x000fe20008000000 */
[----:B------:R3:W-:Y:S01]  /*86f0*/  UTMALDG.4D [UR16], [UR4], desc[UR6] ;  /* 0x00000610040075b4 */ /* 0x0007e20008019000 */
[----:B------:R-:W-:Y:S01]  /*8700*/  UMOV UR27, UR19 ;  /* 0x00000013001b7c82 */ /* 0x000fe20008000000 */
[----:B------:R-:W-:Y:S01]  /*8710*/  UMOV UR23, UR17 ;  /* 0x0000001100177c82 */ /* 0x000fe20008000000 */
[----:B------:R-:W-:Y:S01]  /*8720*/  LEA.HI.X.SX32 R5, R5, R14, 0x1, P1 ;  /* 0x0000000e05057211 */ /* 0x000fe200008f0eff */
[----:B------:R-:W-:Y:S01]  /*8730*/  UMOV UR15, 0x10 ;  /* 0x00000010000f7882 */ /* 0x000fe20000000000 */
[----:B------:R-:W-:-:S02]  /*8740*/  ISETP.NE.AND P1, PT, R25, RZ, PT ;  /* 0x000000ff1900720c */ /* 0x000fc40003f25270 */
[----:B------:R-:W-:Y:S01]  /*8750*/  LEA.HI.X R4, R4, R0, R5, 0x2, P2 ;  /* 0x0000000004047211 */ /* 0x000fe200010f1405 */
[----:B------:R3:W-:Y:S03]  /*8760*/  UTMALDG.4D [UR8], [UR4], desc[UR6] ;  /* 0x00000608040075b4 */ /* 0x0007e60008019000 */
[----:B------:R-:W-:Y:S01]  /*8770*/  R2UR UR31, R4 ;  /* 0x00000000041f72ca */ /* 0x000fe200000e0000 */
[----:B------:R3:W-:-:S12]  /*8780*/  UTMALDG.4D [UR24], [UR4], desc[UR6] ;  /* 0x00000618040075b4 */ /* 0x0007d80008019000 */
[----:B------:R3:W-:Y:S02]  /*8790*/  UBLKCP.S.G [UR22], [UR30], UR15 ;  /* 0x000000161e0073ba */ /* 0x0007e4000800020f */
[----:B---3--:R-:W-:Y:S05]  /*87a0*/  @P1 BRA `(.L_x_2626) ;  /* 0xfffffff000b01947 */ /* 0x008fea000383ffff */
.L_x_2617:
[----:B--2---:R-:W2:Y:S01]  /*87b0*/  LDL.LU R4, [R1] ;  /* 0x0000000001047983 */ /* 0x004ea20000300800 */
[----:B------:R-:W-:-:S03]  /*87c0*/  IMAD.MOV.U32 R10, RZ, RZ, 0x1 ;  /* 0x00000001ff0a7424 */ /* 0x000fc600078e00ff */
[----:B------:R3:W5:Y:S01]  /*87d0*/  LDL R5, [R1+0x4] ;  /* 0x0000040001057983 */ /* 0x0007620000100800 */
[----:B--2---:R-:W-:-:S13]  /*87e0*/  ISETP.NE.AND P1, PT, R4, RZ, PT ;  /* 0x000000ff0400720c */ /* 0x004fda0003f25270 */
[----:B---3--:R-:W-:Y:S05]  /*87f0*/  @!P1 BRA `(.L_x_2616) ;  /* 0x0000000400889947 */ /* 0x008fea0003800000 */
[----:B------:R-:W2:Y:S02]  /*8800*/  SYNCS.PHASECHK.TRANS64.TRYWAIT P1, [R12+URZ+0x36438], R13 ;  /* 0x0364380d0c0075a7 */ /* 0x000ea4000802017f */
[----:B--2---:R-:W-:Y:S05]  /*8810*/  @!P1 BRA `(.L_x_2627) ;  /* 0x0000000c00b89947 */ /* 0x004fea0003800000 */
.L_x_2647:
[----:B------:R-:W-:Y:S05]  /*8820*/  @P0 BRA `(.L_x_2628) ;  /* 0x00000000001c0947 */ /* 0x000fea0003800000 */
[----:B------:R-:W3:Y:S01]  /*8830*/  S2R R4, SR_TID.X ;  /* 0x0000000000047919 */ /* 0x000ee20000002100 */
[----:B-----5:R-:W-:-:S04]  /*8840*/  IMAD.MOV.U32 R5, RZ, RZ, 0x6100 ;  /* 0x00006100ff057424 */ /* 0x020fc800078e00ff */
[----:B------:R4:W-:Y:S01]  /*8850*/  SYNCS.ARRIVE.TRANS64 RZ, [R12+URZ+0x36430], R5 ;  /* 0x036430050cff79a7 */ /* 0x0009e2000800003f */
[----:B---3--:R-:W-:-:S04]  /*8860*/  LOP3.LUT R4, R4, 0x1f, RZ, 0xc0, !PT ;  /* 0x0000001f04047812 */ /* 0x008fc800078ec0ff */
[----:B------:R-:W-:-:S13]  /*8870*/  ISETP.NE.AND P1, PT, R4, RZ, PT ;  /* 0x000000ff0400720c */ /* 0x000fda0003f25270 */
[----:B----4-:R-:W-:Y:S05]  /*8880*/  @!P1 BRA `(.L_x_2628) ;  /* 0x0000000000049947 */ /* 0x010fea0003800000 */
[----:B------:R-:W-:Y:S01]  /*8890*/  BPT.TRAP 0x1 ;  /* 0x000000040000795c */ /* 0x000fe20000300000 */
.L_x_2628:
[----:B-----5:R-:W3:Y:S01]  /*88a0*/  LDC.64 R4, c[0x0][0x728] ;  /* 0x0001ca00ff047b82 */ /* 0x020ee20000000a00 */
        /* <DEDUP_REMOVED lines=19> */
[----:B---3--:R-:W-:Y:S01]  /*89e0*/  LEA R4, P2, R10, R4, 0x2 ;  /* 0x000000040a047211 */ /* 0x008fe200078410ff */
[----:B------:R-:W-:Y:S01]  /*89f0*/  UMOV UR9, UR17 ;  /* 0x0000001100097c82 */ /* 0x000fe20008000000 */
[----:B------:R-:W-:Y:S01]  /*8a00*/  UMOV UR11, UR19 ;  /* 0x00000013000b7c82 */ /* 0x000fe20008000000 */
[----:B------:R-:W-:Y:S01]  /*8a10*/  UMOV UR25, UR17 ;  /* 0x0000001100197c82 */ /* 0x000fe20008000000 */
[----:B------:R-:W-:Y:S01]  /*8a20*/  R2UR UR22, R4 ;  /* 0x00000000041672ca */ /* 0x000fe200000e0000 */
[----:B------:R-:W-:Y:S01]  /*8a30*/  UMOV UR27, UR19 ;  /* 0x00000013001b7c82 */ /* 0x000fe20008000000 */
[----:B------:R-:W-:Y:S01]  /*8a40*/  IADD3 R4, P1, R20, 0x1f0, RZ ;  /* 0x000001f014047810 */ /* 0x000fe20007f3e0ff */
[----:B------:R-:W-:Y:S01]  /*8a50*/  UMOV UR31, UR17 ;  /* 0x00000011001f7c82 */ /* 0x000fe20008000000 */
[----:B------:R-:W-:Y:S01]  /*8a60*/  LEA.HI.X R5, R10, R5, R13, 0x2, P2 ;  /* 0x000000050a057211 */ /* 0x000fe200010f140d */
        /* <DEDUP_REMOVED lines=10> */
[----:B------:R-:W2:Y:S02]  /*8b10*/  SYNCS.PHASECHK.TRANS64.TRYWAIT P1, [R12+URZ+0x36428], R5 ;  /* 0x036428050c0075a7 */ /* 0x000ea4000802017f */
[----:B-12---:R-:W-:Y:S05]  /*8b20*/  @!P1 BRA `(.L_x_2629) ;  /* 0x0000000c00089947 */ /* 0x006fea0003800000 */
.L_x_2648:
[----:B------:R-:W-:Y:S01]  /*8b30*/  IMAD.MOV.U32 R10, RZ, RZ, RZ ;  /* 0x000000ffff0a7224 */ /* 0x000fe200078e00ff */
[----:B------:R-:W-:Y:S06]  /*8b40*/  @P0 BRA `(.L_x_2630) ;  /* 0x00000000001c0947 */ /* 0x000fec0003800000 */
[----:B------:R-:W2:Y:S01]  /*8b50*/  S2R R4, SR_TID.X ;  /* 0x0000000000047919 */ /* 0x000ea20000002100 */
[----:B-1----:R-:W-:-:S04]  /*8b60*/  IMAD.MOV.U32 R5, RZ, RZ, 0x6100 ;  /* 0x00006100ff057424 */ /* 0x002fc800078e00ff */
[----:B------:R3:W-:Y:S01]  /*8b70*/  SYNCS.ARRIVE.TRANS64 RZ, [R12+URZ+0x36418], R5 ;  /* 0x036418050cff79a7 */ /* 0x0007e2000800003f */
[----:B--2---:R-:W-:-:S04]  /*8b80*/  LOP3.LUT R4, R4, 0x1f, RZ, 0xc0, !PT ;  /* 0x0000001f04047812 */ /* 0x004fc800078ec0ff */
[----:B------:R-:W-:-:S13]  /*8b90*/  ISETP.NE.AND P1, PT, R4, RZ, PT ;  /* 0x000000ff0400720c */ /* 0x000fda0003f25270 */
[----:B---3--:R-:W-:Y:S05]  /*8ba0*/  @!P1 BRA `(.L_x_2630) ;  /* 0x0000000000049947 */ /* 0x008fea0003800000 */
[----:B------:R-:W-:Y:S01]  /*8bb0*/  BPT.TRAP 0x1 ;  /* 0x000000040000795c */ /* 0x000fe20000300000 */
.L_x_2630:
[----:B-1----:R2:W5:Y:S01]  /*8bc0*/  LDL.LU R5, [R1+0x4] ;  /* 0x0000040001057983 */ /* 0x0025620000300800 */
        /* <DEDUP_REMOVED lines=14> */
[----:B------:R-:W-:-:S03]  /*8cb0*/  UMOV UR22, 0x10 ;  /* 0x0000001000167882 */ /* 0x000fc60000000000 */
[----:B------:R-:W-:Y:S02]  /*8cc0*/  UIADD3 UR16, UR14, 0x24000, URZ ;  /* 0x000240000e107890 */ /* 0x000fe4000fffe03f */
[----:B------:R-:W-:Y:S01]  /*8cd0*/  IMAD.U32 R3, RZ, RZ, UR19 ;  /* 0x00000013ff037e24 */ /* 0x000fe2000f8e00ff */
[----:B------:R-:W-:Y:S01]  /*8ce0*/  IADD3 R8, P1, R8, UR19, RZ ;  /* 0x0000001308087c10 */ /* 0x000fe2000ff3e0ff */
[----:B------:R-:W-:Y:S02]  /*8cf0*/  UIADD3 UR17, UR14, 0x36418, URZ ;  /* 0x000364180e117890 */ /* 0x000fe4000fffe03f */
[----:B------:R-:W-:Y:S01]  /*8d00*/  UIADD3 UR8, UR14, 0x26000, URZ ;  /* 0x000260000e087890 */ /* 0x000fe2000fffe03f */
[----:B------:R-:W-:Y:S01]  /*8d10*/  LEA.HI.X.SX32 R3, R3, R14, 0x1, P1 ;  /* 0x0000000e03037211 */ /* 0x000fe200008f0eff */
[----:B------:R-:W-:Y:S01]  /*8d20*/  UIADD3 UR24, UR14, 0x28000, URZ ;  /* 0x000280000e187890 */ /* 0x000fe2000fffe03f */
[----:B------:R-:W-:Y:S01]  /*8d30*/  LEA R11, P1, R8, R11, 0x2 ;  /* 0x0000000b080b7211 */ /* 0x000fe200078210ff */
[----:B------:R-:W-:Y:S01]  /*8d40*/  UIADD3 UR14, UR14, 0x30100, URZ ;  /* 0x000301000e0e7890 */ /* 0x000fe2000fffe03f */
[----:B------:R-:W-:-:S02]  /*8d50*/  UMOV UR9, UR17 ;  /* 0x0000001100097c82 */ /* 0x000fc40008000000 */
[----:B------:R-:W-:Y:S01]  /*8d60*/  LEA.HI.X R0, R8, R0, R3, 0x2, P1 ;  /* 0x0000000008007211 */ /* 0x000fe200008f1403 */
[----:B------:R-:W-:Y:S01]  /*8d70*/  UMOV UR11, UR19 ;  /* 0x00000013000b7c82 */ /* 0x000fe20008000000 */
[----:B------:R-:W-:Y:S01]  /*8d80*/  R2UR UR30, R11 ;  /* 0x000000000b1e72ca */ /* 0x000fe200000e0000 */
[----:B------:R2:W-:Y:S01]  /*8d90*/  UTMALDG.4D [UR16], [UR4], desc[UR6] ;  /* 0x00000610040075b4 */ /* 0x0005e20008019000 */
[----:B------:R-:W-:Y:S01]  /*8da0*/  R2UR UR31, R0 ;  /* 0x00000000001f72ca */ /* 0x000fe200000e0000 */
[----:B------:R-:W-:Y:S01]  /*8db0*/  UMOV UR25, UR17 ;  /* 0x0000001100197c82 */ /* 0x000fe20008000000 */
[----:B------:R-:W-:Y:S01]  /*8dc0*/  UMOV UR27, UR19 ;  /* 0x00000013001b7c82 */ /* 0x000fe20008000000 */
[----:B------:R-:W-:Y:S01]  /*8dd0*/  UMOV UR15, UR17 ;  /* 0x00000011000f7c82 */ /* 0x000fe20008000000 */
[----:B------:R2:W-:Y:S01]  /*8de0*/  UTMALDG.4D [UR8], [UR4], desc[UR6] ;  /* 0x00000608040075b4 */ /* 0x0005e20008019000 */
[----:B------:R2:W-:Y:S08]  /*8df0*/  UTMALDG.4D [UR24], [UR4], desc[UR6] ;  /* 0x00000618040075b4 */ /* 0x0005f00008019000 */
[----:B------:R2:W-:Y:S02]  /*8e00*/  UBLKCP.S.G [UR14], [UR30], UR22 ;  /* 0x0000000e1e0073ba */ /* 0x0005e40008000216 */
[----:B--2---:R-:W-:-:S07]  /*8e10*/  IMAD.MOV.U32 R23, RZ, RZ, 0x2 ;  /* 0x00000002ff177424 */ /* 0x004fce00078e00ff */
.L_x_2616:
[----:B------:R-:W-:-:S04]  /*8e20*/  SHF.L.U32 R3, R10, 0x1f, RZ ;  /* 0x0000001f0a037819 */ /* 0x000fc800000006ff */
[----:B------:R-:W2:Y:S02]  /*8e30*/  SYNCS.PHASECHK.TRANS64.TRYWAIT P1, [R12+URZ+0x36438], R3 ;  /* 0x036438030c0075a7 */ /* 0x000ea4000802017f */
[----:B--2---:R-:W-:Y:S05]  /*8e40*/  @!P1 BRA `(.L_x_2631) ;  /* 0x0000000800549947 */ /* 0x004fea0003800000 */
.L_x_2649:
[----:B------:R-:W-:Y:S05]  /*8e50*/  @P0 BRA `(.L_x_2632) ;  /* 0x0000000000180947 */ /* 0x000fea0003800000 */
[----:B------:R-:W3:Y:S01]  /*8e60*/  S2R R0, SR_TID.X ;  /* 0x0000000000007919 */ /* 0x000ee20000002100 */
[----:B--2---:R-:W-:-:S04]  /*8e70*/  IMAD.MOV.U32 R3, RZ, RZ, 0x6100 ;  /* 0x00006100ff037424 */ /* 0x004fc800078e00ff */
[----:B------:R4:W-:Y:S01]  /*8e80*/  SYNCS.ARRIVE.TRANS64 RZ, [R12+URZ+0x36430], R3 ;  /* 0x036430030cff79a7 */ /* 0x0009e2000800003f */
[----:B---3--:R-:W-:-:S13]  /*8e90*/  LOP3.LUT P0, RZ, R0, 0x1f, RZ, 0xc0, !PT ;  /* 0x0000001f00ff7812 */ /* 0x008fda000780c0ff */
[----:B----4-:R-:W-:Y:S05]  /*8ea0*/  @!P0 BRA `(.L_x_2632) ;  /* 0x0000000000048947 */ /* 0x010fea0003800000 */
[----:B------:R-:W-:Y:S01]  /*8eb0*/  BPT.TRAP 0x1 ;  /* 0x000000040000795c */ /* 0x000fe20000300000 */
.L_x_2632:
[----:B-----5:R-:W-:Y:S01]  /*8ec0*/  R2UR UR19, R5 ;  /* 0x00000000051372ca */ /* 0x020fe200000e0000 */
[----:B--2---:R-:W2:Y:S01]  /*8ed0*/  LDC.64 R2, c[0x0][0x728] ;  /* 0x0001ca00ff027b82 */ /* 0x004ea20000000a00 */
[----:B------:R-:W-:Y:S01]  /*8ee0*/  IADD3 R20, P1, R20, 0x1f0, RZ ;  /* 0x000001f014147810 */ /* 0x000fe20007f3e0ff */
[----:B------:R-:W-:Y:S01]  /*8ef0*/  UMOV UR6, 0x0 ;  /* 0x0000000000067882 */ /* 0x000fe20000000000 */
[----:B------:R-:W-:Y:S01]  /*8f00*/  R2UR UR24, R12 ;  /* 0x000000000c1872ca */ /* 0x000fe200000e0000 */
[----:B------:R-:W-:Y:S01]  /*8f10*/  UMOV UR7, 0x14f00000 ;  /* 0x14f0000000077882 */ /* 0x000fe20000000000 */
[----:B------:R-:W-:Y:S01]  /*8f20*/  R2UR UR4, R20 ;  /* 0x00000000140472ca */ /* 0x000fe200000e0000 */
[----:B------:R-:W-:Y:S01]  /*8f30*/  IMAD.X R21, RZ, RZ, R21, P1 ;  /* 0x000000ffff157224 */ /* 0x000fe200008e0615 */
[----:B------:R-:W-:Y:S01]  /*8f40*/  UMOV UR18, URZ ;  /* 0x0000003f00127c82 */ /* 0x000fe20008000000 */
[----:B------:R-:W-:Y:S01]  /*8f50*/  UMOV UR20, UR28 ;  /* 0x0000001c00147c82 */ /* 0x000fe20008000000 */
[----:B------:R-:W-:Y:S01]  /*8f60*/  UMOV UR21, UR29 ;  /* 0x0000001d00157c82 */ /* 0x000fe20008000000 */
[----:B------:R-:W-:Y:S01]  /*8f70*/  UMOV UR10, 0x40 ;  /* 0x00000040000a7882 */ /* 0x000fe20000000000 */
[----:B------:R-:W-:Y:S01]  /*8f80*/  R2UR UR5, R21 ;  /* 0x00000000150572ca */ /* 0x000fe200000e0000 */
[----:B------:R-:W-:Y:S01]  /*8f90*/  USHF.L.U32 UR19, UR19, 0x6, URZ ;  /* 0x0000000613137899 */ /* 0x000fe2000800063f */
[----:B------:R-:W-:Y:S01]  /*8fa0*/  LOP3.LUT R10, R10, 0x1, RZ, 0x3c, !PT ;  /* 0x000000010a0a7812 */ /* 0x000fe200078e3cff */
[----:B------:R-:W-:Y:S01]  /*8fb0*/  UMOV UR12, UR28 ;  /* 0x0000001c000c7c82 */ /* 0x000fe20008000000 */
[----:B------:R-:W-:Y:S01]  /*8fc0*/  UMOV UR13, UR29 ;  /* 0x0000001d000d7c82 */ /* 0x000fe20008000000 */
[----:B------:R-:W-:-:S02]  /*8fd0*/  UIADD3 UR17, UR24, 0x36430, URZ ;  /* 0x0003643018117890 */ /* 0x000fc4000fffe03f */
[----:B------:R-:W-:Y:S01]  /*8fe0*/  IMAD.U32 R0, RZ, RZ, UR19 ;  /* 0x00000013ff007e24 */ /* 0x000fe2000f8e00ff */
[----:B------:R-:W-:Y:S01]  /*8ff0*/  IADD3 R6, P0, R6, UR19, RZ ;  /* 0x0000001306067c10 */ /* 0x000fe2000ff1e0ff */
[----:B------:R-:W-:Y:S02]  /*9000*/  UIADD3 UR16, UR24, 0x2a000, URZ ;  /* 0x0002a00018107890 */ /* 0x000fe4000fffe03f */
[----:B------:R-:W-:Y:S01]  /*9010*/  UIADD3 UR30, UR24, 0x30200, URZ ;  /* 0x00030200181e7890 */ /* 0x000fe2000fffe03f */
[----:B------:R-:W-:Y:S01]  /*9020*/  LEA.HI.X.SX32 R15, R0, R15, 0x1, P0 ;  /* 0x0000000f000f7211 */ /* 0x000fe200000f0eff */
[----:B------:R-:W-:Y:S01]  /*9030*/  UIADD3 UR8, UR24, 0x2c000, URZ ;  /* 0x0002c00018087890 */ /* 0x000fe2000fffe03f */
[C---:B--2---:R-:W-:Y:S01]  /*9040*/  LEA R2, P0, R6.reuse, R2, 0x2 ;  /* 0x0000000206027211 */ /* 0x044fe200078010ff */
[----:B------:R-:W-:Y:S01]  /*9050*/  UIADD3 UR24, UR24, 0x2e000, URZ ;  /* 0x0002e00018187890 */ /* 0x000fe2000fffe03f */
[----:B------:R-:W-:Y:S02]  /*9060*/  UMOV UR9, UR17 ;  /* 0x0000001100097c82 */ /* 0x000fe40008000000 */
[----:B------:R-:W-:Y:S01]  /*9070*/  LEA.HI.X R3, R6, R3, R15, 0x2, P0 ;  /* 0x0000000306037211 */ /* 0x000fe200000f140f */
[----:B------:R-:W-:Y:S01]  /*9080*/  UMOV UR11, UR19 ;  /* 0x00000013000b7c82 */ /* 0x000fe20008000000 */
[----:B------:R-:W-:Y:S01]  /*9090*/  R2UR UR22, R2 ;  /* 0x00000000021672ca */ /* 0x000fe200000e0000 */
[----:B------:R-:W-:Y:S01]  /*90a0*/  UMOV UR26, 0x80 ;  /* 0x00000080001a7882 */ /* 0x000fe20000000000 */
        /* <DEDUP_REMOVED lines=13> */
[----:B--2---:R-:W-:-:S03]  /*9180*/  NOP ;  /* 0x0000000000007918 */ /* 0x004fc60000000000 */
.L_x_2613:
[----:B------:R-:W-:Y:S05]  /*9190*/  BSYNC B1 ;  /* 0x0000000000017941 */ /* 0x000fea0003800000 */
.L_x_2612:
[----:B------:R-:W-:-:S03]  /*91a0*/  UMOV UR4, 0xffffffff ;  /* 0xffffffff00047882 */ /* 0x000fc60000000000 */
[----:B------:R-:W-:Y:S05]  /*91b0*/  BRA.DIV UR4, `(.L_x_2633) ;  /* 0x00000006048c7947 */ /* 0x000fea000b800000 */
[----:B------:R-:W-:-:S13]  /*91c0*/  ELECT P6, URZ, PT ;  /* 0x00000000003f782f */ /* 0x000fda00038c0000 */
.L_x_2652:
[----:B------:R-:W-:Y:S05]  /*91d0*/  @!P6 BRA `(.L_x_2574) ;  /* 0x000000000074e947 */ /* 0x000fea0003800000 */
[----:B------:R-:W2:Y:S02]  /*91e0*/  LDL.LU R0, [R1+0x8] ;  /* 0x0000080001007983 */ /* 0x000ea40000300800 */
[----:B--2---:R-:W-:-:S04]  /*91f0*/  LOP3.LUT R0, R0, 0x2, RZ, 0xfc, !PT ;  /* 0x0000000200007812 */ /* 0x004fc800078efcff */
[----:B------:R-:W-:-:S13]  /*9200*/  ISETP.NE.AND P2, PT, R0, 0x3, PT ;  /* 0x000000030000780c */ /* 0x000fda0003f45270 */
[----:B------:R-:W-:Y:S05]  /*9210*/  @!P2 BRA `(.L_x_2634) ;  /* 0x000000000004a947 */ /* 0x000fea0003800000 */
[----:B------:R-:W-:Y:S01]  /*9220*/  BPT.TRAP 0x1 ;  /* 0x000000040000795c */ /* 0x000fe20000300000 */
.L_x_2634:
[----:B------:R-:W2:Y:S01]  /*9230*/  S2R R3, SR_CgaCtaId ;  /* 0x0000000000037919 */ /* 0x000ea20000008800 */
[----:B------:R-:W-:Y:S02]  /*9240*/  MOV R0, 0x400 ;  /* 0x0000040000007802 */ /* 0x000fe40000000f00 */
[----:B------:R-:W-:Y:S02]  /*9250*/  SHF.L.U32 R2, R16, 0x1f, RZ ;  /* 0x0000001f10027819 */ /* 0x000fe400000006ff */
[----:B--2---:R-:W-:-:S05]  /*9260*/  LEA R7, R3, R0, 0x18 ;  /* 0x0000000003077211 */ /* 0x004fca00078ec0ff */
[----:B------:R-:W-:-:S04]  /*9270*/  VIADD R0, R7, 0x36420 ;  /* 0x0003642007007836 */ /* 0x000fc80000000000 */
[C---:B------:R-:W-:Y:S02]  /*9280*/  IMAD R5, R23.reuse, 0x8, R0 ;  /* 0x0000000817057824 */ /* 0x040fe400078e0200 */
[----:B------:R-:W-:Y:S02]  /*9290*/  VIADD R23, R23, 0x1 ;  /* 0x0000000117177836 */ /* 0x000fe40000000000 */
[----:B------:R-:W2:Y:S03]  /*92a0*/  SYNCS.PHASECHK.TRANS64.TRYWAIT P0, [R5+URZ], R2 ;  /* 0x00000002050075a7 */ /* 0x000ea6000800017f */
[----:B------:R-:W-:-:S04]  /*92b0*/  ISETP.NE.AND P1, PT, R23, 0x2, PT ;  /* 0x000000021700780c */ /* 0x000fc80003f25270 */
[----:B------:R-:W-:Y:S02]  /*92c0*/  SEL R3, RZ, 0x1, P1 ;  /* 0x00000001ff037807 */ /* 0x000fe40000800000 */
[----:B------:R-:W-:Y:S02]  /*92d0*/  SEL R23, R23, RZ, P1 ;  /* 0x000000ff17177207 */ /* 0x000fe40000800000 */
[----:B------:R-:W-:-:S03]  /*92e0*/  LOP3.LUT R3, R16, R3, RZ, 0x3c, !PT ;  /* 0x0000000310037212 */ /* 0x000fc600078e3cff */
[----:B------:R-:W-:Y:S01]  /*92f0*/  IMAD R23, R23, 0x8, R0 ;  /* 0x0000000817177824 */ /* 0x000fe200078e0200 */
[----:B------:R-:W-:Y:S01]  /*9300*/  SHF.L.U32 R0, R3, 0x1f, RZ ;  /* 0x0000001f03007819 */ /* 0x000fe200000006ff */
[----:B--2---:R-:W-:Y:S06]  /*9310*/  @!P0 BRA `(.L_x_2635) ;  /* 0x0000000400548947 */ /* 0x004fec0003800000 */
.L_x_2653:
[----:B------:R-:W3:Y:S02]  /*9320*/  SYNCS.PHASECHK.TRANS64.TRYWAIT P0, [R23+URZ], R0 ;  /* 0x00000000170075a7 */ /* 0x000ee4000800017f */
[----:B---3--:R-:W-:Y:S05]  /*9330*/  @!P0 BRA `(.L_x_2636) ;  /* 0x0000000400608947 */ /* 0x008fea0003800000 */
.L_x_2654:
[----:B------:R-:W-:Y:S05]  /*9340*/  @!P2 BRA `(.L_x_2637) ;  /* 0x000000000004a947 */ /* 0x000fea0003800000 */
[----:B------:R-:W-:Y:S01]  /*9350*/  BPT.TRAP 0x1 ;  /* 0x000000040000795c */ /* 0x000fe20000300000 */
.L_x_2637:
[----:B------:R-:W-:-:S07]  /*9360*/  SHF.L.U32 R10, R10, 0x1f, RZ ;  /* 0x0000001f0a0a7819 */ /* 0x000fce00000006ff */
.L_x_2638:
[----:B----4-:R4:W1:Y:S02]  /*9370*/  SYNCS.PHASECHK.TRANS64.TRYWAIT P0, [R7+URZ+0x36438], R10 ;  /* 0x0364380a070075a7 */ /* 0x010864000800017f */
[----:B-1----:R-:W-:Y:S05]  /*9380*/  @!P0 NANOSLEEP.SYNCS 0x989680 ;  /* 0x009896800000895d */ /* 0x002fea0003900000 */
[----:B------:R-:W1:Y:S02]  /*9390*/  @!P0 SYNCS.PHASECHK.TRANS64 P0, [R7+URZ+0x36438], R10 ;  /* 0x0364380a070085a7 */ /* 0x000e64000800007f */
[----:B-1----:R-:W-:Y:S05]  /*93a0*/  @!P0 BRA `(.L_x_2638) ;  /* 0xfffffffc00f08947 */ /* 0x002fea000383ffff */
.L_x_2574:
[----:B------:R-:W-:Y:S05]  /*93b0*/  BSYNC B0 ;  /* 0x0000000000007941 */ /* 0x000fea0003800000 */
.L_x_2572:
[----:B------:R-:W-:Y:S05]  /*93c0*/  EXIT ;  /* 0x000000000000794d */ /* 0x000fea0003800000 */
.L_x_2527:
[----:B------:R-:W-:Y:S02]  /*93d0*/  IMAD.MOV.U32 R12, RZ, RZ, RZ ;  /* 0x000000ffff0c7224 */ /* 0x000fe400078e00ff */
[----:B------:R-:W-:Y:S02]  /*93e0*/  IMAD.MOV.U32 R11, RZ, RZ, 0x1f ;  /* 0x0000001fff0b7424 */ /* 0x000fe400078e00ff */
[----:B------:R-:W-:-:S07]  /*93f0*/  IMAD.MOV.U32 R15, RZ, RZ, -0x1 ;  /* 0xffffffffff0f7424 */ /* 0x000fce00078e00ff */
[----:B------:R-:W-:Y:S05]  /*9400*/  WARPSYNC.COLLECTIVE R15, `(.L_x_2639) ;  /* 0x000000000f087348 */ /* 0x000fea0003c00000 */
[----:B------:R1:W2:Y:S02]  /*9410*/  SHFL.IDX P6, R14, R13, R12, R11 ;  /* 0x0000000c0d0e7389 */ /* 0x0002a400000c000b */
[----:B-12---:R-:W-:Y:S01]  /*9420*/  ENDCOLLECTIVE ;  /* 0x000000000000791b */ /* 0x006fe20003800000 */
.L_x_2639:
[----:B------:R-:W-:Y:S05]  /*9430*/  BRA `(.L_x_2640) ;  /* 0xffffff7c00787947 */ /* 0x000fea000383ffff */
.L_x_2529:
[----:B--2---:R2:W3:Y:S02]  /*9440*/  SYNCS.PHASECHK.TRANS64.TRYWAIT P0, [R19+URZ+0x36400], R10 ;  /* 0x0364000a130075a7 */ /* 0x0044e4000800017f */
[----:B---3--:R-:W-:Y:S05]  /*9450*/  @!P0 NANOSLEEP.SYNCS 0x989680 ;  /* 0x009896800000895d */ /* 0x008fea0003900000 */
[----:B------:R-:W3:Y:S02]  /*9460*/  @!P0 SYNCS.PHASECHK.TRANS64 P0, [R19+URZ+0x36400], R10 ;  /* 0x0364000a130085a7 */ /* 0x000ee4000800007f */
[----:B---3--:R-:W-:Y:S05]  /*9470*/  @!P0 BRA `(.L_x_2529) ;  /* 0xfffffffc00f08947 */ /* 0x008fea000383ffff */
[----:B------:R-:W-:Y:S05]  /*9480*/  BRA `(.L_x_2528) ;  /* 0xffffff7c00b07947 */ /* 0x000fea000383ffff */
.L_x_2533:
[----:B--2---:R2:W3:Y:S02]  /*9490*/  SYNCS.PHASECHK.TRANS64.TRYWAIT P1, [R3+URZ+0x36410], R12 ;  /* 0x0364100c030075a7 */ /* 0x0044e4000802017f */
[----:B---3--:R-:W-:Y:S05]  /*94a0*/  @!P1 NANOSLEEP.SYNCS 0x989680 ;  /* 0x009896800000995d */ /* 0x008fea0003900000 */
[----:B------:R-:W3:Y:S02]  /*94b0*/  @!P1 SYNCS.PHASECHK.TRANS64 P1, [R3+URZ+0x36410], R12 ;  /* 0x0364100c030095a7 */ /* 0x000ee4000802007f */
[----:B---3--:R-:W-:Y:S05]  /*94c0*/  @!P1 BRA `(.L_x_2533) ;  /* 0xfffffffc00f09947 */ /* 0x008fea000383ffff */
[----:B------:R-:W-:Y:S05]  /*94d0*/  BRA `(.L_x_2532) ;  /* 0xffffff8400787947 */ /* 0x000fea000383ffff */
.L_x_2537:
[----:B------:R1:W1:Y:S02]  /*94e0*/  SYNCS.PHASECHK.TRANS64.TRYWAIT P1, [R19+URZ+0x36430], R14 ;  /* 0x0364300e130075a7 */ /* 0x000264000802017f */
[----:B-1----:R-:W-:Y:S05]  /*94f0*/  @!P1 NANOSLEEP.SYNCS 0x989680 ;  /* 0x009896800000995d */ /* 0x002fea0003900000 */
[----:B------:R-:W1:Y:S02]  /*9500*/  @!P1 SYNCS.PHASECHK.TRANS64 P1, [R19+URZ+0x36430], R14 ;  /* 0x0364300e130095a7 */ /* 0x000e64000802007f */
[----:B-1----:R-:W-:Y:S05]  /*9510*/  @!P1 BRA `(.L_x_2537) ;  /* 0xfffffffc00f09947 */ /* 0x002fea000383ffff */
[----:B------:R-:W-:Y:S05]  /*9520*/  BRA `(.L_x_2536) ;  /* 0xffffff8c001c7947 */ /* 0x000fea000383ffff */
.L_x_2614:
[----:B-1----:R1:W2:Y:S02]  /*9530*/  SYNCS.PHASECHK.TRANS64.TRYWAIT P1, [R12+URZ+0x36420], R13 ;  /* 0x0364200d0c0075a7 */ /* 0x0022a4000802017f */
[----:B--2---:R-:W-:Y:S05]  /*9540*/  @!P1 NANOSLEEP.SYNCS 0x989680 ;  /* 0x009896800000995d */ /* 0x004fea0003900000 */
[----:B------:R-:W2:Y:S02]  /*9550*/  @!P1 SYNCS.PHASECHK.TRANS64 P1, [R12+URZ+0x36420], R13 ;  /* 0x0364200d0c0095a7 */ /* 0x000ea4000802007f */
[----:B--2---:R-:W-:Y:S05]  /*9560*/  @!P1 BRA `(.L_x_2614) ;  /* 0xfffffffc00f09947 */ /* 0x004fea000383ffff */
[----:B------:R-:W-:Y:S05]  /*9570*/  BRA `(.L_x_2641) ;  /* 0xffffffdc00687947 */ /* 0x000fea000383ffff */
.L_x_2618:
[----:B-1----:R1:W3:Y:S02]  /*9580*/  SYNCS.PHASECHK.TRANS64.TRYWAIT P1, [R12+URZ+0x36438], R13 ;  /* 0x0364380d0c0075a7 */ /* 0x0022e4000802017f */
[----:B---3--:R-:W-:Y:S05]  /*9590*/  @!P1 NANOSLEEP.SYNCS 0x989680 ;  /* 0x009896800000995d */ /* 0x008fea0003900000 */
[----:B------:R-:W3:Y:S02]  /*95a0*/  @!P1 SYNCS.PHASECHK.TRANS64 P1, [R12+URZ+0x36438], R13 ;  /* 0x0364380d0c0095a7 */ /* 0x000ee4000802007f */
[----:B---3--:R-:W-:Y:S05]  /*95b0*/  @!P1 BRA `(.L_x_2618) ;  /* 0xfffffffc00f09947 */ /* 0x008fea000383ffff */
[----:B------:R-:W-:Y:S05]  /*95c0*/  BRA `(.L_x_2642) ;  /* 0xffffffe400387947 */ /* 0x000fea000383ffff */
.L_x_2620:
[----:B--2---:R2:W3:Y:S02]  /*95d0*/  SYNCS.PHASECHK.TRANS64.TRYWAIT P1, [R12+URZ+0x36428], R0 ;  /* 0x036428000c0075a7 */ /* 0x0044e4000802017f */
[----:B---3--:R-:W-:Y:S05]  /*95e0*/  @!P1 NANOSLEEP.SYNCS 0x989680 ;  /* 0x009896800000995d */ /* 0x008fea0003900000 */
[----:B------:R-:W3:Y:S02]  /*95f0*/  @!P1 SYNCS.PHASECHK.TRANS64 P1, [R12+URZ+0x36428], R0 ;  /* 0x036428000c0095a7 */ /* 0x000ee4000802007f */
[----:B---3--:R-:W-:Y:S05]  /*9600*/  @!P1 BRA `(.L_x_2620) ;  /* 0xfffffffc00f09947 */ /* 0x008fea000383ffff */
[----:B------:R-:W-:Y:S05]  /*9610*/  BRA `(.L_x_2643) ;  /* 0xffffffe800047947 */ /* 0x000fea000383ffff */
.L_x_2622:
[----:B-----5:R2:W-:Y:S02]  /*9620*/  STL [R1+0xc], R0 ;  /* 0x00000c0001007387 */ /* 0x0205e40000100800 */
[----:B--2---:R-:W-:-:S04]  /*9630*/  SHF.L.U32 R0, RZ, 0x1f, RZ ;  /* 0x0000001fff007819 */ /* 0x004fc800000006ff */
[----:B------:R2:W3:Y:S03]  /*9640*/  SYNCS.PHASECHK.TRANS64.TRYWAIT P1, [R12+URZ+0x36438], R0 ;  /* 0x036438000c0075a7 */ /* 0x0004e6000802017f */
[----:B---3--:R-:W-:Y:S05]  /*9650*/  @!P1 NANOSLEEP.SYNCS 0x989680 ;  /* 0x009896800000995d */ /* 0x008fea0003900000 */
[----:B------:R2:W3:Y:S02]  /*9660*/  @!P1 SYNCS.PHASECHK.TRANS64 P1, [R12+URZ+0x36438], R0 ;  /* 0x036438000c0095a7 */ /* 0x0004e4000802007f */
[----:B--2---:R2:W5:Y:S02]  /*9670*/  LDL.LU R0, [R1+0xc] ;  /* 0x00000c0001007983 */ /* 0x0045640000300800 */
[----:B--23--:R-:W-:Y:S05]  /*9680*/  @!P1 BRA `(.L_x_2622) ;  /* 0xfffffffc00e49947 */ /* 0x00cfea000383ffff */
[----:B------:R-:W-:Y:S05]  /*9690*/  BRA `(.L_x_2644) ;  /* 0xffffffe800bc7947 */ /* 0x000fea000383ffff */
.L_x_2624:
[----:B------:R-:W-:-:S07]  /*96a0*/  SHF.L.U32 R5, R16, 0x1f, RZ ;  /* 0x0000001f10057819 */ /* 0x000fce00000006ff */
.L_x_2645:
[----:B---3--:R3:W4:Y:S02]  /*96b0*/  SYNCS.PHASECHK.TRANS64.TRYWAIT P1, [R12+URZ+0x36420], R5 ;  /* 0x036420050c0075a7 */ /* 0x008724000802017f */
[----:B----4-:R-:W-:Y:S05]  /*96c0*/  @!P1 NANOSLEEP.SYNCS 0x989680 ;  /* 0x009896800000995d */ /* 0x010fea0003900000 */
[----:B------:R-:W4:Y:S02]  /*96d0*/  @!P1 SYNCS.PHASECHK.TRANS64 P1, [R12+URZ+0x36420], R5 ;  /* 0x036420050c0095a7 */ /* 0x000f24000802007f */
[----:B----4-:R-:W-:Y:S05]  /*96e0*/  @!P1 BRA `(.L_x_2645) ;  /* 0xfffffffc00f09947 */ /* 0x010fea000383ffff */
[----:B------:R-:W-:Y:S05]  /*96f0*/  BRA `(.L_x_2646) ;  /* 0xffffffec00687947 */ /* 0x000fea000383ffff */
.L_x_2627:
[----:B--2---:R2:W3:Y:S02]  /*9700*/  SYNCS.PHASECHK.TRANS64.TRYWAIT P1, [R12+URZ+0x36438], R13 ;  /* 0x0364380d0c0075a7 */ /* 0x0044e4000802017f */
[----:B---3--:R-:W-:Y:S05]  /*9710*/  @!P1 NANOSLEEP.SYNCS 0x989680 ;  /* 0x009896800000995d */ /* 0x008fea0003900000 */
[----:B------:R-:W3:Y:S02]  /*9720*/  @!P1 SYNCS.PHASECHK.TRANS64 P1, [R12+URZ+0x36438], R13 ;  /* 0x0364380d0c0095a7 */ /* 0x000ee4000802007f */
[----:B---3--:R-:W-:Y:S05]  /*9730*/  @!P1 BRA `(.L_x_2627) ;  /* 0xfffffffc00f09947 */ /* 0x008fea000383ffff */
[----:B------:R-:W-:Y:S05]  /*9740*/  BRA `(.L_x_2647) ;  /* 0xfffffff000347947 */ /* 0x000fea000383ffff */
.L_x_2629:
[----:B-1----:R1:W2:Y:S02]  /*9750*/  SYNCS.PHASECHK.TRANS64.TRYWAIT P1, [R12+URZ+0x36428], R5 ;  /* 0x036428050c0075a7 */ /* 0x0022a4000802017f */
[----:B--2---:R-:W-:Y:S05]  /*9760*/  @!P1 NANOSLEEP.SYNCS 0x989680 ;  /* 0x009896800000995d */ /* 0x004fea0003900000 */
[----:B------:R-:W2:Y:S02]  /*9770*/  @!P1 SYNCS.PHASECHK.TRANS64 P1, [R12+URZ+0x36428], R5 ;  /* 0x036428050c0095a7 */ /* 0x000ea4000802007f */
[----:B--2---:R-:W-:Y:S05]  /*9780*/  @!P1 BRA `(.L_x_2629) ;  /* 0xfffffffc00f09947 */ /* 0x004fea000383ffff */
[----:B------:R-:W-:Y:S05]  /*9790*/  BRA `(.L_x_2648) ;  /* 0xfffffff000e47947 */ /* 0x000fea000383ffff */
.L_x_2631:
[----:B--2---:R2:W3:Y:S02]  /*97a0*/  SYNCS.PHASECHK.TRANS64.TRYWAIT P1, [R12+URZ+0x36438], R3 ;  /* 0x036438030c0075a7 */ /* 0x0044e4000802017f */
[----:B---3--:R-:W-:Y:S05]  /*97b0*/  @!P1 NANOSLEEP.SYNCS 0x989680 ;  /* 0x009896800000995d */ /* 0x008fea0003900000 */
[----:B------:R-:W3:Y:S02]  /*97c0*/  @!P1 SYNCS.PHASECHK.TRANS64 P1, [R12+URZ+0x36438], R3 ;  /* 0x036438030c0095a7 */ /* 0x000ee4000802007f */
[----:B---3--:R-:W-:Y:S05]  /*97d0*/  @!P1 BRA `(.L_x_2631) ;  /* 0xfffffffc00f09947 */ /* 0x008fea000383ffff */
[----:B------:R-:W-:Y:S05]  /*97e0*/  BRA `(.L_x_2649) ;  /* 0xfffffff400987947 */ /* 0x000fea000383ffff */
.L_x_2633:
[----:B------:R-:W-:Y:S01]  /*97f0*/  BSSY B1, `(.L_x_2650) ;  /* 0x0000006000017945 */ /* 0x000fe20003800000 */
[----:B------:R-:W-:-:S07]  /*9800*/  IMAD.MOV.U32 R15, RZ, RZ, -0x1 ;  /* 0xffffffffff0f7424 */ /* 0x000fce00078e00ff */
[----:B-1----:R-:W-:Y:S05]  /*9810*/  WARPSYNC.COLLECTIVE R15, `(.L_x_2651) ;  /* 0x000000000f0c7348 */ /* 0x002fea0003c00000 */
[----:B------:R-:W-:Y:S02]  /*9820*/  ELECT P6, UR62, PT ;  /* 0x00000000003e782f */ /* 0x000fe400038c0000 */
[----:B------:R-:W-:Y:S01]  /*9830*/  MOV R14, UR62 ;  /* 0x0000003e000e7c02 */ /* 0x000fe20008000f00 */
[----:B-1----:R-:W-:Y:S10]  /*9840*/  ENDCOLLECTIVE ;  /* 0x000000000000791b */ /* 0x002ff40003800000 */
.L_x_2651:
[----:B------:R-:W-:Y:S05]  /*9850*/  BSYNC B1 ;  /* 0x0000000000017941 */ /* 0x000fea0003800000 */
.L_x_2650:
[----:B------:R-:W-:Y:S05]  /*9860*/  BRA `(.L_x_2652) ;  /* 0xfffffff800587947 */ /* 0x000fea000383ffff */
.L_x_2635:
[----:B--2---:R2:W3:Y:S02]  /*9870*/  SYNCS.PHASECHK.TRANS64.TRYWAIT P0, [R5+URZ], R2 ;  /* 0x00000002050075a7 */ /* 0x0044e4000800017f */
[----:B---3--:R-:W-:Y:S05]  /*9880*/  @!P0 NANOSLEEP.SYNCS 0x989680 ;  /* 0x009896800000895d */ /* 0x008fea0003900000 */
[----:B------:R-:W3:Y:S02]  /*9890*/  @!P0 SYNCS.PHASECHK.TRANS64 P0, [R5+URZ], R2 ;  /* 0x00000002050085a7 */ /* 0x000ee4000800007f */
[----:B---3--:R-:W-:Y:S05]  /*98a0*/  @!P0 BRA `(.L_x_2635) ;  /* 0xfffffffc00f08947 */ /* 0x008fea000383ffff */
[----:B------:R-:W-:Y:S05]  /*98b0*/  BRA `(.L_x_2653) ;  /* 0xfffffff800987947 */ /* 0x000fea000383ffff */
.L_x_2636:
[----:B---3--:R3:W4:Y:S02]  /*98c0*/  SYNCS.PHASECHK.TRANS64.TRYWAIT P0, [R23+URZ], R0 ;  /* 0x00000000170075a7 */ /* 0x008724000800017f */
[----:B----4-:R-:W-:Y:S05]  /*98d0*/  @!P0 NANOSLEEP.SYNCS 0x989680 ;  /* 0x009896800000895d */ /* 0x010fea0003900000 */
[----:B------:R-:W4:Y:S02]  /*98e0*/  @!P0 SYNCS.PHASECHK.TRANS64 P0, [R23+URZ], R0 ;  /* 0x00000000170085a7 */ /* 0x000f24000800007f */
[----:B----4-:R-:W-:Y:S05]  /*98f0*/  @!P0 BRA `(.L_x_2636) ;  /* 0xfffffffc00f08947 */ /* 0x010fea000383ffff */
[----:B------:R-:W-:Y:S05]  /*9900*/  BRA `(.L_x_2654) ;  /* 0xfffffff8008c7947 */ /* 0x000fea000383ffff */
.L_x_2655:
        /* <DEDUP_REMOVED lines=15> */
.L_x_3871:


//--------------------- .text._ZN7cutlass13device_kernelIN5flash11enable_sm90INS1_16FlashAttnBwdSm90INS1_25CollectiveMainloopBwdSm90ILi2ELi1ELi1EN4cute5tupleIJNS5_1CILi1EEES8_S8_EEENS6_IJNS7_ILi64EEENS7_ILi96EEENS7_ILi192EEEEEENS_10bfloat16_tEfNS_4arch4Sm90ELb1ELb0ELb0ELb0ELb1ELb0ELb1ELb0ELi3ELi1ELi1ELi1ELb0EEENS1_21CollectiveEpilogueBwdISD_SE_SG_Li384ELb0ELb1ELi3EEENS1_25SingleTileBwdLPTSchedulerILb0ELi96ELb1EEEEEEEEEvNT_6ParamsE --------------------------
	.section	.text._ZN7cutlass13device_kernelIN5flash11enable_sm90INS1_16FlashAttnBwdSm90INS1_25CollectiveMainloopBwdSm90ILi2ELi1ELi1EN4cute5tupleIJNS5_1CILi1EEES8_S8_EEENS6_IJNS7_ILi64EEENS7_ILi96EEENS7_ILi192EEEEEENS_10bfloat16_tEfNS_4arch4Sm90ELb1ELb0ELb0ELb0ELb1ELb0ELb1ELb0ELi3ELi1ELi1ELi1ELb0EEENS1_21CollectiveEpilogueBwdISD_SE_SG_Li384ELb0ELb1ELi3EEENS1_25SingleTileBwdLPTSchedulerILb0ELi96ELb1EEEEEEEEEvNT_6ParamsE,"ax",@progbits
	.align	128
.text._ZN7cutlass13device_kernelIN5flash11enable_sm90INS1_16FlashAttnBwdSm90INS1_25CollectiveMainloopBwdSm90ILi2ELi1ELi1EN4cute5tupleIJNS5_1CILi1EEES8_S8_EEENS6_IJNS7_ILi64EEENS7_ILi96EEENS7_ILi192EEEEEENS_10bfloat16_tEfNS_4arch4Sm90ELb1ELb0ELb0ELb0ELb1ELb0ELb1ELb0ELi3ELi1ELi1ELi1ELb0EEENS1_21CollectiveEpilogueBwdISD_SE_SG_Li384ELb0ELb1ELi3EEENS1_25SingleTileBwdLPTSchedulerILb0ELi96ELb1EEEEEEEEEvNT_6ParamsE:
        .type           _ZN7cutlass13device_kernelIN5flash11enable_sm90INS1_16FlashAttnBwdSm90INS1_25CollectiveMainloopBwdSm90ILi2ELi1ELi1EN4cute5tupleIJNS5_1CILi1EEES8_S8_EEENS6_IJNS7_ILi64EEENS7_ILi96EEENS7_ILi192EEEEEENS_10bfloat16_tEfNS_4arch4Sm90ELb1ELb0ELb0ELb0ELb1ELb0ELb1ELb0ELi3ELi1ELi1ELi1ELb0EEENS1_21CollectiveEpilogueBwdISD_SE_SG_Li384ELb0ELb1ELi3EEENS1_25SingleTileBwdLPTSchedulerILb0ELi96ELb1EEEEEEEEEvNT_6ParamsE,@function
        .size           _ZN7cutlass13device_kernelIN5flash11enable_sm90INS1_16FlashAttnBwdSm90INS1_25CollectiveMainloopBwdSm90ILi2ELi1ELi1EN4cute5tupleIJNS5_1CILi1EEES8_S8_EEENS6_IJNS7_ILi64EEENS7_ILi96EEENS7_ILi192EEEEEENS_10bfloat16_tEfNS_4arch4Sm90ELb1ELb0ELb0ELb0ELb1ELb0ELb1ELb0ELi3ELi1ELi1ELi1ELb0EEENS1_21CollectiveEpilogueBwdISD_SE_SG_Li384ELb0ELb1ELi3EEENS1_25SingleTileBwdLPTSchedulerILb0ELi96ELb1EEEEEEEEEvNT_6ParamsE,(.L_x_3872 - _ZN7cutlass13device_kernelIN5flash11enable_sm90INS1_16FlashAttnBwdSm90INS1_25CollectiveMainloopBwdSm90ILi2ELi1ELi1EN4cute5tupleIJNS5_1CILi1EEES8_S8_EEENS6_IJNS7_ILi64EEENS7_ILi96EEENS7_ILi192EEEEEENS_10bfloat16_tEfNS_4arch4Sm90ELb1ELb0ELb0ELb0ELb1ELb0ELb1ELb0ELi3ELi1ELi1ELi1ELb0EEENS1_21CollectiveEpilogueBwdISD_SE_SG_Li384ELb0ELb1ELi3EEENS1_25SingleTileBwdLPTSchedulerILb0ELi96ELb1EEEEEEEEEvNT_6ParamsE)
        .other          _ZN7cutlass13device_kernelIN5flash11enable_sm90INS1_16FlashAttnBwdSm90INS1_25CollectiveMainloopBwdSm90ILi2ELi1ELi1EN4cute5tupleIJNS5_1CILi1EEES8_S8_EEENS6_IJNS7_ILi64EEENS7_ILi96EEENS7_ILi192EEEEEENS_10bfloat16_tEfNS_4arch4Sm90ELb1ELb0ELb0ELb0ELb1ELb0ELb1ELb0ELi3ELi1ELi1ELi1ELb0EEENS1_21CollectiveEpilogueBwdISD_SE_SG_Li384ELb0ELb1ELi3EEENS1_25SingleTileBwdLPTSchedulerILb0ELi96ELb1EEEEEEEEEvNT_6ParamsE,@"STO_CUDA_ENTRY STV_DEFAULT"
_ZN7cutlass13device_kernelIN5flash11enable_sm90INS1_16FlashAttnBwdSm90INS1_25CollectiveMainloopBwdSm90ILi2ELi1ELi1EN4cute5tupleIJNS5_1CILi1EEES8_S8_EEENS6_IJNS7_ILi64EEENS7_ILi96EEENS7_ILi192EEEEEENS_10bfloat16_tEfNS_4arch4Sm90ELb1ELb0ELb0ELb0ELb1ELb0ELb1ELb0ELi3ELi1ELi1ELi1ELb0EEENS1_21CollectiveEpilogueBwdISD_SE_SG_Li384ELb0ELb1ELi3EEENS1_25SingleTileBwdLPTSchedulerILb0ELi96ELb1EEEEEEEEEvNT_6ParamsE:
        /* <DEDUP_REMOVED lines=29> */
.L_x_2657:
[----:B------:R-:W-:Y:S05]  /*01d0*/  BSYNC B0 ;  /* 0x0000000000007941 */ /* 0x000fea0003800000 */
.L_x_2656:
        /* <DEDUP_REMOVED lines=34> */
.L_x_2658:
        /* <DEDUP_REMOVED lines=20> */
.L_x_2659:
[----:B---3--:R-:W-:Y:S01]  /*0540*/  ISETP.NE.AND P0, PT, R2, RZ, PT ;  /* 0x000000ff0200720c */ /* 0x008fe20003f05270 */
[----:B------:R-:W-:Y:S01]  /*0550*/  IMAD.MOV.U32 R2, RZ, RZ, 0x1 ;  /* 0x00000001ff027424 */ /* 0x000fe200078e00ff */
[----:B------:R-:W-:Y:S01]  /*0560*/  NOP ;  /* 0x0000000000007918 */ /* 0x000fe20000000000 */
[----:B------:R-:W-:-:S03]  /*0570*/  ULDC.64 UR38, c[0x0][0x208] ;  /* 0x0000820000267ab9 */ /* 0x000fc60000000a00 */
[----:B------:R-:W-:-:S05]  /*0580*/  SEL R2, R2, 0x2, !P0 ;  /* 0x0000000202027807 */ /* 0x000fca0004000000 */
[----:B------:R3:W-:Y:S01]  /*0590*/  STL [R1+0x8], R2 ;  /* 0x0000080201007387 */ /* 0x0007e20000100800 */
[----:B-12-4-:R-:W-:Y:S06]  /*05a0*/  BAR.SYNC.DEFER_BLOCKING 0x0 ;  /* 0x0000000000007b1d */ /* 0x016fec0000010000 */
[----:B------:R-:W-:Y:S05]  /*05b0*/  @!P0 BRA `(.L_x_2660) ;  /* 0x0000005400248947 */ /* 0x000fea0003800000 */
.L_x_2661:
        /* <DEDUP_REMOVED lines=32> */
.L_x_2662:
[----:B------:R-:W-:Y:S01]  /*07c0*/  ULDC UR7, c[0x0][0xb44] ;  /* 0x0002d10000077ab9 */ /* 0x000fe20000000800 */
[----:B------:R-:W-:Y:S01]  /*07d0*/  UMOV UR45, UR10 ;  /* 0x0000000a002d7c82 */ /* 0x000fe20008000000 */
[----:B------:R-:W-:-:S11]  /*07e0*/  UISETP.NE.AND UP0, UPT, UR7, 0x1, UPT ;  /* 0x000000010700788c */ /* 0x000fd6000bf05270 */
[----:B------:R-:W-:Y:S02]  /*07f0*/  @UP0 ULDC.64 UR8, c[0x0][0xb48] ;  /* 0x0002d20000080ab9 */ /* 0x000fe40000000a00 */
[----:B------:R-:W-:-:S04]  /*0800*/  UIMAD.WIDE.U32 UR4, UR10, UR8, URZ ;  /* 0x000000080a0472a5 */ /* 0x000fc8000f8e003f */
[----:B------:R-:W-:-:S04]  /*0810*/  @UP0 USHF.R.U32.HI UR45, URZ, UR9, UR5 ;  /* 0x000000093f2d0299 */ /* 0x000fc80008011605 */
[----:B------:R-:W-:-:S12]  /*0820*/  UIMAD UR4, UR45, UR7, URZ ;  /* 0x000000072d0472a4 */ /* 0x000fd8000f8e023f */
.L_x_2663:
[----:B------:R-:W-:Y:S01]  /*0830*/  ULDC UR43, c[0x0][0xb38] ;  /* 0x0002ce00002b7ab9 */ /* 0x000fe20000000800 */
[----:B------:R-:W-:Y:S02]  /*0840*/  UIADD3 UR4, UR10, -UR4, URZ ;  /* 0x800000040a047290 */ /* 0x000fe4000fffe03f */
[----:B------:R-:W-:Y:S01]  /*0850*/  UISETP.NE.AND UP0, UPT, UR43, 0x1, UPT ;  /* 0x000000012b00788c */ /* 0x000fe2000bf05270 */
[----:B------:R-:W-:Y:S01]  /*0860*/  ULDC UR5, c[0x0][0xb44] ;  /* 0x0002d10000057ab9 */ /* 0x000fe20000000800 */
[----:B------:R-:W-:Y:S02]  /*0870*/  ULOP3.LUT UR36, URZ, UR45, URZ, 0x33, !UPT ;  /* 0x0000002d3f247292 */ /* 0x000fe4000f8e333f */
[----:B------:R-:W-:-:S07]  /*0880*/  UIMAD UR6, UR6, UR5, UR4 ;  /* 0x00000005060672a4 */ /* 0x000fce000f8e0204 */
[----:B------:R-:W-:Y:S01]  /*0890*/  @UP0 ULDC UR4, c[0x0][0xb3c] ;  /* 0x0002cf0000040ab9 */ /* 0x000fe20000000800 */
[----:B------:R-:W-:Y:S01]  /*08a0*/  @UP0 ULDC UR7, c[0x0][0xb40] ;  /* 0x0002d00000070ab9 */ /* 0x000fe20000000800 */
[----:B------:R-:W-:Y:S02]  /*08b0*/  UIMAD.WIDE.U32 UR4, UR6, UR4, URZ ;  /* 0x00000004060472a5 */ /* 0x000fe4000f8e003f */
[----:B------:R-:W-:Y:S02]  /*08c0*/  UMOV UR44, UR6 ;  /* 0x00000006002c7c82 */ /* 0x000fe40008000000 */
[----:B------:R-:W-:-:S03]  /*08d0*/  @UP0 USHF.R.U32.HI UR44, URZ, UR7, UR5 ;  /* 0x000000073f2c0299 */ /* 0x000fc60008011605 */
[----:B------:R-:W-:Y:S01]  /*08e0*/  ULDC UR5, c[0x0][0xb2c] ;  /* 0x0002cb0000057ab9 */ /* 0x000fe20000000800 */
[----:B------:R-:W-:Y:S02]  /*08f0*/  UIADD3 UR4, -UR44, URZ, URZ ;  /* 0x0000003f2c047290 */ /* 0x000fe4000fffe13f */
[----:B------:R-:W-:Y:S01]  /*0900*/  ISETP.LE.AND P0, PT, RZ, UR44, PT ;  /* 0x0000002cff007c0c */ /* 0x000fe2000bf03270 */
[----:B------:R-:W-:Y:S02]  /*0910*/  UIADD3 UR36, UR36, UR5, URZ ;  /* 0x0000000524247290 */ /* 0x000fe4000fffe03f */
[----:B------:R-:W-:-:S10]  /*0920*/  UIMAD UR43, UR43, UR4, UR6 ;  /* 0x000000042b2b72a4 */ /* 0x000fd4000f8e0206 */
        /* <DEDUP_REMOVED lines=89> */
.L_x_2666:
        /* <DEDUP_REMOVED lines=15> */
.L_x_2665:
        /* <DEDUP_REMOVED lines=20> */
.L_x_2668:
        /* <DEDUP_REMOVED lines=15> */
.L_x_2667:
        /* <DEDUP_REMOVED lines=8> */
.L_x_2800:
        /* <DEDUP_REMOVED lines=19> */
.L_x_2670:
        /* <DEDUP_REMOVED lines=107> */
.L_x_2682:
[----:B------:R-:W-:Y:S01]  /*1a40*/  ISETP.NE.AND P0, PT, R10, 0x3, PT ;  /* 0x000000030a00780c */ /* 0x000fe20003f05270 */
[----:B------:R-:W-:-:S12]  /*1a50*/  YIELD ;  /* 0x0000000000007946 */ /* 0x000fd80003800000 */
[----:B-1----:R-:W-:Y:S05]  /*1a60*/  @!P0 BRA `(.L_x_2672) ;  /* 0x0000000000048947 */ /* 0x002fea0003800000 */
[----:B------:R-:W-:Y:S01]  /*1a70*/  BPT.TRAP 0x1 ;  /* 0x000000040000795c */ /* 0x000fe20000300000 */
.L_x_2672:
[----:B------:R-:W-:Y:S02]  /*1a80*/  LEA R3, R2, UR40, 0x3 ;  /* 0x0000002802037c11 */ /* 0x000fe4000f8e18ff */
[----:B------:R-:W-:-:S04]  /*1a90*/  SHF.L.U32 R12, R7, 0x1f, RZ ;  /* 0x0000001f070c7819 */ /* 0x000fc800000006ff */
[----:B------:R1:W2:Y:S01]  /*1aa0*/  SYNCS.PHASECHK.TRANS64.TRYWAIT P1, [R3+URZ+0x36410], R12 ;  /* 0x0364100c030075a7 */ /* 0x0002a2000802017f */
[----:B------:R-:W-:Y:S05]  /*1ab0*/  @!P0 BRA `(.L_x_2673) ;  /* 0x0000000000048947 */ /* 0x000fea0003800000 */
[----:B------:R-:W-:Y:S01]  /*1ac0*/  BPT.TRAP 0x1 ;  /* 0x000000040000795c */ /* 0x000fe20000300000 */
.L_x_2673:
[----:B--2---:R-:W-:Y:S05]  /*1ad0*/  @P1 BRA `(.L_x_2674) ;  /* 0x0000000000081947 */ /* 0x004fea0003800000 */
[----:B------:R-:W2:Y:S02]  /*1ae0*/  SYNCS.PHASECHK.TRANS64.TRYWAIT P1, [R3+URZ+0x36410], R12 ;  /* 0x0364100c030075a7 */ /* 0x000ea4000802017f */
[----:B--2---:R-:W-:Y:S05]  /*1af0*/  @!P1 BRA `(.L_x_2675) ;  /* 0x0000008400009947 */ /* 0x004fea0003800000 */
.L_x_2674:
        /* <DEDUP_REMOVED lines=103> */
.L_x_2676:
[----:B------:R-:W-:-:S04]  /*2170*/  SHF.L.U32 R14, R5, 0x1f, RZ ;  /* 0x0000001f050e7819 */ /* 0x000fc800000006ff */
[----:B------:R4:W1:Y:S01]  /*2180*/  SYNCS.PHASECHK.TRANS64.TRYWAIT P1, [UR40+0x36430], R14 ;  /* 0x0364300eff0075a7 */ /* 0x0008620008020168 */
[----:B------:R-:W-:Y:S05]  /*2190*/  @!P0 BRA `(.L_x_2677) ;  /* 0x0000000000048947 */ /* 0x000fea0003800000 */
[----:B------:R-:W-:Y:S01]  /*21a0*/  BPT.TRAP 0x1 ;  /* 0x000000040000795c */ /* 0x000fe20000300000 */
.L_x_2677:
[----:B-1----:R-:W-:Y:S05]  /*21b0*/  @P1 BRA `(.L_x_2678) ;  /* 0x0000000000081947 */ /* 0x002fea0003800000 */
[----:B------:R-:W1:Y:S02]  /*21c0*/  SYNCS.PHASECHK.TRANS64.TRYWAIT P1, [UR40+0x36430], R14 ;  /* 0x0364300eff0075a7 */ /* 0x000e640008020168 */
[----:B-1----:R-:W-:Y:S05]  /*21d0*/  @!P1 BRA `(.L_x_2679) ;  /* 0x0000007c005c9947 */ /* 0x002fea0003800000 */
.L_x_2678:
        /* <DEDUP_REMOVED lines=39> */
[--C-:B------:R-:W-:Y:S01]  /*2450*/  FFMA.FTZ R136, R20, UR42, -R23.reuse ;  /* 0x0000002a14887c23 */ /* 0x100fe20008010817 */
[----:B------:R-:W-:Y:S01]  /*2460*/  FSEL R144, R144, -INF , P1 ;  /* 0xff80000090907808 */ /* 0x000fe20000800000 */
[----:B------:R-:W-:Y:S01]  /*2470*/  UMOV UR13, 0x80000020 ;  /* 0x80000020000d7882 */ /* 0x000fe20000000000 */
[----:B------:R-:W-:Y:S01]  /*2480*/  ISETP.GT.AND P1, PT, R22, 0x11, PT ;  /* 0x000000111600780c */ /* 0x000fe20003f24270 */
[----:B------:R-:W2:Y:S01]  /*2490*/  MUFU.EX2 R14, R14 ;  /* 0x0000000e000e7308 */ /* 0x000ea20000000800 */
[----:B------:R-:W-:Y:S01]  /*24a0*/  LEA R149, R6, UR40, 0x2 ;  /* 0x0000002806957c11 */ /* 0x000fe2000f8e10ff */
[----:B------:R-:W-:Y:S01]  /*24b0*/  FFMA.FTZ R20, R144, UR42, -R23 ;  /* 0x0000002a90147c23 */ /* 0x000fe20008010817 */
[----:B------:R-:W-:Y:S01]  /*24c0*/  FSEL R22, R145, -INF , P1 ;  /* 0xff80000091167808 */ /* 0x000fe20000800000 */
[----:B------:R-:W-:-:S04]  /*24d0*/  UMOV UR15, 0x40000040 ;  /* 0x40000040000f7882 */ /* 0x000fc80000000000 */
        /* <DEDUP_REMOVED lines=206> */
[----:B------:R-:W-:Y:S01]  /*31c0*/  HGMMA.64x96x16.F32.BF16 R72, gdesc[UR4].tnspA.tnspB, R72, gsb0 ;  /* 0x61600000044879f0 */ /* 0x000fe20008001848 */
[----:B------:R-:W-:Y:S01]  /*31d0*/  UIMAD UR5, UR9, 0x3000, UR40 ;  /* 0x00003000090578a4 */ /* 0x000fe2000f8e0228 */
[----:B------:R-:W-:Y:S02]  /*31e0*/  R2UR UR4, R18 ;  /* 0x00000000120472ca */ /* 0x000fe400000e0000 */
[----:B------:R-:W-:Y:S01]  /*31f0*/  UMOV UR9, 0x40000040 ;  /* 0x4000004000097882 */ /* 0x000fe20000000000 */
[----:B------:R-:W-:-:S04]  /*3200*/  USHF.R.U32.HI UR5, URZ, 0x4, UR5 ;  /* 0x000000043f057899 */ /* 0x000fc80008011605 */
[----:B------:R-:W-:-:S06]  /*3210*/  ULOP3.LUT UR14, UR5, 0x3fff, URZ, 0xc0, !UPT ;  /* 0x00003fff050e7892 */ /* 0x000fcc000f8ec03f */
[----:B------:R-:W-:-:S04]  /*3220*/  USHF.R.U32.HI UR4, URZ, 0x4, UR4 ;  /* 0x000000043f047899 */ /* 0x000fc80008011604 */
[----:B------:R-:W-:-:S04]  /*3230*/  ULOP3.LUT UR4, UR4, 0x3fff, URZ, 0xc0, !UPT ;  /* 0x00003fff04047892 */ /* 0x000fc8000f8ec03f */
        /* <DEDUP_REMOVED lines=52> */
.L_x_2680:
[----:B------:R-:W-:Y:S01]  /*3580*/  LEA R12, R4, UR40, 0xd ;  /* 0x00000028040c7c11 */ /* 0x000fe2000f8e68ff */
[----:B------:R-:W-:Y:S01]  /*3590*/  UIADD3 UR5, UR40, 0x36438, URZ ;  /* 0x0003643828057890 */ /* 0x000fe2000fffe03f */
[----:B------:R-:W1:Y:S01]  /*35a0*/  S2R R14, SR_TID.X ;  /* 0x00000000000e7919 */ /* 0x000e620000002100 */
[----:B------:R-:W-:Y:S02]  /*35b0*/  ULOP3.LUT UR9, UR4, 0x1000000, URZ, 0xfc, !UPT ;  /* 0x0100000004097892 */ /* 0x000fe4000f8efc3f */
[----:B------:R-:W-:Y:S01]  /*35c0*/  VIADD R12, R12, 0x1e000 ;  /* 0x0001e0000c0c7836 */ /* 0x000fe20000000000 */
[----:B------:R-:W-:Y:S01]  /*35d0*/  UPRMT UR5, URZ, 0x654, UR5 ;  /* 0x000006543f057896 */ /* 0x000fe20008000005 */
[----:B------:R-:W-:-:S03]  /*35e0*/  UMOV UR7, 0x80000020 ;  /* 0x8000002000077882 */ /* 0x000fc60000000000 */
[----:B------:R-:W-:Y:S01]  /*35f0*/  SHF.R.U32.HI R12, RZ, 0x4, R12 ;  /* 0x00000004ff0c7819 */ /* 0x000fe2000001160c */
[----:B------:R-:W-:-:S03]  /*3600*/  UMOV UR6, UR9 ;  /* 0x0000000900067c82 */ /* 0x000fc60008000000 */
[----:B------:R-:W-:Y:S01]  /*3610*/  LOP3.LUT R13, R12, 0x3fff, RZ, 0xc0, !PT ;  /* 0x00003fff0c0d7812 */ /* 0x000fe200078ec0ff */
[----:B------:R-:W-:Y:S01]  /*3620*/  SYNCS.ARRIVE.TRANS64.RED.A1T0 RZ, [UR5], RZ ;  /* 0x000000ffffff79a7 */ /* 0x000fe20008100405 */
[----:B------:R-:W-:Y:S01]  /*3630*/  WARPGROUP.ARRIVE ;  /* 0x00000000000079c5 */ /* 0x000fe20000000000 */
[----:B------:R-:W-:Y:S02]  /*3640*/  UMOV UR5, 0x40000040 ;  /* 0x4000004000057882 */ /* 0x000fe40000000000 */
        /* <DEDUP_REMOVED lines=47> */
.L_x_2681:
        /* <DEDUP_REMOVED lines=62> */
.L_x_2664:
        /* <DEDUP_REMOVED lines=23> */
.L_x_2684:
        /* <DEDUP_REMOVED lines=20> */
.L_x_2685:
        /* <DEDUP_REMOVED lines=18> */
.L_x_2686:
        /* <DEDUP_REMOVED lines=18> */
.L_x_2687:
        /* <DEDUP_REMOVED lines=98> */
[----:B------:R-:W-:Y:S01]  /*4830*/  ULOP3.LUT UR4, URZ, UR45, URZ, 0x33, !UPT ;  /* 0x0000002d3f047292 */ /* 0x000fe2000f8e333f */
[----:B------:R-:W-:Y:S01]  /*4840*/  ULDC UR5, c[0x0][0xb2c] ;  /* 0x0002cb0000057ab9 */ /* 0x000fe20000000800 */
[----:B------:R-:W-:Y:S02]  /*4850*/  ULDC.64 UR6, c[0x0][0x198] ;  /* 0x0000660000067ab9 */ /* 0x000fe40000000a00 */
[----:B------:R-:W-:Y:S02]  /*4860*/  UIADD3 UR42, UR4, UR5, URZ ;  /* 0x00000005042a7290 */ /* 0x000fe4000fffe03f */
[----:B------:R-:W-:Y:S02]  /*4870*/  UIADD3 UR4, UP0, UR6, 0x770, URZ ;  /* 0x0000077006047890 */ /* 0x000fe4000ff1e03f */
[----:B------:R-:W-:Y:S02]  /*4880*/  UIADD3 UR40, UR37, 0x9000, URZ ;  /* 0x0000900025287890 */ /* 0x000fe4000fffe03f */
[----:B------:R-:W-:-:S02]  /*4890*/  UIADD3.X UR5, URZ, UR7, URZ, UP0, !UPT ;  /* 0x000000073f057290 */ /* 0x000fc400087fe43f */
[----:B------:R-:W-:Y:S02]  /*48a0*/  UIADD3 UR6, UP0, UR6, 0x670, URZ ;  /* 0x0000067006067890 */ /* 0x000fe4000ff1e03f */
[----:B------:R-:W-:Y:S02]  /*48b0*/  UIMAD UR42, UR42, 0x60, URZ ;  /* 0x000000602a2a78a4 */ /* 0x000fe4000f8e023f */
[----:B------:R-:W-:Y:S02]  /*48c0*/  UIADD3 UR32, UR37, 0xc000, URZ ;  /* 0x0000c00025207890 */ /* 0x000fe4000fffe03f */
[----:B------:R-:W-:Y:S02]  /*48d0*/  UIADD3 UR24, UR37, 0xf000, URZ ;  /* 0x0000f00025187890 */ /* 0x000fe4000fffe03f */
[----:B------:R-:W-:Y:S02]  /*48e0*/  UIADD3.X UR7, URZ, UR7, URZ, UP0, !UPT ;  /* 0x000000073f077290 */ /* 0x000fe400087fe43f */
[----:B------:R-:W-:-:S02]  /*48f0*/  UIADD3 UR16, UR37, 0x3000, URZ ;  /* 0x0000300025107890 */ /* 0x000fc4000fffe03f */
        /* <DEDUP_REMOVED lines=9> */
[----:B------:R-:W-:Y:S01]  /*4990*/  UMOV UR26, UR42 ;  /* 0x0000002a001a7c82 */ /* 0x000fe20008000000 */
[----:B------:R1:W-:Y:S01]  /*49a0*/  UTMASTG.4D [UR40], [UR4] ;  /* 0x00000028040073b5 */ /* 0x0003e20008018000 */
        /* <DEDUP_REMOVED lines=9> */
[----:B------:R3:W-:Y:S01]  /*4a40*/  UTMASTG.4D [UR24], [UR4] ;  /* 0x00000018040073b5 */ /* 0x0007e20008018000 */
[----:B-1----:R-:W-:-:S02]  /*4a50*/  UMOV UR40, UR37 ;  /* 0x0000002500287c82 */ /* 0x002fc40008000000 */
[----:B------:R3:W-:Y:S01]  /*4a60*/  UTMASTG.4D [UR40], [UR6] ;  /* 0x00000028060073b5 */ /* 0x0007e20008018000 */
[----:B------:R3:W-:Y:S01]  /*4a70*/  UTMASTG.4D [UR16], [UR6] ;  /* 0x00000010060073b5 */ /* 0x0007e20008018000 */
[----:B------:R3:W-:Y:S02]  /*4a80*/  UTMASTG.4D [UR8], [UR6] ;  /* 0x00000008060073b5 */ /* 0x0007e40008018000 */
[----:B---3--:R0:W-:Y:S02]  /*4a90*/  UTMACMDFLUSH ;  /* 0x00000000000079b7 */ /* 0x0081e40000000000 */
.L_x_2689:
[----:B------:R-:W-:Y:S05]  /*4aa0*/  BSYNC B0 ;  /* 0x0000000000007941 */ /* 0x000fea0003800000 */
.L_x_2688:
[----:B------:R-:W-:-:S04]  /*4ab0*/  DEPBAR.LE SB0, 0x0 ;  /* 0x000080000000791a */ /* 0x000fc80000000000 */
[----:B------:R-:W-:Y:S05]  /*4ac0*/  EXIT ;  /* 0x000000000000794d */ /* 0x000fea0003800000 */
.L_x_2683:
[----:B------:R-:W2:Y:S01]  /*4ad0*/  S2R R0, SR_TID.X ;  /* 0x0000000000007919 */ /* 0x000ea20000002100 */
[----:B------:R-:W3:Y:S01]  /*4ae0*/  LDC R8, c[0x0][0xb2c] ;  /* 0x0002cb00ff087b82 */ /* 0x000ee20000000800 */
[----:B------:R-:W-:Y:S01]  /*4af0*/  ULOP3.LUT UR45, URZ, UR45, URZ, 0x33, !UPT ;  /* 0x0000002d3f2d7292 */ /* 0x000fe2000f8e333f */
[----:B------:R-:W-:Y:S01]  /*4b00*/  BSSY B0, `(.L_x_2690) ;  /* 0x0000031000007945 */ /* 0x000fe20003800000 */
[----:B------:R-:W-:Y:S02]  /*4b10*/  USHF.R.S32.HI UR6, URZ, 0x1f, UR43 ;  /* 0x0000001f3f067899 */ /* 0x000fe4000801142b */
[----:B------:R-:W-:-:S03]  /*4b20*/  USHF.R.S32.HI UR7, URZ, 0x1f, UR44 ;  /* 0x0000001f3f077899 */ /* 0x000fc6000801142c */
[----:B-1----:R-:W1:Y:S08]  /*4b30*/  LDC.64 R2, c[0x0][0x820] ;  /* 0x00020800ff027b82 */ /* 0x002e700000000a00 */
[----:B------:R-:W4:Y:S08]  /*4b40*/  LDC.64 R16, c[0x0][0x808] ;  /* 0x00020200ff107b82 */ /* 0x000f300000000a00 */
[----:B------:R-:W5:Y:S01]  /*4b50*/  LDC.64 R10, c[0x0][0x828] ;  /* 0x00020a00ff0a7b82 */ /* 0x000f620000000a00 */
[----:B---3--:R-:W-:-:S02]  /*4b60*/  VIADD R9, R8, UR45 ;  /* 0x0000002d08097c36 */ /* 0x008fc40008000000 */
[----:B--2---:R-:W-:-:S05]  /*4b70*/  VIADD R7, R0, 0xffffff80 ;  /* 0xffffff8000077836 */ /* 0x004fca0000000000 */
[----:B------:R-:W2:Y:S01]  /*4b80*/  LDC.64 R18, c[0x0][0x850] ;  /* 0x00021400ff127b82 */ /* 0x000ea20000000a00 */
[----:B-1----:R-:W-:Y:S02]  /*4b90*/  IMAD R0, R2, UR6, RZ ;  /* 0x0000000602007c24 */ /* 0x002fe4000f8e02ff */
[----:B------:R-:W-:-:S05]  /*4ba0*/  IMAD.HI R4, R7, 0x2aaaaaab, RZ ;  /* 0x2aaaaaab07047827 */ /* 0x000fca00078e02ff */
[----:B------:R-:W-:Y:S01]  /*4bb0*/  SHF.R.U32.HI R5, RZ, 0x1f, R4 ;  /* 0x0000001fff057819 */ /* 0x000fe20000011604 */
[----:B----4-:R-:W-:Y:S01]  /*4bc0*/  IMAD R23, R9, -0x60, R16 ;  /* 0xffffffa009177824 */ /* 0x010fe200078e0210 */
[----:B------:R-:W1:Y:S02]  /*4bd0*/  LDC.64 R20, c[0x0][0x858] ;  /* 0x00021600ff147b82 */ /* 0x000e640000000a00 */
[----:B------:R-:W-:Y:S01]  /*4be0*/  LEA.HI.SX32 R4, R4, R5, 0x1e ;  /* 0x0000000504047211 */ /* 0x000fe200078ff2ff */
[----:B------:R-:W-:-:S03]  /*4bf0*/  IMAD R5, R3, UR43, R0 ;  /* 0x0000002b03057c24 */ /* 0x000fc6000f8e0200 */
[CC--:B------:R-:W-:Y:S01]  /*4c00*/  ISETP.GE.AND P3, PT, R4.reuse, R23.reuse, PT ;  /* 0x000000170400720c */ /* 0x0c0fe20003f66270 */
[C---:B------:R-:W-:Y:S02]  /*4c10*/  IMAD R6, R4.reuse, -0x18, R7 ;  /* 0xffffffe804067824 */ /* 0x040fe400078e0207 */
[----:B------:R-:W-:Y:S02]  /*4c20*/  VIADD R0, R4, 0x10 ;  /* 0x0000001004007836 */ /* 0x000fe40000000000 */
[----:B------:R-:W-:Y:S02]  /*4c30*/  IMAD.SHL.U32 R6, R6, 0x8, RZ ;  /* 0x0000000806067824 */ /* 0x000fe400078e00ff */
[----:B------:R-:W-:Y:S01]  /*4c40*/  VIADD R8, R4, 0x40 ;  /* 0x0000004004087836 */ /* 0x000fe20000000000 */
[----:B------:R-:W-:Y:S01]  /*4c50*/  ISETP.GE.AND P4, PT, R0, R23, PT ;  /* 0x000000170000720c */ /* 0x000fe20003f86270 */
[----:B------:R-:W-:Y:S01]  /*4c60*/  VIADD R0, R4, 0x20 ;  /* 0x0000002004007836 */ /* 0x000fe20000000000 */
[----:B------:R-:W-:-:S02]  /*4c70*/  SHF.R.S32.HI R7, RZ, 0x1f, R6 ;  /* 0x0000001fff077819 */ /* 0x000fc40000011406 */
[----:B------:R-:W-:Y:S02]  /*4c80*/  ISETP.GE.OR P6, PT, R6, R17, P3 ;  /* 0x000000110600720c */ /* 0x000fe40001fc6670 */
[-C--:B------:R-:W-:Y:S01]  /*4c90*/  ISETP.GE.AND P5, PT, R0, R23.reuse, PT ;  /* 0x000000170000720c */ /* 0x080fe20003fa6270 */
[----:B------:R-:W-:Y:S01]  /*4ca0*/  IMAD.WIDE.U32 R2, R2, UR43, R6 ;  /* 0x0000002b02027c25 */ /* 0x000fe2000f8e0006 */
[----:B------:R-:W-:Y:S02]  /*4cb0*/  ISETP.GE.AND P1, PT, R8, R23, PT ;  /* 0x000000170800720c */ /* 0x000fe40003f26270 */
[----:B------:R-:W-:Y:S01]  /*4cc0*/  ISETP.GE.OR P2, PT, R6, R17, P4 ;  /* 0x000000110600720c */ /* 0x000fe20002746670 */
[----:B------:R-:W-:Y:S02]  /*4cd0*/  IMAD.IADD R3, R3, 0x1, R5 ;  /* 0x0000000103037824 */ /* 0x000fe400078e0205 */
[----:B------:R-:W-:Y:S02]  /*4ce0*/  VIADD R5, R4, 0x30 ;  /* 0x0000003004057836 */ /* 0x000fe40000000000 */
[----:B-----5:R-:W-:-:S02]  /*4cf0*/  IMAD R0, R10, UR7, RZ ;  /* 0x000000070a007c24 */ /* 0x020fc4000f8e02ff */
[----:B------:R-:W-:Y:S01]  /*4d00*/  IMAD.WIDE.U32 R12, R10, UR44, R2 ;  /* 0x0000002c0a0c7c25 */ /* 0x000fe2000f8e0002 */
[----:B------:R-:W-:Y:S02]  /*4d10*/  ISETP.GE.AND P0, PT, R5, R23, PT ;  /* 0x000000170500720c */ /* 0x000fe40003f06270 */
[----:B------:R-:W-:Y:S01]  /*4d20*/  SHF.R.S32.HI R5, RZ, 0x1f, R4 ;  /* 0x0000001fff057819 */ /* 0x000fe20000011404 */
[----:B------:R-:W-:Y:S02]  /*4d30*/  IMAD R11, R11, UR44, R0 ;  /* 0x0000002c0b0b7c24 */ /* 0x000fe4000f8e0200 */
[----:B------:R-:W-:-:S04]  /*4d40*/  IMAD.WIDE R2, R9, 0x60, R4 ;  /* 0x0000006009027825 */ /* 0x000fc800078e0204 */
[----:B------:R-:W-:Y:S01]  /*4d50*/  IMAD.IADD R11, R13, 0x1, R11 ;  /* 0x000000010d0b7824 */ /* 0x000fe200078e020b */
[----:B--2---:R-:W-:Y:S06]  /*4d60*/  @P6 BRA `(.L_x_2691) ;  /* 0x0000000000286947 */ /* 0x004fec0003800000 */
        /* <DEDUP_REMOVED lines=10> */
.L_x_2691:
[----:B------:R-:W-:Y:S05]  /*4e10*/  BSYNC B0 ;  /* 0x0000000000007941 */ /* 0x000fea0003800000 */
.L_x_2690:
[----:B------:R-:W-:Y:S01]  /*4e20*/  BSSY B0, `(.L_x_2692) ;  /* 0x0000010000007945 */ /* 0x000fe20003800000 */
[----:B------:R-:W-:-:S03]  /*4e30*/  ISETP.GE.OR P6, PT, R6, R17, P5 ;  /* 0x000000110600720c */ /* 0x000fc60002fc6670 */
[----:B------:R-:W-:Y:S10]  /*4e40*/  @P2 BRA `(.L_x_2693) ;  /* 0x0000000000342947 */ /* 0x000ff40003800000 */
        /* <DEDUP_REMOVED lines=13> */
.L_x_2693:
[----:B------:R-:W-:Y:S05]  /*4f20*/  BSYNC B0 ;  /* 0x0000000000007941 */ /* 0x000fea0003800000 */
.L_x_2692:
[----:B------:R-:W-:Y:S01]  /*4f30*/  BSSY B0, `(.L_x_2694) ;  /* 0x0000010000007945 */ /* 0x000fe20003800000 */
[----:B------:R-:W-:-:S03]  /*4f40*/  ISETP.GE.OR P2, PT, R6, R17, P0 ;  /* 0x000000110600720c */ /* 0x000fc60000746670 */
[----:B------:R-:W-:Y:S10]  /*4f50*/  @P6 BRA `(.L_x_2695) ;  /* 0x0000000000346947 */ /* 0x000ff40003800000 */
        /* <DEDUP_REMOVED lines=13> */
.L_x_2695:
[----:B------:R-:W-:Y:S05]  /*5030*/  BSYNC B0 ;  /* 0x0000000000007941 */ /* 0x000fea0003800000 */
.L_x_2694:
        /* <DEDUP_REMOVED lines=17> */
.L_x_2697:
[----:B------:R-:W-:Y:S05]  /*5150*/  BSYNC B0 ;  /* 0x0000000000007941 */ /* 0x000fea0003800000 */
.L_x_2696:
[----:B------:R-:W-:Y:S01]  /*5160*/  BSSY B0, `(.L_x_2698) ;  /* 0x0000011000007945 */ /* 0x000fe20003800000 */
[----:B------:R-:W-:Y:S01]  /*5170*/  ISETP.GE.AND P2, PT, R0, R23, PT ;  /* 0x000000170000720c */ /* 0x000fe20003f46270 */
[----:B-1----:R-:W-:Y:S02]  /*5180*/  IMAD R8, R18, UR6, RZ ;  /* 0x0000000612087c24 */ /* 0x002fe4000f8e02ff */
        /* <DEDUP_REMOVED lines=14> */
.L_x_2699:
[----:B------:R-:W-:Y:S05]  /*5270*/  BSYNC B0 ;  /* 0x0000000000007941 */ /* 0x000fea0003800000 */
.L_x_2698:
        /* <DEDUP_REMOVED lines=8> */
[----:B------:R-:W-:Y:S01]  /*5300*/  IMAD R0, R20, UR7, RZ ;  /* 0x0000000714007c24 */ /* 0x000fe2000f8e02ff */
[----:B------:R-:W-:Y:S01]  /*5310*/  ISETP.GE.OR P5, PT, R6, UR4, P5 ;  /* 0x0000000406007c0c */ /* 0x000fe2000afa6670 */
[----:B------:R-:W-:Y:S01]  /*5320*/  IMAD.WIDE.U32 R8, R20, UR44, R4 ;  /* 0x0000002c14087c25 */ /* 0x000fe2000f8e0004 */
[----:B------:R-:W-:-:S02]  /*5330*/  ISETP.GE.OR P0, PT, R6, UR4, P0 ;  /* 0x0000000406007c0c */ /* 0x000fc40008706670 */
[C---:B------:R-:W-:Y:S01]  /*5340*/  ISETP.GE.OR P1, PT, R6.reuse, UR4, P1 ;  /* 0x0000000406007c0c */ /* 0x040fe20008f26670 */
[----:B-1234-:R-:W-:Y:S01]  /*5350*/  IMAD R15, R21, UR44, R0 ;  /* 0x0000002c150f7c24 */ /* 0x01efe2000f8e0200 */
        /* <DEDUP_REMOVED lines=15> */
.L_x_2701:
[----:B------:R-:W-:Y:S05]  /*5450*/  BSYNC B0 ;  /* 0x0000000000007941 */ /* 0x000fea0003800000 */
.L_x_2700:
        /* <DEDUP_REMOVED lines=13> */
.L_x_2703:
[----:B------:R-:W-:Y:S05]  /*5530*/  BSYNC B0 ;  /* 0x0000000000007941 */ /* 0x000fea0003800000 */
.L_x_2702:
        /* <DEDUP_REMOVED lines=15> */
.L_x_2705:
[----:B------:R-:W-:Y:S05]  /*5630*/  BSYNC B0 ;  /* 0x0000000000007941 */ /* 0x000fea0003800000 */
.L_x_2704:
        /* <DEDUP_REMOVED lines=15> */
.L_x_2707:
[----:B------:R-:W-:Y:S05]  /*5730*/  BSYNC B0 ;  /* 0x0000000000007941 */ /* 0x000fea0003800000 */
.L_x_2706:
        /* <DEDUP_REMOVED lines=15> */
.L_x_2709:
[----:B------:R-:W-:Y:S05]  /*5830*/  BSYNC B0 ;  /* 0x0000000000007941 */ /* 0x000fea0003800000 */
.L_x_2708:
        /* <DEDUP_REMOVED lines=15> */
.L_x_2711:
[----:B------:R-:W-:Y:S05]  /*5930*/  BSYNC B0 ;  /* 0x0000000000007941 */ /* 0x000fea0003800000 */
.L_x_2710:
        /* <DEDUP_REMOVED lines=15> */
.L_x_2713:
[----:B------:R-:W-:Y:S05]  /*5a30*/  BSYNC B0 ;  /* 0x0000000000007941 */ /* 0x000fea0003800000 */
.L_x_2712:
[----:B------:R-:W-:Y:S05]  /*5a40*/  EXIT ;  /* 0x000000000000794d */ /* 0x000fea0003800000 */
.L_x_2660:
        /* <DEDUP_REMOVED lines=30> */
.L_x_2717:
[----:B------:R-:W-:Y:S01]  /*5c30*/  ULDC UR9, c[0x0][0xb44] ;  /* 0x0002d10000097ab9 */ /* 0x000fe20000000800 */
[----:B------:R-:W-:Y:S01]  /*5c40*/  UMOV UR7, UR8 ;  /* 0x0000000800077c82 */ /* 0x000fe20008000000 */
[----:B------:R-:W-:-:S11]  /*5c50*/  UISETP.NE.AND UP0, UPT, UR9, 0x1, UPT ;  /* 0x000000010900788c */ /* 0x000fd6000bf05270 */
[----:B------:R-:W-:Y:S02]  /*5c60*/  @UP0 ULDC.64 UR10, c[0x0][0xb48] ;  /* 0x0002d200000a0ab9 */ /* 0x000fe40000000a00 */
[----:B------:R-:W-:-:S04]  /*5c70*/  UIMAD.WIDE.U32 UR4, UR8, UR10, URZ ;  /* 0x0000000a080472a5 */ /* 0x000fc8000f8e003f */
[----:B------:R-:W-:-:S04]  /*5c80*/  @UP0 USHF.R.U32.HI UR7, URZ, UR11, UR5 ;  /* 0x0000000b3f070299 */ /* 0x000fc80008011605 */
[----:B------:R-:W-:-:S12]  /*5c90*/  UIMAD UR4, UR7, UR9, URZ ;  /* 0x00000009070472a4 */ /* 0x000fd8000f8e023f */
.L_x_2718:
[----:B------:R-:W-:Y:S01]  /*5ca0*/  ULDC UR16, c[0x0][0xb38] ;  /* 0x0002ce0000107ab9 */ /* 0x000fe20000000800 */
[----:B------:R-:W-:Y:S02]  /*5cb0*/  UIADD3 UR4, UR8, -UR4, URZ ;  /* 0x8000000408047290 */ /* 0x000fe4000fffe03f */
[----:B------:R-:W-:Y:S01]  /*5cc0*/  UISETP.NE.AND UP0, UPT, UR16, 0x1, UPT ;  /* 0x000000011000788c */ /* 0x000fe2000bf05270 */
[----:B------:R-:W-:Y:S01]  /*5cd0*/  ULDC UR5, c[0x0][0xb44] ;  /* 0x0002d10000057ab9 */ /* 0x000fe20000000800 */
[----:B------:R-:W-:Y:S02]  /*5ce0*/  ULOP3.LUT UR7, URZ, UR7, URZ, 0x33, !UPT ;  /* 0x000000073f077292 */ /* 0x000fe4000f8e333f */
[----:B------:R-:W-:Y:S01]  /*5cf0*/  UIMAD UR6, UR6, UR5, UR4 ;  /* 0x00000005060672a4 */ /* 0x000fe2000f8e0204 */
[----:B------:R-:W-:Y:S02]  /*5d00*/  ULDC UR18, c[0x0][0xb2c] ;  /* 0x0002cb0000127ab9 */ /* 0x000fe40000000800 */
[----:B------:R-:W-:-:S04]  /*5d10*/  UIADD3 UR18, UR7, UR18, URZ ;  /* 0x0000001207127290 */ /* 0x000fc8000fffe03f */
        /* <DEDUP_REMOVED lines=14> */
[----:B------:R-:W-:-:S04]  /*5e00*/  UIADD3 UR4, -UR5, UR4, -UR20 ;  /* 0x0000000405047290 */ /* 0x000fc8000fffe914 */
        /* <DEDUP_REMOVED lines=8> */
[----:B------:R-:W-:-:S06]  /*5e90*/  UISETP.GT.AND UP0, UPT, UR5, UR8, UPT ;  /* 0x000000080500728c */ /* 0x000fcc000bf04270 */
[----:B------:R-:W-:-:S13]  /*5ea0*/  PLOP3.LUT P0, PT, PT, PT, UP0, 0x80, 0x0 ;  /* 0x000000000000781c */ /* 0x000fda0003f0f008 */
[----:B------:R-:W-:Y:S05]  /*5eb0*/  @!P0 BRA `(.L_x_2716) ;  /* 0x0000003c00d88947 */ /* 0x000fea0003800000 */
[----:B------:R-:W-:Y:S01]  /*5ec0*/  USHF.R.S32.HI UR19, URZ, 0x1f, UR16 ;  /* 0x0000001f3f137899 */ /* 0x000fe20008011410 */
[----:B------:R-:W1:Y:S01]  /*5ed0*/  S2R R0, SR_TID.X ;  /* 0x0000000000007919 */ /* 0x000e620000002100 */
[----:B------:R-:W-:Y:S01]  /*5ee0*/  ULDC.64 UR12, c[0x0][0x2d8] ;  /* 0x0000b600000c7ab9 */ /* 0x000fe20000000a00 */
[----:B------:R-:W-:Y:S01]  /*5ef0*/  UIADD3 UR11, UR5, -UR8, URZ ;  /* 0x80000008050b7290 */ /* 0x000fe2000fffe03f */
[----:B------:R-:W-:Y:S01]  /*5f00*/  LOP3.LUT R10, RZ, UR18, RZ, 0x33, !PT ;  /* 0x00000012ff0a7c12 */ /* 0x000fe2000f8e33ff */
[----:B------:R-:W-:Y:S02]  /*5f10*/  UIMAD UR4, UR19, UR12, URZ ;  /* 0x0000000c130472a4 */ /* 0x000fe4000f8e023f */
[----:B------:R-:W-:Y:S02]  /*5f20*/  UIMAD.WIDE.U32 UR6, UR16, UR12, URZ ;  /* 0x0000000c100672a5 */ /* 0x000fe4000f8e003f */
[----:B------:R-:W-:Y:S02]  /*5f30*/  UIMAD UR4, UR16, UR13, UR4 ;  /* 0x0000000d100472a4 */ /* 0x000fe4000f8e0204 */
[----:B------:R-:W-:-:S02]  /*5f40*/  USHF.R.S32.HI UR9, URZ, 0x1f, UR10 ;  /* 0x0000001f3f097899 */ /* 0x000fc4000801140a */
[----:B------:R-:W-:Y:S02]  /*5f50*/  UIADD3 UR7, UR7, UR4, URZ ;  /* 0x0000000407077290 */ /* 0x000fe4000fffe03f */
[----:B------:R-:W-:Y:S01]  /*5f60*/  ULOP3.LUT UR14, UR11, 0x1, URZ, 0xc0, !UPT ;  /* 0x000000010b0e7892 */ /* 0x000fe2000f8ec03f */
[----:B------:R-:W-:Y:S01]  /*5f70*/  ULDC.64 UR12, c[0x0][0x2e0] ;  /* 0x0000b800000c7ab9 */ /* 0x000fe20000000a00 */
[----:B------:R-:W-:Y:S01]  /*5f80*/  ULDC UR15, c[0x0][0x288] ;  /* 0x0000a200000f7ab9 */ /* 0x000fe20000000800 */
[----:B------:R-:W-:Y:S02]  /*5f90*/  UIMAD UR9, UR9, UR12, URZ ;  /* 0x0000000c090972a4 */ /* 0x000fe4000f8e023f */
[----:B------:R-:W-:Y:S02]  /*5fa0*/  UIMAD.WIDE.U32 UR6, UR10, UR12, UR6 ;  /* 0x0000000c0a0672a5 */ /* 0x000fe4000f8e0006 */
[----:B------:R-:W-:Y:S02]  /*5fb0*/  UISETP.NE.U32.AND UP0, UPT, UR14, 0x1, UPT ;  /* 0x000000010e00788c */ /* 0x000fe4000bf05070 */
[----:B------:R-:W-:-:S02]  /*5fc0*/  UIADD3 UR12, UR20, 0x5f, URZ ;  /* 0x0000005f140c7890 */ /* 0x000fc4000fffe03f */
[----:B------:R-:W-:Y:S02]  /*5fd0*/  UIMAD UR9, UR10, UR13, UR9 ;  /* 0x0000000d0a0972a4 */ /* 0x000fe4000f8e0209 */
[----:B------:R-:W-:Y:S01]  /*5fe0*/  UIMAD.WIDE UR12, UR12, 0x2aaaaaab, URZ ;  /* 0x2aaaaaab0c0c78a5 */ /* 0x000fe2000f8e023f */
[----:B------:R-:W-:Y:S01]  /*5ff0*/  PLOP3.LUT P1, PT, PT, PT, UP0, 0x80, 0x0 ;  /* 0x000000000000781c */ /* 0x000fe20003f2f008 */
[----:B------:R-:W-:Y:S02]  /*6000*/  UIMAD UR4, UR10, UR15, URZ ;  /* 0x0000000f0a0472a4 */ /* 0x000fe4000f8e023f */
[----:B------:R-:W-:Y:S01]  /*6010*/  UIADD3 UR10, UR20, 0x9f, -UR17 ;  /* 0x0000009f140a7890 */ /* 0x000fe2000fffe811 */
[----:B-1----:R-:W-:Y:S01]  /*6020*/  LOP3.LUT R0, R0, 0x1f, RZ, 0xc0, !PT ;  /* 0x0000001f00007812 */ /* 0x002fe200078ec0ff */
[----:B------:R-:W-:Y:S01]  /*6030*/  UIADD3 UR11, UP1, UR16, UR4, URZ ;  /* 0x00000004100b7290 */ /* 0x000fe2000ff3e03f */
[----:B------:R-:W-:Y:S02]  /*6040*/  ULDC UR17, c[0x0][0x760] ;  /* 0x0001d80000117ab9 */ /* 0x000fe40000000800 */
[----:B------:R-:W-:Y:S01]  /*6050*/  UMOV UR16, UR13 ;  /* 0x0000000d00107c82 */ /* 0x000fe20008000000 */
[----:B------:R-:W-:Y:S01]  /*6060*/  ELECT P0, URZ, PT ;  /* 0x00000000003f782f */ /* 0x000fe20003800000 */
[----:B------:R-:W-:-:S02]  /*6070*/  USHF.R.U32.HI UR14, URZ, 0x1f, UR16 ;  /* 0x0000001f3f0e7899 */ /* 0x000fc40008011610 */
[----:B------:R-:W-:Y:S02]  /*6080*/  UIMAD UR12, UR15, UR17, URZ ;  /* 0x000000110f0c72a4 */ /* 0x000fe4000f8e023f */
[----:B------:R-:W-:Y:S02]  /*6090*/  ULEA.HI.X.SX32 UR13, UR4, UR19, 0x1, UP1 ;  /* 0x00000013040d7291 */ /* 0x000fe400088f0e3f */
[----:B------:R-:W-:Y:S02]  /*60a0*/  ULEA.HI.SX32 UR16, UR16, UR14, 0x1c ;  /* 0x0000000e10107291 */ /* 0x000fe4000f8fe23f */
[----:B------:R-:W-:Y:S01]  /*60b0*/  UIADD3 UR25, UR7, UR9, URZ ;  /* 0x0000000907197290 */ /* 0x000fe2000fffe03f */
[----:B------:R-:W-:Y:S11]  /*60c0*/  @P1 BRA `(.L_x_2719) ;  /* 0x0000000400ec1947 */ /* 0x000ff60003800000 */
        /* <DEDUP_REMOVED lines=11> */
[----:B------:R-:W-:-:S04]  /*6180*/  ULEA UR14, UR8, UR10, 0x6 ;  /* 0x0000000a080e7291 */ /* 0x000fc8000f8e303f */
[----:B------:R-:W-:-:S04]  /*6190*/  UIMAD.WIDE UR14, UR14, 0x2aaaaaab, URZ ;  /* 0x2aaaaaab0e0e78a5 */ /* 0x000fc8000f8e023f */
[----:B------:R-:W-:-:S04]  /*61a0*/  USHF.R.U32.HI UR4, URZ, 0x1f, UR15 ;  /* 0x0000001f3f047899 */ /* 0x000fc8000801160f */
[----:B------:R-:W-:-:S04]  /*61b0*/  ULEA.HI.SX32 UR4, UR15, UR4, 0x1c ;  /* 0x000000040f047291 */ /* 0x000fc8000f8fe23f */
[----:B------:R-:W-:-:S04]  /*61c0*/  UISETP.LT.AND UP0, UPT, UR16, UR4, UPT ;  /* 0x000000041000728c */ /* 0x000fc8000bf01270 */
[----:B------:R-:W-:-:S06]  /*61d0*/  USEL UR4, UR16, UR4, UP0 ;  /* 0x0000000410047287 */ /* 0x000fcc0008000000 */
[----:B------:R-:W-:-:S07]  /*61e0*/  VIADD R5, R10, UR4 ;  /* 0x000000040a057c36 */ /* 0x000fce0008000000 */
.L_x_2722:
[----:B------:R-:W2:Y:S04]  /*61f0*/  LDG.E.STRONG.GPU R4, desc[UR38][R2.64] ;  /* 0x0000002602047981 */ /* 0x000ea8000c1ef900 */
[----:B--2---:R-:W-:Y:S01]  /*6200*/  CCTL.IVALL ;  /* 0x00000000ff00798f */ /* 0x004fe20002000000 */
[----:B------:R-:W-:Y:S05]  /*6210*/  YIELD ;  /* 0x0000000000007946 */ /* 0x000fea0003800000 */
[----:B------:R-:W-:-:S13]  /*6220*/  ISETP.NE.AND P1, PT, R4, R5, PT ;  /* 0x000000050400720c */ /* 0x000fda0003f25270 */
[----:B------:R-:W-:Y:S05]  /*6230*/  @P1 BRA `(.L_x_2722) ;  /* 0xfffffffc00ec1947 */ /* 0x000fea000383ffff */
.L_x_2721:
[----:B------:R-:W-:Y:S05]  /*6240*/  BSYNC B1 ;  /* 0x0000000000017941 */ /* 0x000fea0003800000 */
.L_x_2720:
[----:B------:R-:W-:-:S03]  /*6250*/  UMOV UR4, 0xffffffff ;  /* 0xffffffff00047882 */ /* 0x000fc60000000000 */
[----:B------:R-:W-:Y:S05]  /*6260*/  BRA.DIV UR4, `(.L_x_2723) ;  /* 0x0000003e044c7947 */ /* 0x000fea000b800000 */
[----:B------:R-:W-:Y:S01]  /*6270*/  NOP ;  /* 0x0000000000007918 */ /* 0x000fe20000000000 */
.L_x_2803:
        /* <DEDUP_REMOVED lines=22> */
.L_x_2725:
[----:B------:R-:W-:Y:S05]  /*63e0*/  BSYNC B1 ;  /* 0x0000000000017941 */ /* 0x000fea0003800000 */
.L_x_2724:
        /* <DEDUP_REMOVED lines=19> */
.L_x_2727:
[----:B------:R-:W-:Y:S05]  /*6520*/  BSYNC B1 ;  /* 0x0000000000017941 */ /* 0x000fea0003800000 */
.L_x_2726:
        /* <DEDUP_REMOVED lines=20> */
.L_x_2729:
[----:B------:R-:W-:Y:S05]  /*6670*/  BSYNC B1 ;  /* 0x0000000000017941 */ /* 0x000fea0003800000 */
.L_x_2728:
[----:B------:R-:W-:Y:S06]  /*6680*/  BAR.ARV 0xa, 0xa0 ;  /* 0x0282800000007b1d */ /* 0x000fec0000002000 */
[----:B------:R-:W-:Y:S04]  /*6690*/  BSSY B1, `(.L_x_2730) ;  /* 0x0000003000017945 */ /* 0x000fe80003800000 */
[----:B------:R-:W-:Y:S05]  /*66a0*/  @!P0 BRA `(.L_x_2731) ;  /* 0x0000000000048947 */ /* 0x000fea0003800000 */
[----:B------:R-:W-:-:S04]  /*66b0*/  DEPBAR.LE SB0, 0x1 ;  /* 0x000080400000791a */ /* 0x000fc80000000000 */
.L_x_2731:
[----:B------:R-:W-:Y:S05]  /*66c0*/  BSYNC B1 ;  /* 0x0000000000017941 */ /* 0x000fea0003800000 */
.L_x_2730:
[----:B------:R-:W-:Y:S06]  /*66d0*/  BAR.ARV 0xb, 0xa0 ;  /* 0x02c2800000007b1d */ /* 0x000fec0000002000 */
[----:B------:R-:W-:Y:S04]  /*66e0*/  BSSY B1, `(.L_x_2732) ;  /* 0x0000003000017945 */ /* 0x000fe80003800000 */
[----:B------:R-:W-:Y:S05]  /*66f0*/  @!P0 BRA `(.L_x_2733) ;  /* 0x0000000000048947 */ /* 0x000fea0003800000 */
[----:B------:R-:W-:-:S04]  /*6700*/  DEPBAR.LE SB0, 0x0 ;  /* 0x000080000000791a */ /* 0x000fc80000000000 */
.L_x_2733:
[----:B------:R-:W-:Y:S05]  /*6710*/  BSYNC B1 ;  /* 0x0000000000017941 */ /* 0x000fea0003800000 */
.L_x_2732:
        /* <DEDUP_REMOVED lines=19> */
.L_x_2735:
[----:B------:R-:W-:Y:S05]  /*6850*/  BSYNC B1 ;  /* 0x0000000000017941 */ /* 0x000fea0003800000 */
.L_x_2734:
[----:B------:R-:W-:Y:S01]  /*6860*/  UIADD3 UR17, UR8, 0x1, URZ ;  /* 0x0000000108117890 */ /* 0x000fe2000fffe03f */
[----:B------:R-:W-:Y:S11]  /*6870*/  BRA `(.L_x_2736) ;  /* 0x0000000000047947 */ /* 0x000ff60003800000 */
.L_x_2719:
[----:B------:R-:W-:-:S05]  /*6880*/  UMOV UR17, UR8 ;  /* 0x0000000800117c82 */ /* 0x000fca0008000000 */
.L_x_2736:
[----:B------:R-:W-:-:S04]  /*6890*/  UIADD3 UR4, UR8, 0x1, URZ ;  /* 0x0000000108047890 */ /* 0x000fc8000fffe03f */
[----:B------:R-:W-:-:S06]  /*68a0*/  UISETP.NE.AND UP0, UPT, UR5, UR4, UPT ;  /* 0x000000040500728c */ /* 0x000fcc000bf05270 */
[----:B------:R-:W-:-:S13]  /*68b0*/  PLOP3.LUT P1, PT, PT, PT, UP0, 0x80, 0x0 ;  /* 0x000000000000781c */ /* 0x000fda0003f2f008 */
[----:B------:R-:W-:Y:S05]  /*68c0*/  @!P1 BRA `(.L_x_2716) ;  /* 0x0000003400549947 */ /* 0x000fea0003800000 */
[----:B------:R-:W-:Y:S01]  /*68d0*/  ULDC.64 UR14, c[0x0][0x2c0] ;  /* 0x0000b000000e7ab9 */ /* 0x000fe20000000a00 */
[----:B------:R-:W-:Y:S02]  /*68e0*/  UIADD3 UR21, UR9, UR7, URZ ;  /* 0x0000000709157290 */ /* 0x000fe4000fffe03f */
[----:B------:R-:W-:Y:S01]  /*68f0*/  ULEA UR20, UP0, UR6, UR14, 0x2 ;  /* 0x0000000e06147291 */ /* 0x000fe2000f80103f */
[----:B------:R-:W-:Y:S01]  /*6900*/  UMOV UR22, UR17 ;  /* 0x0000001100167c82 */ /* 0x000fe20008000000 */
[----:B------:R-:W-:Y:S02]  /*6910*/  UMOV UR4, URZ ;  /* 0x0000003f00047c82 */ /* 0x000fe40008000000 */
[----:B------:R-:W-:Y:S02]  /*6920*/  ULEA.HI.X UR21, UR6, UR15, UR21, 0x2, UP0 ;  /* 0x0000000f06157291 */ /* 0x000fe400080f1415 */
[----:B------:R-:W-:-:S04]  /*6930*/  UIADD3 UR20, UP0, UR20, 0x4000, URZ ;  /* 0x0000400014147890 */ /* 0x000fc8000ff1e03f */
[----:B------:R-:W-:-:S12]  /*6940*/  UIADD3.X UR21, URZ, UR21, URZ, UP0, !UPT ;  /* 0x000000153f157290 */ /* 0x000fd800087fe43f */
.L_x_2769:
[----:B------:R-:W-:Y:S01]  /*6950*/  UIMAD UR23, UR12, UR17, URZ ;  /* 0x000000110c1772a4 */ /* 0x000fe2000f8e023f */
[----:B------:R-:W-:Y:S01]  /*6960*/  ISETP.NE.AND P2, PT, R0, RZ, PT ;  /* 0x000000ff0000720c */ /* 0x000fe20003f45270 */
[----:B------:R-:W-:Y:S01]  /*6970*/  ULDC.64 UR14, c[0x0][0x768] ;  /* 0x0001da00000e7ab9 */ /* 0x000fe20000000a00 */
[----:B------:R-:W-:Y:S01]  /*6980*/  ULEA UR28, UR17, UR10, 0x6 ;  /* 0x0000000a111c7291 */ /* 0x000fe2000f8e303f */
        /* <DEDUP_REMOVED lines=8> */
[----:B------:R-:W-:-:S04]  /*6a10*/  UIMAD.WIDE UR18, UR28, 0x2aaaaaab, URZ ;  /* 0x2aaaaaab1c1278a5 */ /* 0x000fc8000f8e023f */
[----:B------:R-:W-:-:S04]  /*6a20*/  USHF.R.U32.HI UR18, URZ, 0x1f, UR19 ;  /* 0x0000001f3f127899 */ /* 0x000fc80008011613 */
[----:B------:R-:W-:-:S04]  /*6a30*/  ULEA.HI.SX32 UR18, UR19, UR18, 0x1c ;  /* 0x0000001213127291 */ /* 0x000fc8000f8fe23f */
[----:B------:R-:W-:-:S04]  /*6a40*/  UISETP.LT.AND UP0, UPT, UR16, UR18, UPT ;  /* 0x000000121000728c */ /* 0x000fc8000bf01270 */
[----:B------:R-:W-:-:S06]  /*6a50*/  USEL UR18, UR16, UR18, UP0 ;  /* 0x0000001210127287 */ /* 0x000fcc0008000000 */
[----:B------:R-:W-:-:S07]  /*6a60*/  VIADD R5, R10, UR18 ;  /* 0x000000120a057c36 */ /* 0x000fce0008000000 */
.L_x_2739:
[----:B------:R-:W2:Y:S04]  /*6a70*/  LDG.E.STRONG.GPU R4, desc[UR38][R2.64] ;  /* 0x0000002602047981 */ /* 0x000ea8000c1ef900 */
[----:B--2---:R-:W-:Y:S01]  /*6a80*/  CCTL.IVALL ;  /* 0x00000000ff00798f */ /* 0x004fe20002000000 */
[----:B------:R-:W-:Y:S05]  /*6a90*/  YIELD ;  /* 0x0000000000007946 */ /* 0x000fea0003800000 */
[----:B------:R-:W-:-:S13]  /*6aa0*/  ISETP.NE.AND P1, PT, R4, R5, PT ;  /* 0x000000050400720c */ /* 0x000fda0003f25270 */
[----:B------:R-:W-:Y:S05]  /*6ab0*/  @P1 BRA `(.L_x_2739) ;  /* 0xfffffffc00ec1947 */ /* 0x000fea000383ffff */
.L_x_2738:
[----:B------:R-:W-:Y:S05]  /*6ac0*/  BSYNC B1 ;  /* 0x0000000000017941 */ /* 0x000fea0003800000 */
.L_x_2737:
[----:B------:R-:W-:-:S03]  /*6ad0*/  UMOV UR18, 0xffffffff ;  /* 0xffffffff00127882 */ /* 0x000fc60000000000 */
[----:B------:R-:W-:Y:S05]  /*6ae0*/  BRA.DIV UR18, `(.L_x_2740) ;  /* 0x0000003612487947 */ /* 0x000fea000b800000 */
[----:B------:R-:W-:Y:S01]  /*6af0*/  NOP ;  /* 0x0000000000007918 */ /* 0x000fe20000000000 */
.L_x_2806:
        /* <DEDUP_REMOVED lines=19> */
.L_x_2742:
[----:B------:R-:W-:Y:S05]  /*6c30*/  BSYNC B1 ;  /* 0x0000000000017941 */ /* 0x000fea0003800000 */
.L_x_2741:
        /* <DEDUP_REMOVED lines=14> */
.L_x_2744:
[----:B------:R-:W-:Y:S05]  /*6d20*/  BSYNC B1 ;  /* 0x0000000000017941 */ /* 0x000fea0003800000 */
.L_x_2743:
        /* <DEDUP_REMOVED lines=15> */
.L_x_2746:
[----:B------:R-:W-:Y:S05]  /*6e20*/  BSYNC B1 ;  /* 0x0000000000017941 */ /* 0x000fea0003800000 */
.L_x_2745:
[----:B------:R-:W-:Y:S06]  /*6e30*/  BAR.ARV 0xa, 0xa0 ;  /* 0x0282800000007b1d */ /* 0x000fec0000002000 */
[----:B------:R-:W-:Y:S04]  /*6e40*/  BSSY B1, `(.L_x_2747) ;  /* 0x0000003000017945 */ /* 0x000fe80003800000 */
[----:B------:R-:W-:Y:S05]  /*6e50*/  @!P0 BRA `(.L_x_2748) ;  /* 0x0000000000048947 */ /* 0x000fea0003800000 */
[----:B------:R-:W-:-:S04]  /*6e60*/  DEPBAR.LE SB0, 0x1 ;  /* 0x000080400000791a */ /* 0x000fc80000000000 */
.L_x_2748:
[----:B------:R-:W-:Y:S05]  /*6e70*/  BSYNC B1 ;  /* 0x0000000000017941 */ /* 0x000fea0003800000 */
.L_x_2747:
[----:B------:R-:W-:Y:S06]  /*6e80*/  BAR.ARV 0xb, 0xa0 ;  /* 0x02c2800000007b1d */ /* 0x000fec0000002000 */
[----:B------:R-:W-:Y:S04]  /*6e90*/  BSSY B1, `(.L_x_2749) ;  /* 0x0000003000017945 */ /* 0x000fe80003800000 */
[----:B------:R-:W-:Y:S05]  /*6ea0*/  @!P0 BRA `(.L_x_2750) ;  /* 0x0000000000048947 */ /* 0x000fea0003800000 */
[----:B------:R-:W-:-:S04]  /*6eb0*/  DEPBAR.LE SB0, 0x0 ;  /* 0x000080000000791a */ /* 0x000fc80000000000 */
.L_x_2750:
[----:B------:R-:W-:Y:S05]  /*6ec0*/  BSYNC B1 ;  /* 0x0000000000017941 */ /* 0x000fea0003800000 */
.L_x_2749:
        /* <DEDUP_REMOVED lines=19> */
.L_x_2752:
[----:B------:R-:W-:Y:S05]  /*7000*/  BSYNC B1 ;  /* 0x0000000000017941 */ /* 0x000fea0003800000 */
.L_x_2751:
        /* <DEDUP_REMOVED lines=9> */
[----:B------:R-:W-:-:S04]  /*70a0*/  UIADD3 UR14, UR28, 0x40, URZ ;  /* 0x000000401c0e7890 */ /* 0x000fc8000fffe03f */
[----:B------:R-:W-:-:S04]  /*70b0*/  UIMAD.WIDE UR14, UR14, 0x2aaaaaab, URZ ;  /* 0x2aaaaaab0e0e78a5 */ /* 0x000fc8000f8e023f */
[----:B------:R-:W-:-:S04]  /*70c0*/  USHF.R.U32.HI UR14, URZ, 0x1f, UR15 ;  /* 0x0000001f3f0e7899 */ /* 0x000fc8000801160f */
[----:B------:R-:W-:-:S04]  /*70d0*/  ULEA.HI.SX32 UR14, UR15, UR14, 0x1c ;  /* 0x0000000e0f0e7291 */ /* 0x000fc8000f8fe23f */
[----:B------:R-:W-:-:S04]  /*70e0*/  UISETP.LT.AND UP0, UPT, UR16, UR14, UPT ;  /* 0x0000000e1000728c */ /* 0x000fc8000bf01270 */
[----:B------:R-:W-:-:S06]  /*70f0*/  USEL UR14, UR16, UR14, UP0 ;  /* 0x0000000e100e7287 */ /* 0x000fcc0008000000 */
[----:B------:R-:W-:-:S07]  /*7100*/  VIADD R5, R10, UR14 ;  /* 0x0000000e0a057c36 */ /* 0x000fce0008000000 */
.L_x_2755:
[----:B------:R-:W2:Y:S04]  /*7110*/  LDG.E.STRONG.GPU R4, desc[UR38][R2.64] ;  /* 0x0000002602047981 */ /* 0x000ea8000c1ef900 */
[----:B--2---:R-:W-:Y:S01]  /*7120*/  CCTL.IVALL ;  /* 0x00000000ff00798f */ /* 0x004fe20002000000 */
[----:B------:R-:W-:Y:S05]  /*7130*/  YIELD ;  /* 0x0000000000007946 */ /* 0x000fea0003800000 */
[----:B------:R-:W-:-:S13]  /*7140*/  ISETP.NE.AND P1, PT, R4, R5, PT ;  /* 0x000000050400720c */ /* 0x000fda0003f25270 */
[----:B------:R-:W-:Y:S05]  /*7150*/  @P1 BRA `(.L_x_2755) ;  /* 0xfffffffc00ec1947 */ /* 0x000fea000383ffff */
.L_x_2754:
[----:B------:R-:W-:Y:S05]  /*7160*/  BSYNC B1 ;  /* 0x0000000000017941 */ /* 0x000fea0003800000 */
.L_x_2753:
[----:B------:R-:W-:-:S03]  /*7170*/  UMOV UR14, 0xffffffff ;  /* 0xffffffff000e7882 */ /* 0x000fc60000000000 */
[----:B------:R-:W-:Y:S05]  /*7180*/  BRA.DIV UR14, `(.L_x_2756) ;  /* 0x0000002e0ebc7947 */ /* 0x000fea000b800000 */
[----:B------:R-:W-:Y:S01]  /*7190*/  NOP ;  /* 0x0000000000007918 */ /* 0x000fe20000000000 */
.L_x_2809:
        /* <DEDUP_REMOVED lines=15> */
.L_x_2758:
[----:B------:R-:W-:Y:S05]  /*7290*/  BSYNC B1 ;  /* 0x0000000000017941 */ /* 0x000fea0003800000 */
.L_x_2757:
        /* <DEDUP_REMOVED lines=14> */
.L_x_2760:
[----:B------:R-:W-:Y:S05]  /*7380*/  BSYNC B1 ;  /* 0x0000000000017941 */ /* 0x000fea0003800000 */
.L_x_2759:
        /* <DEDUP_REMOVED lines=15> */
.L_x_2762:
[----:B------:R-:W-:Y:S05]  /*7480*/  BSYNC B1 ;  /* 0x0000000000017941 */ /* 0x000fea0003800000 */
.L_x_2761:
[----:B------:R-:W-:Y:S06]  /*7490*/  BAR.ARV 0xa, 0xa0 ;  /* 0x0282800000007b1d */ /* 0x000fec0000002000 */
[----:B------:R-:W-:Y:S04]  /*74a0*/  BSSY B1, `(.L_x_2763) ;  /* 0x0000003000017945 */ /* 0x000fe80003800000 */
[----:B------:R-:W-:Y:S05]  /*74b0*/  @!P0 BRA `(.L_x_2764) ;  /* 0x0000000000048947 */ /* 0x000fea0003800000 */
[----:B------:R-:W-:-:S04]  /*74c0*/  DEPBAR.LE SB0, 0x1 ;  /* 0x000080400000791a */ /* 0x000fc80000000000 */
.L_x_2764:
[----:B------:R-:W-:Y:S05]  /*74d0*/  BSYNC B1 ;  /* 0x0000000000017941 */ /* 0x000fea0003800000 */
.L_x_2763:
[----:B------:R-:W-:Y:S06]  /*74e0*/  BAR.ARV 0xb, 0xa0 ;  /* 0x02c2800000007b1d */ /* 0x000fec0000002000 */
[----:B------:R-:W-:Y:S04]  /*74f0*/  BSSY B1, `(.L_x_2765) ;  /* 0x0000003000017945 */ /* 0x000fe80003800000 */
[----:B------:R-:W-:Y:S05]  /*7500*/  @!P0 BRA `(.L_x_2766) ;  /* 0x0000000000048947 */ /* 0x000fea0003800000 */
[----:B------:R-:W-:-:S04]  /*7510*/  DEPBAR.LE SB0, 0x0 ;  /* 0x000080000000791a */ /* 0x000fc80000000000 */
.L_x_2766:
[----:B------:R-:W-:Y:S05]  /*7520*/  BSYNC B1 ;  /* 0x0000000000017941 */ /* 0x000fea0003800000 */
.L_x_2765:
        /* <DEDUP_REMOVED lines=19> */
.L_x_2768:
[----:B------:R-:W-:Y:S05]  /*7660*/  BSYNC B1 ;  /* 0x0000000000017941 */ /* 0x000fea0003800000 */
.L_x_2767:
[----:B------:R-:W-:Y:S02]  /*7670*/  UIADD3 UR17, UR17, 0x2, URZ ;  /* 0x0000000211117890 */ /* 0x000fe4000fffe03f */
[----:B------:R-:W-:Y:S02]  /*7680*/  UIADD3 UR4, UR4, 0x6000, URZ ;  /* 0x0000600004047890 */ /* 0x000fe4000fffe03f */
[----:B------:R-:W-:-:S06]  /*7690*/  UISETP.GE.AND UP0, UPT, UR17, UR5, UPT ;  /* 0x000000051100728c */ /* 0x000fcc000bf06270 */
[----:B------:R-:W-:-:S13]  /*76a0*/  PLOP3.LUT P1, PT, PT, PT, UP0, 0x80, 0x0 ;  /* 0x000000000000781c */ /* 0x000fda0003f2f008 */
[----:B------:R-:W-:Y:S05]  /*76b0*/  @!P1 BRA `(.L_x_2769) ;  /* 0xfffffff000a49947 */ /* 0x000fea000383ffff */
[----:B------:R-:W-:Y:S05]  /*76c0*/  BRA `(.L_x_2716) ;  /* 0x0000002400d47947 */ /* 0x000fea0003800000 */
.L_x_2715:
        /* <DEDUP_REMOVED lines=21> */
.L_x_2770:
[----:B------:R-:W-:Y:S01]  /*7820*/  ULDC UR9, c[0x0][0xb44] ;  /* 0x0002d10000097ab9 */ /* 0x000fe20000000800 */
[----:B------:R-:W-:Y:S01]  /*7830*/  UMOV UR7, UR8 ;  /* 0x0000000800077c82 */ /* 0x000fe20008000000 */
[----:B------:R-:W-:-:S11]  /*7840*/  UISETP.NE.AND UP0, UPT, UR9, 0x1, UPT ;  /* 0x000000010900788c */ /* 0x000fd6000bf05270 */
[----:B------:R-:W-:Y:S02]  /*7850*/  @UP0 ULDC.64 UR10, c[0x0][0xb48] ;  /* 0x0002d200000a0ab9 */ /* 0x000fe40000000a00 */
[----:B------:R-:W-:-:S04]  /*7860*/  UIMAD.WIDE.U32 UR4, UR8, UR10, URZ ;  /* 0x0000000a080472a5 */ /* 0x000fc8000f8e003f */
[----:B------:R-:W-:-:S04]  /*7870*/  @UP0 USHF.R.U32.HI UR7, URZ, UR11, UR5 ;  /* 0x0000000b3f070299 */ /* 0x000fc80008011605 */
[----:B------:R-:W-:-:S12]  /*7880*/  UIMAD UR4, UR7, UR9, URZ ;  /* 0x00000009070472a4 */ /* 0x000fd8000f8e023f */
.L_x_2771:
        /* <DEDUP_REMOVED lines=18> */
[----:B------:R-:W-:Y:S01]  /*79b0*/  ULOP3.LUT UR7, URZ, UR7, URZ, 0x33, !UPT ;  /* 0x000000073f077292 */ /* 0x000fe2000f8e333f */
[----:B------:R-:W-:-:S03]  /*79c0*/  ULDC UR4, c[0x0][0xb2c] ;  /* 0x0002cb0000047ab9 */ /* 0x000fc60000000800 */
[----:B------:R-:W-:-:S03]  /*79d0*/  UIADD3 UR7, UR7, UR4, URZ ;  /* 0x0000000407077290 */ /* 0x000fc6000fffe03f */
[----:B------:R-:W1:Y:S01]  /*79e0*/  LDC R3, c[0x0][0x290] ;  /* 0x0000a400ff037b82 */ /* 0x000e620000000800 */
[----:B------:R-:W-:Y:S01]  /*79f0*/  UIMAD UR35, UR7, 0x60, URZ ;  /* 0x00000060072378a4 */ /* 0x000fe2000f8e023f */
[----:B------:R-:W-:-:S05]  /*7a00*/  ULDC UR4, c[0x0][0x74c] ;  /* 0x0001d30000047ab9 */ /* 0x000fca0000000800 */
        /* <DEDUP_REMOVED lines=56> */
.L_x_2810:
        /* <DEDUP_REMOVED lines=9> */
.L_x_2775:
        /* <DEDUP_REMOVED lines=108> */
.L_x_2786:
[----:B-1----:R-:W-:-:S05]  /*84e0*/  IMAD.MOV.U32 R13, RZ, RZ, 0x1 ;  /* 0x00000001ff0d7424 */ /* 0x002fca00078e00ff */
[----:B------:R-:W-:-:S04]  /*84f0*/  SHF.L.U32 R13, R13, 0x1f, RZ ;  /* 0x0000001f0d0d7819 */ /* 0x000fc800000006ff */
[----:B------:R-:W1:Y:S02]  /*8500*/  SYNCS.PHASECHK.TRANS64.TRYWAIT P1, [R12+URZ+0x36438], R13 ;  /* 0x0364380d0c0075a7 */ /* 0x000e64000802017f */
[----:B-1----:R-:W-:Y:S05]  /*8510*/  @!P1 BRA `(.L_x_2778) ;  /* 0x0000001c00089947 */ /* 0x002fea0003800000 */
.L_x_2811:
        /* <DEDUP_REMOVED lines=8> */
.L_x_2779:
        /* <DEDUP_REMOVED lines=48> */
.L_x_2812:
        /* <DEDUP_REMOVED lines=8> */
.L_x_2781:
        /* <DEDUP_REMOVED lines=46> */
.L_x_2813:
        /* <DEDUP_REMOVED lines=12> */
.L_x_2783:
        /* <DEDUP_REMOVED lines=37> */
.L_x_2815:
        /* <DEDUP_REMOVED lines=8> */
.L_x_2785:
        /* <DEDUP_REMOVED lines=41> */
.L_x_2777:
[----:B--2---:R-:W2:Y:S01]  /*9220*/  LDL.LU R4, [R1] ;  /* 0x0000000001047983 */ /* 0x004ea20000300800 */
[----:B------:R-:W-:-:S03]  /*9230*/  IMAD.MOV.U32 R10, RZ, RZ, 0x1 ;  /* 0x00000001ff0a7424 */ /* 0x000fc600078e00ff */
[----:B------:R3:W5:Y:S01]  /*9240*/  LDL R5, [R1+0x4] ;  /* 0x0000040001057983 */ /* 0x0007620000100800 */
[----:B--2---:R-:W-:-:S13]  /*9250*/  ISETP.NE.AND P1, PT, R4, RZ, PT ;  /* 0x000000ff0400720c */ /* 0x004fda0003f25270 */
[----:B---3--:R-:W-:Y:S05]  /*9260*/  @!P1 BRA `(.L_x_2776) ;  /* 0x0000000400889947 */ /* 0x008fea0003800000 */
[----:B------:R-:W2:Y:S02]  /*9270*/  SYNCS.PHASECHK.TRANS64.TRYWAIT P1, [R12+URZ+0x36438], R13 ;  /* 0x0364380d0c0075a7 */ /* 0x000ea4000802017f */
[----:B--2---:R-:W-:Y:S05]  /*9280*/  @!P1 BRA `(.L_x_2787) ;  /* 0x00000010000c9947 */ /* 0x004fea0003800000 */
.L_x_2816:
        /* <DEDUP_REMOVED lines=8> */
.L_x_2788:
        /* <DEDUP_REMOVED lines=41> */
.L_x_2817:
        /* <DEDUP_REMOVED lines=9> */
.L_x_2790:
        /* <DEDUP_REMOVED lines=38> */
.L_x_2776:
[----:B------:R-:W-:-:S04]  /*9890*/  SHF.L.U32 R3, R10, 0x1f, RZ ;  /* 0x0000001f0a037819 */ /* 0x000fc800000006ff */
[----:B------:R-:W2:Y:S02]  /*98a0*/  SYNCS.PHASECHK.TRANS64.TRYWAIT P1, [R12+URZ+0x36438], R3 ;  /* 0x036438030c0075a7 */ /* 0x000ea4000802017f */
[----:B--2---:R-:W-:Y:S05]  /*98b0*/  @!P1 BRA `(.L_x_2791) ;  /* 0x0000000800a89947 */ /* 0x004fea0003800000 */
.L_x_2818:
[----:B------:R-:W-:Y:S05]  /*98c0*/  @P0 BRA `(.L_x_2792) ;  /* 0x0000000000180947 */ /* 0x000fea0003800000 */
[----:B------:R-:W3:Y:S01]  /*98d0*/  S2R R0, SR_TID.X ;  /* 0x0000000000007919 */ /* 0x000ee20000002100 */
[----:B--2---:R-:W-:-:S04]  /*98e0*/  IMAD.MOV.U32 R3, RZ, RZ, 0x6100 ;  /* 0x00006100ff037424 */ /* 0x004fc800078e00ff */
[----:B------:R4:W-:Y:S01]  /*98f0*/  SYNCS.ARRIVE.TRANS64 RZ, [R12+URZ+0x36430], R3 ;  /* 0x036430030cff79a7 */ /* 0x0009e2000800003f */
[----:B---3--:R-:W-:-:S13]  /*9900*/  LOP3.LUT P0, RZ, R0, 0x1f, RZ, 0xc0, !PT ;  /* 0x0000001f00ff7812 */ /* 0x008fda000780c0ff */
[----:B----4-:R-:W-:Y:S05]  /*9910*/  @!P0 BRA `(.L_x_2792) ;  /* 0x0000000000048947 */ /* 0x010fea0003800000 */
[----:B------:R-:W-:Y:S01]  /*9920*/  BPT.TRAP 0x1 ;  /* 0x000000040000795c */ /* 0x000fe20000300000 */
.L_x_2792:
        /* <DEDUP_REMOVED lines=45> */
.L_x_2773:
[----:B------:R-:W-:Y:S05]  /*9c00*/  BSYNC B1 ;  /* 0x0000000000017941 */ /* 0x000fea0003800000 */
.L_x_2772:
[----:B------:R-:W-:-:S03]  /*9c10*/  UMOV UR4, 0xffffffff ;  /* 0xffffffff00047882 */ /* 0x000fc60000000000 */
[----:B------:R-:W-:Y:S05]  /*9c20*/  BRA.DIV UR4, `(.L_x_2793) ;  /* 0x0000000604e07947 */ /* 0x000fea000b800000 */
[----:B------:R-:W-:-:S13]  /*9c30*/  ELECT P6, URZ, PT ;  /* 0x00000000003f782f */ /* 0x000fda00038c0000 */
.L_x_2821:
[----:B------:R-:W-:Y:S05]  /*9c40*/  @!P6 BRA `(.L_x_2716) ;  /* 0x000000000074e947 */ /* 0x000fea0003800000 */
[----:B------:R-:W2:Y:S02]  /*9c50*/  LDL.LU R0, [R1+0x8] ;  /* 0x0000080001007983 */ /* 0x000ea40000300800 */
[----:B--2---:R-:W-:-:S04]  /*9c60*/  LOP3.LUT R0, R0, 0x2, RZ, 0xfc, !PT ;  /* 0x0000000200007812 */ /* 0x004fc800078efcff */
[----:B------:R-:W-:-:S13]  /*9c70*/  ISETP.NE.AND P2, PT, R0, 0x3, PT ;  /* 0x000000030000780c */ /* 0x000fda0003f45270 */
[----:B------:R-:W-:Y:S05]  /*9c80*/  @!P2 BRA `(.L_x_2794) ;  /* 0x000000000004a947 */ /* 0x000fea0003800000 */
[----:B------:R-:W-:Y:S01]  /*9c90*/  BPT.TRAP 0x1 ;  /* 0x000000040000795c */ /* 0x000fe20000300000 */
.L_x_2794:
        /* <DEDUP_REMOVED lines=15> */
.L_x_2822:
[----:B------:R-:W3:Y:S02]  /*9d90*/  SYNCS.PHASECHK.TRANS64.TRYWAIT P0, [R23+URZ], R0 ;  /* 0x00000000170075a7 */ /* 0x000ee4000800017f */
[----:B---3--:R-:W-:Y:S05]  /*9da0*/  @!P0 BRA `(.L_x_2796) ;  /* 0x0000000400b48947 */ /* 0x008fea0003800000 */
.L_x_2823:
[----:B------:R-:W-:Y:S05]  /*9db0*/  @!P2 BRA `(.L_x_2797) ;  /* 0x000000000004a947 */ /* 0x000fea0003800000 */
[----:B------:R-:W-:Y:S01]  /*9dc0*/  BPT.TRAP 0x1 ;  /* 0x000000040000795c */ /* 0x000fe20000300000 */
.L_x_2797:
[----:B------:R-:W-:-:S07]  /*9dd0*/  SHF.L.U32 R10, R10, 0x1f, RZ ;  /* 0x0000001f0a0a7819 */ /* 0x000fce00000006ff */
.L_x_2798:
[----:B----4-:R4:W1:Y:S02]  /*9de0*/  SYNCS.PHASECHK.TRANS64.TRYWAIT P0, [R7+URZ+0x36438], R10 ;  /* 0x0364380a070075a7 */ /* 0x010864000800017f */
[----:B-1----:R-:W-:Y:S05]  /*9df0*/  @!P0 NANOSLEEP.SYNCS 0x989680 ;  /* 0x009896800000895d */ /* 0x002fea0003900000 */
[----:B------:R-:W1:Y:S02]  /*9e00*/  @!P0 SYNCS.PHASECHK.TRANS64 P0, [R7+URZ+0x36438], R10 ;  /* 0x0364380a070085a7 */ /* 0x000e64000800007f */
[----:B-1----:R-:W-:Y:S05]  /*9e10*/  @!P0 BRA `(.L_x_2798) ;  /* 0xfffffffc00f08947 */ /* 0x002fea000383ffff */
.L_x_2716:
[----:B------:R-:W-:Y:S05]  /*9e20*/  BSYNC B0 ;  /* 0x0000000000007941 */ /* 0x000fea0003800000 */
.L_x_2714:
[----:B------:R-:W-:Y:S05]  /*9e30*/  EXIT ;  /* 0x000000000000794d */ /* 0x000fea0003800000 */
.L_x_2669:
[----:B------:R-:W-:Y:S02]  /*9e40*/  IMAD.MOV.U32 R12, RZ, RZ, RZ ;  /* 0x000000ffff0c7224 */ /* 0x000fe400078e00ff */
[----:B------:R-:W-:Y:S02]  /*9e50*/  IMAD.MOV.U32 R11, RZ, RZ, 0x1f ;  /* 0x0000001fff0b7424 */ /* 0x000fe400078e00ff */
[----:B------:R-:W-:-:S07]  /*9e60*/  IMAD.MOV.U32 R15, RZ, RZ, -0x1 ;  /* 0xffffffffff0f7424 */ /* 0x000fce00078e00ff */
[----:B------:R-:W-:Y:S05]  /*9e70*/  WARPSYNC.COLLECTIVE R15, `(.L_x_2799) ;  /* 0x000000000f087348 */ /* 0x000fea0003c00000 */
[----:B------:R1:W2:Y:S02]  /*9e80*/  SHFL.IDX P6, R14, R13, R12, R11 ;  /* 0x0000000c0d0e7389 */ /* 0x0002a400000c000b */
[----:B-12---:R-:W-:Y:S01]  /*9e90*/  ENDCOLLECTIVE ;  /* 0x000000000000791b */ /* 0x006fe20003800000 */
.L_x_2799:
[----:B------:R-:W-:Y:S05]  /*9ea0*/  BRA `(.L_x_2800) ;  /* 0xffffff7000ec7947 */ /* 0x000fea000383ffff */
.L_x_2671:
[----:B--2---:R2:W3:Y:S02]  /*9eb0*/  SYNCS.PHASECHK.TRANS64.TRYWAIT P0, [R19+URZ+0x36400], R10 ;  /* 0x0364000a130075a7 */ /* 0x0044e4000800017f */
[----:B---3--:R-:W-:Y:S05]  /*9ec0*/  @!P0 NANOSLEEP.SYNCS 0x989680 ;  /* 0x009896800000895d */ /* 0x008fea0003900000 */
[----:B------:R-:W3:Y:S02]  /*9ed0*/  @!P0 SYNCS.PHASECHK.TRANS64 P0, [R19+URZ+0x36400], R10 ;  /* 0x0364000a130085a7 */ /* 0x000ee4000800007f */
[----:B---3--:R-:W-:Y:S05]  /*9ee0*/  @!P0 BRA `(.L_x_2671) ;  /* 0xfffffffc00f08947 */ /* 0x008fea000383ffff */
[----:B------:R-:W-:Y:S05]  /*9ef0*/  BRA `(.L_x_2670) ;  /* 0xffffff7400247947 */ /* 0x000fea000383ffff */
.L_x_2675:
[----:B--2---:R2:W3:Y:S02]  /*9f00*/  SYNCS.PHASECHK.TRANS64.TRYWAIT P1, [R3+URZ+0x36410], R12 ;  /* 0x0364100c030075a7 */ /* 0x0044e4000802017f */
[----:B---3--:R-:W-:Y:S05]  /*9f10*/  @!P1 NANOSLEEP.SYNCS 0x989680 ;  /* 0x009896800000995d */ /* 0x008fea0003900000 */
[----:B------:R-:W3:Y:S02]  /*9f20*/  @!P1 SYNCS.PHASECHK.TRANS64 P1, [R3+URZ+0x36410], R12 ;  /* 0x0364100c030095a7 */ /* 0x000ee4000802007f */
[----:B---3--:R-:W-:Y:S05]  /*9f30*/  @!P1 BRA `(.L_x_2675) ;  /* 0xfffffffc00f09947 */ /* 0x008fea000383ffff */
[----:B------:R-:W-:Y:S05]  /*9f40*/  BRA `(.L_x_2674) ;  /* 0xffffff7800ec7947 */ /* 0x000fea000383ffff */
.L_x_2679:
[----:B------:R1:W1:Y:S02]  /*9f50*/  SYNCS.PHASECHK.TRANS64.TRYWAIT P1, [R19+URZ+0x36430], R14 ;  /* 0x0364300e130075a7 */ /* 0x000264000802017f */
[----:B-1----:R-:W-:Y:S05]  /*9f60*/  @!P1 NANOSLEEP.SYNCS 0x989680 ;  /* 0x009896800000995d */ /* 0x002fea0003900000 */
[----:B------:R-:W1:Y:S02]  /*9f70*/  @!P1 SYNCS.PHASECHK.TRANS64 P1, [R19+URZ+0x36430], R14 ;  /* 0x0364300e130095a7 */ /* 0x000e64000802007f */
[----:B-1----:R-:W-:Y:S05]  /*9f80*/  @!P1 BRA `(.L_x_2679) ;  /* 0xfffffffc00f09947 */ /* 0x002fea000383ffff */
[----:B------:R-:W-:Y:S05]  /*9f90*/  BRA `(.L_x_2678) ;  /* 0xffffff8000907947 */ /* 0x000fea000383ffff */
.L_x_2723:
[----:B------:R-:W-:Y:S01]  /*9fa0*/  BSSY B1, `(.L_x_2801) ;  /* 0x0000005000017945 */ /* 0x000fe20003800000 */
[----:B------:R-:W-:-:S07]  /*9fb0*/  IMAD.MOV.U32 R15, RZ, RZ, -0x1 ;  /* 0xffffffffff0f7424 */ /* 0x000fce00078e00ff */
[----:B------:R-:W-:Y:S05]  /*9fc0*/  WARPSYNC.COLLECTIVE R15, `(.L_x_2802) ;  /* 0x000000000f087348 */ /* 0x000fea0003c00000 */
[----:B------:R-:W-:Y:S01]  /*9fd0*/  NOP ;  /* 0x0000000000007918 */ /* 0x000fe20000000000 */
[----:B------:R-:W-:Y:S01]  /*9fe0*/  ENDCOLLECTIVE ;  /* 0x000000000000791b */ /* 0x000fe20003800000 */
.L_x_2802:
[----:B------:R-:W-:Y:S05]  /*9ff0*/  BSYNC B1 ;  /* 0x0000000000017941 */ /* 0x000fea0003800000 */
.L_x_2801:
[----:B------:R-:W-:Y:S05]  /*a000*/  BRA `(.L_x_2803) ;  /* 0xffffffc0009c7947 */ /* 0x000fea000383ffff */
.L_x_2740:
[----:B------:R-:W-:Y:S01]  /*a010*/  BSSY B1, `(.L_x_2804) ;  /* 0x0000005000017945 */ /* 0x000fe20003800000 */
[----:B------:R-:W-:-:S07]  /*a020*/  IMAD.MOV.U32 R15, RZ, RZ, -0x1 ;  /* 0xffffffffff0f7424 */ /* 0x000fce00078e00ff */
[----:B------:R-:W-:Y:S05]  /*a030*/  WARPSYNC.COLLECTIVE R15, `(.L_x_2805) ;  /* 0x000000000f087348 */ /* 0x000fea0003c00000 */
[----:B------:R-:W-:Y:S01]  /*a040*/  NOP ;  /* 0x0000000000007918 */ /* 0x000fe20000000000 */
[----:B------:R-:W-:Y:S01]  /*a050*/  ENDCOLLECTIVE ;  /* 0x000000000000791b */ /* 0x000fe20003800000 */
.L_x_2805:
[----:B------:R-:W-:Y:S05]  /*a060*/  BSYNC B1 ;  /* 0x0000000000017941 */ /* 0x000fea0003800000 */
.L_x_2804:
[----:B------:R-:W-:Y:S05]  /*a070*/  BRA `(.L_x_2806) ;  /* 0xffffffc800a07947 */ /* 0x000fea000383ffff */
.L_x_2756:
[----:B------:R-:W-:Y:S01]  /*a080*/  BSSY B1, `(.L_x_2807) ;  /* 0x0000005000017945 */ /* 0x000fe20003800000 */
[----:B------:R-:W-:-:S07]  /*a090*/  IMAD.MOV.U32 R15, RZ, RZ, -0x1 ;  /* 0xffffffffff0f7424 */ /* 0x000fce00078e00ff */
[----:B------:R-:W-:Y:S05]  /*a0a0*/  WARPSYNC.COLLECTIVE R15, `(.L_x_2808) ;  /* 0x000000000f087348 */ /* 0x000fea0003c00000 */
[----:B------:R-:W-:Y:S01]  /*a0b0*/  NOP ;  /* 0x0000000000007918 */ /* 0x000fe20000000000 */
[----:B------:R-:W-:Y:S01]  /*a0c0*/  ENDCOLLECTIVE ;  /* 0x000000000000791b */ /* 0x000fe20003800000 */
.L_x_2808:
[----:B------:R-:W-:Y:S05]  /*a0d0*/  BSYNC B1 ;  /* 0x0000000000017941 */ /* 0x000fea0003800000 */
.L_x_2807:
[----:B------:R-:W-:Y:S05]  /*a0e0*/  BRA `(.L_x_2809) ;  /* 0xffffffd0002c7947 */ /* 0x000fea000383ffff */
.L_x_2774:
[----:B-1----:R1:W2:Y:S02]  /*a0f0*/  SYNCS.PHASECHK.TRANS64.TRYWAIT P1, [R12+URZ+0x36420], R13 ;  /* 0x0364200d0c0075a7 */ /* 0x0022a4000802017f */
[----:B--2---:R-:W-:Y:S05]  /*a100*/  @!P1 NANOSLEEP.SYNCS 0x989680 ;  /* 0x009896800000995d */ /* 0x004fea0003900000 */
[----:B------:R-:W2:Y:S02]  /*a110*/  @!P1 SYNCS.PHASECHK.TRANS64 P1, [R12+URZ+0x36420], R13 ;  /* 0x0364200d0c0095a7 */ /* 0x000ea4000802007f */
[----:B--2---:R-:W-:Y:S05]  /*a120*/  @!P1 BRA `(.L_x_2774) ;  /* 0xfffffffc00f09947 */ /* 0x004fea000383ffff */
[----:B------:R-:W-:Y:S05]  /*a130*/  BRA `(.L_x_2810) ;  /* 0xffffffdc00147947 */ /* 0x000fea000383ffff */
.L_x_2778:
[----:B-1----:R1:W3:Y:S02]  /*a140*/  SYNCS.PHASECHK.TRANS64.TRYWAIT P1, [R12+URZ+0x36438], R13 ;  /* 0x0364380d0c0075a7 */ /* 0x0022e4000802017f */
[----:B---3--:R-:W-:Y:S05]  /*a150*/  @!P1 NANOSLEEP.SYNCS 0x989680 ;  /* 0x009896800000995d */ /* 0x008fea0003900000 */
[----:B------:R-:W3:Y:S02]  /*a160*/  @!P1 SYNCS.PHASECHK.TRANS64 P1, [R12+URZ+0x36438], R13 ;  /* 0x0364380d0c0095a7 */ /* 0x000ee4000802007f */
[----:B---3--:R-:W-:Y:S05]  /*a170*/  @!P1 BRA `(.L_x_2778) ;  /* 0xfffffffc00f09947 */ /* 0x008fea000383ffff */
[----:B------:R-:W-:Y:S05]  /*a180*/  BRA `(.L_x_2811) ;  /* 0xffffffe000e47947 */ /* 0x000fea000383ffff */
.L_x_2780:
[----:B--2---:R2:W3:Y:S02]  /*a190*/  SYNCS.PHASECHK.TRANS64.TRYWAIT P1, [R12+URZ+0x36428], R0 ;  /* 0x036428000c0075a7 */ /* 0x0044e4000802017f */
[----:B---3--:R-:W-:Y:S05]  /*a1a0*/  @!P1 NANOSLEEP.SYNCS 0x989680 ;  /* 0x009896800000995d */ /* 0x008fea0003900000 */
[----:B------:R-:W3:Y:S02]  /*a1b0*/  @!P1 SYNCS.PHASECHK.TRANS64 P1, [R12+URZ+0x36428], R0 ;  /* 0x036428000c0095a7 */ /* 0x000ee4000802007f */
[----:B---3--:R-:W-:Y:S05]  /*a1c0*/  @!P1 BRA `(.L_x_2780) ;  /* 0xfffffffc00f09947 */ /* 0x008fea000383ffff */
[----:B------:R-:W-:Y:S05]  /*a1d0*/  BRA `(.L_x_2812) ;  /* 0xffffffe400b07947 */ /* 0x000fea000383ffff */
.L_x_2782:
        /* <DEDUP_REMOVED lines=8> */
.L_x_2784:
[----:B------:R-:W-:-:S07]  /*a260*/  SHF.L.U32 R5, R16, 0x1f, RZ ;  /* 0x0000001f10057819 */ /* 0x000fce00000006ff */
.L_x_2814:
[----:B---3--:R3:W4:Y:S02]  /*a270*/  SYNCS.PHASECHK.TRANS64.TRYWAIT P1, [R12+URZ+0x36420], R5 ;  /* 0x036420050c0075a7 */ /* 0x008724000802017f */
[----:B----4-:R-:W-:Y:S05]  /*a280*/  @!P1 NANOSLEEP.SYNCS 0x989680 ;  /* 0x009896800000995d */ /* 0x010fea0003900000 */
[----:B------:R-:W4:Y:S02]  /*a290*/  @!P1 SYNCS.PHASECHK.TRANS64 P1, [R12+URZ+0x36420], R5 ;  /* 0x036420050c0095a7 */ /* 0x000f24000802007f */
[----:B----4-:R-:W-:Y:S05]  /*a2a0*/  @!P1 BRA `(.L_x_2814) ;  /* 0xfffffffc00f09947 */ /* 0x010fea000383ffff */
[----:B------:R-:W-:Y:S05]  /*a2b0*/  BRA `(.L_x_2815) ;  /* 0xffffffec00147947 */ /* 0x000fea000383ffff */
.L_x_2787:
[----:B--2---:R2:W3:Y:S02]  /*a2c0*/  SYNCS.PHASECHK.TRANS64.TRYWAIT P1, [R12+URZ+0x36438], R13 ;  /* 0x0364380d0c0075a7 */ /* 0x0044e4000802017f */
[----:B---3--:R-:W-:Y:S05]  /*a2d0*/  @!P1 NANOSLEEP.SYNCS 0x989680 ;  /* 0x009896800000995d */ /* 0x008fea0003900000 */
[----:B------:R-:W3:Y:S02]  /*a2e0*/  @!P1 SYNCS.PHASECHK.TRANS64 P1, [R12+URZ+0x36438], R13 ;  /* 0x0364380d0c0095a7 */ /* 0x000ee4000802007f */
[----:B---3--:R-:W-:Y:S05]  /*a2f0*/  @!P1 BRA `(.L_x_2787) ;  /* 0xfffffffc00f09947 */ /* 0x008fea000383ffff */
[----:B------:R-:W-:Y:S05]  /*a300*/  BRA `(.L_x_2816) ;  /* 0xffffffec00e07947 */ /* 0x000fea000383ffff */
.L_x_2789:
[----:B-1----:R1:W2:Y:S02]  /*a310*/  SYNCS.PHASECHK.TRANS64.TRYWAIT P1, [R12+URZ+0x36428], R5 ;  /* 0x036428050c0075a7 */ /* 0x0022a4000802017f */
[----:B--2---:R-:W-:Y:S05]  /*a320*/  @!P1 NANOSLEEP.SYNCS 0x989680 ;  /* 0x009896800000995d */ /* 0x004fea0003900000 */
[----:B------:R-:W2:Y:S02]  /*a330*/  @!P1 SYNCS.PHASECHK.TRANS64 P1, [R12+URZ+0x36428], R5 ;  /* 0x036428050c0095a7 */ /* 0x000ea4000802007f */
[----:B--2---:R-:W-:Y:S05]  /*a340*/  @!P1 BRA `(.L_x_2789) ;  /* 0xfffffffc00f09947 */ /* 0x004fea000383ffff */
[----:B------:R-:W-:Y:S05]  /*a350*/  BRA `(.L_x_2817) ;  /* 0xfffffff000907947 */ /* 0x000fea000383ffff */
.L_x_2791:
[----:B--2---:R2:W3:Y:S02]  /*a360*/  SYNCS.PHASECHK.TRANS64.TRYWAIT P1, [R12+URZ+0x36438], R3 ;  /* 0x036438030c0075a7 */ /* 0x0044e4000802017f */
[----:B---3--:R-:W-:Y:S05]  /*a370*/  @!P1 NANOSLEEP.SYNCS 0x989680 ;  /* 0x009896800000995d */ /* 0x008fea0003900000 */
[----:B------:R-:W3:Y:S02]  /*a380*/  @!P1 SYNCS.PHASECHK.TRANS64 P1, [R12+URZ+0x36438], R3 ;  /* 0x036438030c0095a7 */ /* 0x000ee4000802007f */
[----:B---3--:R-:W-:Y:S05]  /*a390*/  @!P1 BRA `(.L_x_2791) ;  /* 0xfffffffc00f09947 */ /* 0x008fea000383ffff */
[----:B------:R-:W-:Y:S05]  /*a3a0*/  BRA `(.L_x_2818) ;  /* 0xfffffff400447947 */ /* 0x000fea000383ffff */
.L_x_2793:
[----:B------:R-:W-:Y:S01]  /*a3b0*/  BSSY B1, `(.L_x_2819) ;  /* 0x0000006000017945 */ /* 0x000fe20003800000 */
[----:B------:R-:W-:-:S07]  /*a3c0*/  IMAD.MOV.U32 R15, RZ, RZ, -0x1 ;  /* 0xffffffffff0f7424 */ /* 0x000fce00078e00ff */
[----:B-1----:R-:W-:Y:S05]  /*a3d0*/  WARPSYNC.COLLECTIVE R15, `(.L_x_2820) ;  /* 0x000000000f0c7348 */ /* 0x002fea0003c00000 */
[----:B------:R-:W-:Y:S02]  /*a3e0*/  ELECT P6, UR62, PT ;  /* 0x00000000003e782f */ /* 0x000fe400038c0000 */
[----:B------:R-:W-:Y:S01]  /*a3f0*/  MOV R14, UR62 ;  /* 0x0000003e000e7c02 */ /* 0x000fe20008000f00 */
[----:B-1----:R-:W-:Y:S10]  /*a400*/  ENDCOLLECTIVE ;  /* 0x000000000000791b */ /* 0x002ff40003800000 */
.L_x_2820:
[----:B------:R-:W-:Y:S05]  /*a410*/  BSYNC B1 ;  /* 0x0000000000017941 */ /* 0x000fea0003800000 */
.L_x_2819:
[----:B------:R-:W-:Y:S05]  /*a420*/  BRA `(.L_x_2821) ;  /* 0xfffffff800047947 */ /* 0x000fea000383ffff */
.L_x_2795:
[----:B--2---:R2:W3:Y:S02]  /*a430*/  SYNCS.PHASECHK.TRANS64.TRYWAIT P0, [R5+URZ], R2 ;  /* 0x00000002050075a7 */ /* 0x0044e4000800017f */
[----:B---3--:R-:W-:Y:S05]  /*a440*/  @!P0 NANOSLEEP.SYNCS 0x989680 ;  /* 0x009896800000895d */ /* 0x008fea0003900000 */
[----:B------:R-:W3:Y:S02]  /*a450*/  @!P0 SYNCS.PHASECHK.TRANS64 P0, [R5+URZ], R2 ;  /* 0x00000002050085a7 */ /* 0x000ee4000800007f */
[----:B---3--:R-:W-:Y:S05]  /*a460*/  @!P0 BRA `(.L_x_2795) ;  /* 0xfffffffc00f08947 */ /* 0x008fea000383ffff */
[----:B------:R-:W-:Y:S05]  /*a470*/  BRA `(.L_x_2822) ;  /* 0xfffffff800447947 */ /* 0x000fea000383ffff */
.L_x_2796:
[----:B---3--:R3:W4:Y:S02]  /*a480*/  SYNCS.PHASECHK.TRANS64.TRYWAIT P0, [R23+URZ], R0 ;  /* 0x00000000170075a7 */ /* 0x008724000800017f */
[----:B----4-:R-:W-:Y:S05]  /*a490*/  @!P0 NANOSLEEP.SYNCS 0x989680 ;  /* 0x009896800000895d */ /* 0x010fea0003900000 */
[----:B------:R-:W4:Y:S02]  /*a4a0*/  @!P0 SYNCS.PHASECHK.TRANS64 P0, [R23+URZ], R0 ;  /* 0x00000000170085a7 */ /* 0x000f24000800007f */
[----:B----4-:R-:W-:Y:S05]  /*a4b0*/  @!P0 BRA `(.L_x_2796) ;  /* 0xfffffffc00f08947 */ /* 0x010fea000383ffff */
[----:B------:R-:W-:Y:S05]  /*a4c0*/  BRA `(.L_x_2823) ;  /* 0xfffffff800387947 */ /* 0x000fea000383ffff */
.L_x_2824:
        /* <DEDUP_REMOVED lines=11> */
.L_x_3872:


//--------------------- .text._ZN7cutlass13device_kernelIN5flash11enable_sm90INS1_16FlashAttnBwdSm90INS1_25CollectiveMainloopBwdSm90ILi2ELi1ELi1EN4cute5tupleIJNS5_1CILi1EEES8_S8_EEENS6_IJNS7_ILi64EEENS7_ILi96EEENS7_ILi192EEEEEENS_10bfloat16_tEfNS_4arch4Sm90ELb1ELb0ELb0ELb0ELb0ELb0ELb1ELb0ELi3ELi1ELi1ELi1ELb0EEENS1_24CollectiveEpilogueBwdGQAISD_fSG_Li384ELb0ELb0EEENS1_25SingleTileBwdLPTSchedulerILb0ELi96ELb0EEEEEEEEEvNT_6ParamsE --------------------------
	.section	.text._ZN7cutlass13device_kernelIN5flash11enable_sm90INS1_16FlashAttnBwdSm90INS1_25CollectiveMainloopBwdSm90ILi2ELi1ELi1EN4cute5tupleIJNS5_1CILi1EEES8_S8_EEENS6_IJNS7_ILi64EEENS7_ILi96EEENS7_ILi192EEEEEENS_10bfloat16_tEfNS_4arch4Sm90ELb1ELb0ELb0ELb0ELb0ELb0ELb1ELb0ELi3ELi1ELi1ELi1ELb0EEENS1_24CollectiveEpilogueBwdGQAISD_fSG_Li384ELb0ELb0EEENS1_25SingleTileBwdLPTSchedulerILb0ELi96ELb0EEEEEEEEEvNT_6ParamsE,"ax",@progbits
	.align	128
.text._ZN7cutlass13device_kernelIN5flash11enable_sm90INS1_16FlashAttnBwdSm90INS1_25CollectiveMainloopBwdSm90ILi2ELi1ELi1EN4cute5tupleIJNS5_1CILi1EEES8_S8_EEENS6_IJNS7_ILi64EEENS7_ILi96EEENS7_ILi192EEEEEENS_10bfloat16_tEfNS_4arch4Sm90ELb1ELb0ELb0ELb0ELb0ELb0ELb1ELb0ELi3ELi1ELi1ELi1ELb0EEENS1_24CollectiveEpilogueBwdGQAISD_fSG_Li384ELb0ELb0EEENS1_25SingleTileBwdLPTSchedulerILb0ELi96ELb0EEEEEEEEEvNT_6ParamsE:
        .type           _ZN7cutlass13device_kernelIN5flash11enable_sm90INS1_16FlashAttnBwdSm90INS1_25CollectiveMainloopBwdSm90ILi2ELi1ELi1EN4cute5tupleIJNS5_1CILi1EEES8_S8_EEENS6_IJNS7_ILi64EEENS7_ILi96EEENS7_ILi192EEEEEENS_10bfloat16_tEfNS_4arch4Sm90ELb1ELb0ELb0ELb0ELb0ELb0ELb1ELb0ELi3ELi1ELi1ELi1ELb0EEENS1_24CollectiveEpilogueBwdGQAISD_fSG_Li384ELb0ELb0EEENS1_25SingleTileBwdLPTSchedulerILb0ELi96ELb0EEEEEEEEEvNT_6ParamsE,@function
        .size           _ZN7cutlass13device_kernelIN5flash11enable_sm90INS1_16FlashAttnBwdSm90INS1_25CollectiveMainloopBwdSm90ILi2ELi1ELi1EN4cute5tupleIJNS5_1CILi1EEES8_S8_EEENS6_IJNS7_ILi64EEENS7_ILi96EEENS7_ILi192EEEEEENS_10bfloat16_tEfNS_4arch4Sm90ELb1ELb0ELb0ELb0ELb0ELb0ELb1ELb0ELi3ELi1ELi1ELi1ELb0EEENS1_24CollectiveEpilogueBwdGQAISD_fSG_Li384ELb0ELb0EEENS1_25SingleTileBwdLPTSchedulerILb0ELi96ELb0EEEEEEEEEvNT_6ParamsE,(.L_x_3873 - _ZN7cutlass13device_kernelIN5flash11enable_sm90INS1_16FlashAttnBwdSm90INS1_25CollectiveMainloopBwdSm90ILi2ELi1ELi1EN4cute5tupleIJNS5_1CILi1EEES8_S8_EEENS6_IJNS7_ILi64EEENS7_ILi96EEENS7_ILi192EEEEEENS_10bfloat16_tEfNS_4arch4Sm90ELb1ELb0ELb0ELb0ELb0ELb0ELb1ELb0ELi3ELi1ELi1ELi1ELb0EEENS1_24CollectiveEpilogueBwdGQAISD_fSG_Li384ELb0ELb0EEENS1_25SingleTileBwdLPTSchedulerILb0ELi96ELb0EEEEEEEEEvNT_6ParamsE)
        .other          _ZN7cutlass13device_kernelIN5flash11enable_sm90INS1_16FlashAttnBwdSm90INS1_25CollectiveMainloopBwdSm90ILi2ELi1ELi1EN4cute5tupleIJNS5_1CILi1EEES8_S8_EEENS6_IJNS7_ILi64EEENS7_ILi96EEENS7_ILi192EEEEEENS_10bfloat16_tEfNS_4arch4Sm90ELb1ELb0ELb0ELb0ELb0ELb0ELb1ELb0ELi3ELi1ELi1ELi1ELb0EEENS1_24CollectiveEpilogueBwdGQAISD_fSG_Li384ELb0ELb0EEENS1_25SingleTileBwdLPTSchedulerILb0ELi96ELb0EEEEEEEEEvNT_6ParamsE,@"STO_CUDA_ENTRY STV_DEFAULT"
_ZN7cutlass13device_kernelIN5flash11enable_sm90INS1_16FlashAttnBwdSm90INS1_25CollectiveMainloopBwdSm90ILi2ELi1ELi1EN4cute5tupleIJNS5_1CILi1EEES8_S8_EEENS6_IJNS7_ILi64EEENS7_ILi96EEENS7_ILi192EEEEEENS_10bfloat16_tEfNS_4arch4Sm90ELb1ELb0ELb0ELb0ELb0ELb0ELb1ELb0ELi3ELi1ELi1ELi1ELb0EEENS1_24CollectiveEpilogueBwdGQAISD_fSG_Li384ELb0ELb0EEENS1_25SingleTileBwdLPTSchedulerILb0ELi96ELb0EEEEEEEEEvNT_6ParamsE:
        /* <DEDUP_REMOVED lines=23> */
.L_x_2826:
[----:B------:R-:W-:Y:S05]  /*0170*/  BSYNC B0 ;  /* 0x0000000000007941 */ /* 0x000fea0003800000 */
.L_x_2825:
        /* <DEDUP_REMOVED lines=34> */
.L_x_2827:
        /* <DEDUP_REMOVED lines=20> */
.L_x_2828:
[----:B---3--:R-:W-:Y:S01]  /*04e0*/  ISETP.NE.AND P0, PT, R2, RZ, PT ;  /* 0x000000ff0200720c */ /* 0x008fe20003f05270 */
[----:B------:R-:W-:Y:S01]  /*04f0*/  IMAD.MOV.U32 R2, RZ, RZ, 0x1 ;  /* 0x00000001ff027424 */ /* 0x000fe200078e00ff */
[----:B------:R-:W-:Y:S01]  /*0500*/  NOP ;  /* 0x0000000000007918 */ /* 0x000fe20000000000 */
[----:B------:R-:W-:Y:S03]  /*0510*/  BSSY B6, `(.L_x_2829) ;  /* 0x000078e000067945 */ /* 0x000fe60003800000 */
[----:B------:R-:W-:-:S05]  /*0520*/  SEL R2, R2, 0x2, !P0 ;  /* 0x0000000202027807 */ /* 0x000fca0004000000 */
[----:B------:R3:W-:Y:S01]  /*0530*/  STL [R1+0x8], R2 ;  /* 0x0000080201007387 */ /* 0x0007e20000100800 */
[----:B-12-4-:R-:W-:Y:S06]  /*0540*/  BAR.SYNC.DEFER_BLOCKING 0x0 ;  /* 0x0000000000007b1d */ /* 0x016fec0000010000 */
[----:B------:R-:W-:Y:S05]  /*0550*/  @!P0 BRA `(.L_x_2830) ;  /* 0x0000003c00b48947 */ /* 0x000fea0003800000 */
.L_x_2831:
        /* <DEDUP_REMOVED lines=32> */
.L_x_2832:
[----:B------:R-:W-:Y:S01]  /*0760*/  ULDC UR7, c[0x0][0x8cc] ;  /* 0x0002330000077ab9 */ /* 0x000fe20000000800 */
[----:B------:R-:W-:Y:S01]  /*0770*/  UMOV UR36, UR10 ;  /* 0x0000000a00247c82 */ /* 0x000fe20008000000 */
[----:B------:R-:W-:-:S11]  /*0780*/  UISETP.NE.AND UP0, UPT, UR7, 0x1, UPT ;  /* 0x000000010700788c */ /* 0x000fd6000bf05270 */
[----:B------:R-:W-:Y:S02]  /*0790*/  @UP0 ULDC.64 UR8, c[0x0][0x8d0] ;  /* 0x0002340000080ab9 */ /* 0x000fe40000000a00 */
[----:B------:R-:W-:-:S04]  /*07a0*/  UIMAD.WIDE.U32 UR4, UR10, UR8, URZ ;  /* 0x000000080a0472a5 */ /* 0x000fc8000f8e003f */
[----:B------:R-:W-:-:S04]  /*07b0*/  @UP0 USHF.R.U32.HI UR36, URZ, UR9, UR5 ;  /* 0x000000093f240299 */ /* 0x000fc80008011605 */
[----:B------:R-:W-:-:S12]  /*07c0*/  UIMAD UR4, UR36, UR7, URZ ;  /* 0x00000007240472a4 */ /* 0x000fd8000f8e023f */
.L_x_2833:
        /* <DEDUP_REMOVED lines=102> */
.L_x_2837:
        /* <DEDUP_REMOVED lines=15> */
.L_x_2836:
        /* <DEDUP_REMOVED lines=20> */
.L_x_2839:
        /* <DEDUP_REMOVED lines=15> */
.L_x_2838:
        /* <DEDUP_REMOVED lines=8> */
.L_x_2924:
        /* <DEDUP_REMOVED lines=19> */
.L_x_2841:
        /* <DEDUP_REMOVED lines=107> */
.L_x_2853:
[----:B------:R-:W-:-:S13]  /*19b0*/  ISETP.NE.AND P0, PT, R10, 0x3, PT ;  /* 0x000000030a00780c */ /* 0x000fda0003f05270 */
[----:B-1----:R-:W-:Y:S05]  /*19c0*/  @!P0 BRA `(.L_x_2843) ;  /* 0x0000000000048947 */ /* 0x002fea0003800000 */
[----:B------:R-:W-:Y:S01]  /*19d0*/  BPT.TRAP 0x1 ;  /* 0x000000040000795c */ /* 0x000fe20000300000 */
.L_x_2843:
[----:B------:R-:W-:Y:S02]  /*19e0*/  LEA R3, R2, UR40, 0x3 ;  /* 0x0000002802037c11 */ /* 0x000fe4000f8e18ff */
[----:B------:R-:W-:-:S04]  /*19f0*/  SHF.L.U32 R12, R7, 0x1f, RZ ;  /* 0x0000001f070c7819 */ /* 0x000fc800000006ff */
[----:B------:R1:W2:Y:S01]  /*1a00*/  SYNCS.PHASECHK.TRANS64.TRYWAIT P1, [R3+URZ+0x36410], R12 ;  /* 0x0364100c030075a7 */ /* 0x0002a2000802017f */
[----:B------:R-:W-:Y:S05]  /*1a10*/  @!P0 BRA `(.L_x_2844) ;  /* 0x0000000000048947 */ /* 0x000fea0003800000 */
[----:B------:R-:W-:Y:S01]  /*1a20*/  BPT.TRAP 0x1 ;  /* 0x000000040000795c */ /* 0x000fe20000300000 */
.L_x_2844:
[----:B--2---:R-:W-:Y:S05]  /*1a30*/  @P1 BRA `(.L_x_2845) ;  /* 0x0000000000081947 */ /* 0x004fea0003800000 */
[----:B------:R-:W2:Y:S02]  /*1a40*/  SYNCS.PHASECHK.TRANS64.TRYWAIT P1, [R3+URZ+0x36410], R12 ;  /* 0x0364100c030075a7 */ /* 0x000ea4000802017f */
[----:B--2---:R-:W-:Y:S05]  /*1a50*/  @!P1 BRA `(.L_x_2846) ;  /* 0x00000064001c9947 */ /* 0x004fea0003800000 */
.L_x_2845:
        /* <DEDUP_REMOVED lines=103> */
.L_x_2847:
[----:B------:R-:W-:-:S04]  /*20d0*/  SHF.L.U32 R14, R5, 0x1f, RZ ;  /* 0x0000001f050e7819 */ /* 0x000fc800000006ff */
[----:B------:R4:W1:Y:S01]  /*20e0*/  SYNCS.PHASECHK.TRANS64.TRYWAIT P1, [UR40+0x36430], R14 ;  /* 0x0364300eff0075a7 */ /* 0x0008620008020168 */
[----:B------:R-:W-:Y:S05]  /*20f0*/  @!P0 BRA `(.L_x_2848) ;  /* 0x0000000000048947 */ /* 0x000fea0003800000 */
[----:B------:R-:W-:Y:S01]  /*2100*/  BPT.TRAP 0x1 ;  /* 0x000000040000795c */ /* 0x000fe20000300000 */
.L_x_2848:
[----:B-1----:R-:W-:Y:S05]  /*2110*/  @P1 BRA `(.L_x_2849) ;  /* 0x0000000000081947 */ /* 0x002fea0003800000 */
[----:B------:R-:W1:Y:S02]  /*2120*/  SYNCS.PHASECHK.TRANS64.TRYWAIT P1, [UR40+0x36430], R14 ;  /* 0x0364300eff0075a7 */ /* 0x000e640008020168 */
[----:B-1----:R-:W-:Y:S05]  /*2130*/  @!P1 BRA `(.L_x_2850) ;  /* 0x0000005c00789947 */ /* 0x002fea0003800000 */
.L_x_2849:
        /* <DEDUP_REMOVED lines=315> */
.L_x_2851:
        /* <DEDUP_REMOVED lines=60> */
.L_x_2852:
        /* <DEDUP_REMOVED lines=62> */
.L_x_2835:
[----:B------:R-:W-:Y:S05]  /*3c90*/  @P0 BRA `(.L_x_2834) ;  /* 0x0000004000540947 */ /* 0x000fea0003800000 */
[----:B------:R-:W1:Y:S01]  /*3ca0*/  S2R R4, SR_TID.X ;  /* 0x0000000000047919 */ /* 0x000e620000002100 */
[----:B------:R-:W2:Y:S01]  /*3cb0*/  S2UR UR5, SR_CgaCtaId ;  /* 0x00000000000579c3 */ /* 0x000ea20000008800 */
[----:B------:R-:W-:Y:S01]  /*3cc0*/  ULDC UR4, c[0x0][0x850] ;  /* 0x0002140000047ab9 */ /* 0x000fe20000000800 */
[----:B------:R-:W-:Y:S01]  /*3cd0*/  UIMAD UR8, UR36, 0x4800, URZ ;  /* 0x00004800240878a4 */ /* 0x000fe2000f8e023f */
[----:B------:R-:W-:Y:S01]  /*3ce0*/  BSSY B0, `(.L_x_2854) ;  /* 0x0000050000007945 */ /* 0x000fe20003800000 */
[----:B------:R-:W-:Y:S01]  /*3cf0*/  UISETP.NE.AND UP0, UPT, UR4, 0x1, UPT ;  /* 0x000000010400788c */ /* 0x000fe2000bf05270 */
[----:B------:R-:W-:Y:S02]  /*3d00*/  ULDC.64 UR12, c[0x0][0x818] ;  /* 0x00020600000c7ab9 */ /* 0x000fe40000000a00 */
[----:B------:R-:W-:Y:S01]  /*3d10*/  UMOV UR4, 0x400 ;  /* 0x0000040000047882 */ /* 0x000fe20000000000 */
[----:B------:R-:W-:Y:S01]  /*3d20*/  USHF.R.S32.HI UR9, URZ, 0x1f, UR8 ;  /* 0x0000001f3f097899 */ /* 0x000fe20008011408 */
[----:B------:R-:W-:Y:S01]  /*3d30*/  ULDC.64 UR14, c[0x0][0x820] ;  /* 0x00020800000e7ab9 */ /* 0x000fe20000000a00 */
[----:B------:R-:W-:-:S05]  /*3d40*/  ULDC.64 UR16, c[0x0][0x848] ;  /* 0x0002120000107ab9 */ /* 0x000fca0000000a00 */
[----:B------:R-:W-:Y:S02]  /*3d50*/  @UP0 ULDC UR6, c[0x0][0x854] ;  /* 0x0002150000060ab9 */ /* 0x000fe40000000800 */
[----:B------:R-:W-:Y:S02]  /*3d60*/  UIMAD.WIDE.U32 UR6, UR39, UR6, URZ ;  /* 0x00000006270672a5 */ /* 0x000fe4000f8e003f */
[----:B--2---:R-:W-:-:S03]  /*3d70*/  ULEA UR4, UR5, UR4, 0x18 ;  /* 0x0000000405047291 */ /* 0x004fc6000f8ec03f */
[----:B------:R-:W-:Y:S02]  /*3d80*/  @UP0 ULDC UR5, c[0x0][0x858] ;  /* 0x0002160000050ab9 */ /* 0x000fe40000000800 */
[----:B------:R-:W-:Y:S01]  /*3d90*/  @UP0 USHF.R.U32.HI UR39, URZ, UR5, UR7 ;  /* 0x000000053f270299 */ /* 0x000fe20008011607 */
[----:B-1----:R-:W-:-:S03]  /*3da0*/  VIADD R3, R4, 0xffffff80 ;  /* 0xffffff8004037836 */ /* 0x002fc60000000000 */
[----:B------:R-:W-:Y:S02]  /*3db0*/  USHF.R.S32.HI UR5, URZ, 0x1f, UR39 ;  /* 0x0000001f3f057899 */ /* 0x000fe40008011427 */
[----:B------:R-:W-:Y:S01]  /*3dc0*/  UIMAD.WIDE.U32 UR6, UR39, UR12, UR8 ;  /* 0x0000000c270672a5 */ /* 0x000fe2000f8e0008 */
[----:B------:R-:W-:Y:S01]  /*3dd0*/  SHF.R.S32.HI R0, RZ, 0x1f, R3 ;  /* 0x0000001fff007819 */ /* 0x000fe20000011403 */
[----:B------:R-:W-:Y:S01]  /*3de0*/  UIMAD UR10, UR5, UR12, URZ ;  /* 0x0000000c050a72a4 */ /* 0x000fe2000f8e023f */
[----:B------:R-:W-:Y:S01]  /*3df0*/  BAR.SYNC.DEFER_BLOCKING 0x1, 0x180 ;  /* 0x0046000000007b1d */ /* 0x000fe20000010000 */
[----:B------:R-:W-:Y:S02]  /*3e00*/  ISETP.NE.AND P0, PT, R3, RZ, PT ;  /* 0x000000ff0300720c */ /* 0x000fe40003f05270 */
[----:B------:R-:W-:Y:S01]  /*3e10*/  LEA.HI R2, R0, R3, RZ, 0x7 ;  /* 0x0000000300027211 */ /* 0x000fe200078f38ff */
[----:B------:R-:W-:-:S03]  /*3e20*/  UIMAD UR10, UR39, UR13, UR10 ;  /* 0x0000000d270a72a4 */ /* 0x000fc6000f8e020a */
[----:B------:R-:W-:Y:S01]  /*3e30*/  LOP3.LUT R0, R2, 0x3fffff80, RZ, 0xc0, !PT ;  /* 0x3fffff8002007812 */ /* 0x000fe200078ec0ff */
[----:B------:R-:W-:Y:S01]  /*3e40*/  ULDC.64 UR12, c[0x0][0x840] ;  /* 0x00021000000c7ab9 */ /* 0x000fe20000000a00 */
[----:B------:R-:W-:Y:S01]  /*3e50*/  SHF.R.S32.HI R5, RZ, 0x7, R2 ;  /* 0x00000007ff057819 */ /* 0x000fe20000011402 */
[----:B------:R-:W-:Y:S02]  /*3e60*/  UIMAD UR5, UR5, UR12, URZ ;  /* 0x0000000c050572a4 */ /* 0x000fe4000f8e023f */
[----:B------:R-:W-:Y:S01]  /*3e70*/  IMAD.IADD R0, R3, 0x1, -R0 ;  /* 0x0000000103007824 */ /* 0x000fe200078e0a00 */
[----:B------:R-:W-:Y:S02]  /*3e80*/  UIMAD.WIDE.U32 UR8, UR39, UR12, UR8 ;  /* 0x0000000c270872a5 */ /* 0x000fe4000f8e0008 */
[----:B------:R-:W-:Y:S01]  /*3e90*/  UIMAD UR12, UR39, UR13, UR5 ;  /* 0x0000000d270c72a4 */ /* 0x000fe2000f8e0205 */
[----:B------:R-:W-:Y:S01]  /*3ea0*/  IMAD R0, R5, 0x600, R0 ;  /* 0x0000060005007824 */ /* 0x000fe200078e0200 */
[----:B------:R-:W-:-:S02]  /*3eb0*/  USHF.R.S32.HI UR5, URZ, 0x1f, UR37 ;  /* 0x0000001f3f057899 */ /* 0x000fc40008011425 */
[----:B------:R-:W-:Y:S01]  /*3ec0*/  UIADD3 UR7, UR7, UR10, URZ ;  /* 0x0000000a07077290 */ /* 0x000fe2000fffe03f */
[----:B------:R-:W-:Y:S01]  /*3ed0*/  IMAD.SHL.U32 R0, R0, 0x4, RZ ;  /* 0x0000000400007824 */ /* 0x000fe200078e00ff */
[----:B------:R-:W-:Y:S02]  /*3ee0*/  UIMAD UR11, UR5, UR14, URZ ;  /* 0x0000000e050b72a4 */ /* 0x000fe4000f8e023f */
[----:B------:R-:W-:Y:S02]  /*3ef0*/  UIMAD UR5, UR5, UR16, URZ ;  /* 0x00000010050572a4 */ /* 0x000fe4000f8e023f */
[----:B------:R-:W-:Y:S01]  /*3f00*/  LEA R0, R0, UR4, 0x2 ;  /* 0x0000000400007c11 */ /* 0x000fe2000f8e10ff */
[----:B------:R-:W-:Y:S02]  /*3f10*/  UIADD3 UR9, UR9, UR12, URZ ;  /* 0x0000000c09097290 */ /* 0x000fe4000fffe03f */
[----:B------:R-:W-:Y:S02]  /*3f20*/  UIMAD UR11, UR37, UR15, UR11 ;  /* 0x0000000f250b72a4 */ /* 0x000fe4000f8e020b */
[----:B------:R1:W-:Y:S01]  /*3f30*/  STS.128 [R0], R24 ;  /* 0x0000001800007388 */ /* 0x0003e20000000c00 */
        /* <DEDUP_REMOVED lines=35> */
.L_x_2856:
[----:B------:R-:W-:Y:S01]  /*4170*/  @P0 ELECT P1, URZ, PT ;  /* 0x00000000003f082f */ /* 0x000fe20003820000 */
[----:B------:R2:W-:-:S12]  /*4180*/  UBLKRED.G.S.ADD.F32.RN [UR6], [UR4], UR5, desc[UR8] ;  /* 0x00000806040073bb */ /* 0x0005d800080a1405 */
[----:B------:R-:W-:Y:S02]  /*4190*/  @P1 PLOP3.LUT P0, PT, P1, PT, PT, 0x8, 0x0 ;  /* 0x000000000000181c */ /* 0x000fe40000f0e170 */
[----:B------:R-:W-:-:S11]  /*41a0*/  PLOP3.LUT P1, PT, PT, PT, PT, 0x8, 0x0 ;  /* 0x000000000000781c */ /* 0x000fd60003f2e170 */
[----:B--2---:R-:W-:Y:S05]  /*41b0*/  @P0 BRA.U.ANY `(.L_x_2856) ;  /* 0xfffffffd00ec0947 */ /* 0x004fea000393ffff */
[----:B------:R0:W-:Y:S01]  /*41c0*/  UTMACMDFLUSH ;  /* 0x00000000000079b7 */ /* 0x0001e20000000000 */
[----:B------:R-:W-:-:S04]  /*41d0*/  DEPBAR.LE SB0, 0x0 ;  /* 0x000080000000791a */ /* 0x000fc80000000000 */
.L_x_2855:
[----:B------:R-:W-:Y:S05]  /*41e0*/  BSYNC B0 ;  /* 0x0000000000007941 */ /* 0x000fea0003800000 */
.L_x_2854:
        /* <DEDUP_REMOVED lines=28> */
.L_x_2857:
[----:B------:R-:W-:Y:S01]  /*43b0*/  @P0 ELECT P1, URZ, PT ;  /* 0x00000000003f082f */ /* 0x000fe20003820000 */
[----:B------:R3:W-:-:S12]  /*43c0*/  UBLKRED.G.S.ADD.F32.RN [UR6], [UR4], UR5, desc[UR8] ;  /* 0x00000806040073bb */ /* 0x0007d800080a1405 */
[----:B------:R-:W-:Y:S02]  /*43d0*/  @P1 PLOP3.LUT P0, PT, P1, PT, PT, 0x8, 0x0 ;  /* 0x000000000000181c */ /* 0x000fe40000f0e170 */
[----:B------:R-:W-:-:S11]  /*43e0*/  PLOP3.LUT P1, PT, PT, PT, PT, 0x8, 0x0 ;  /* 0x000000000000781c */ /* 0x000fd60003f2e170 */
[----:B---3--:R-:W-:Y:S05]  /*43f0*/  @P0 BRA.U.ANY `(.L_x_2857) ;  /* 0xfffffffd00ec0947 */ /* 0x008fea000393ffff */
[----:B------:R0:W-:Y:S01]  /*4400*/  UTMACMDFLUSH ;  /* 0x00000000000079b7 */ /* 0x0001e20000000000 */
[----:B------:R-:W-:-:S04]  /*4410*/  DEPBAR.LE SB0, 0x0 ;  /* 0x000080000000791a */ /* 0x000fc80000000000 */
[----:B------:R-:W-:Y:S05]  /*4420*/  BRA `(.L_x_2834) ;  /* 0x0000003800707947 */ /* 0x000fea0003800000 */
.L_x_2830:
[----:B------:R-:W-:-:S08]  /*4430*/  NOP ;  /* 0x0000000000007918 */ /* 0x000fd00000000000 */
[----:B---3--:R-:W1:-:S00]  /*4440*/  USETMAXREG.DEALLOC.CTAPOOL 0x20 ;  /* 0x00000020000079c8 */ /* 0x008e4000080e0500 */
[----:B-1----:R-:W-:-:S06]  /*4450*/  LOP3.LUT R0, R0, 0x3, RZ, 0xc0, !PT ;  /* 0x0000000300007812 */ /* 0x002fcc00078ec0ff */
        /* <DEDUP_REMOVED lines=26> */
.L_x_2859:
[----:B------:R-:W-:Y:S01]  /*4600*/  ULDC UR9, c[0x0][0x8cc] ;  /* 0x0002330000097ab9 */ /* 0x000fe20000000800 */
[----:B------:R-:W-:Y:S01]  /*4610*/  UMOV UR7, UR8 ;  /* 0x0000000800077c82 */ /* 0x000fe20008000000 */
[----:B------:R-:W-:-:S11]  /*4620*/  UISETP.NE.AND UP0, UPT, UR9, 0x1, UPT ;  /* 0x000000010900788c */ /* 0x000fd6000bf05270 */
[----:B------:R-:W-:Y:S02]  /*4630*/  @UP0 ULDC.64 UR10, c[0x0][0x8d0] ;  /* 0x00023400000a0ab9 */ /* 0x000fe40000000a00 */
[----:B------:R-:W-:-:S04]  /*4640*/  UIMAD.WIDE.U32 UR4, UR8, UR10, URZ ;  /* 0x0000000a080472a5 */ /* 0x000fc8000f8e003f */
[----:B------:R-:W-:-:S04]  /*4650*/  @UP0 USHF.R.U32.HI UR7, URZ, UR11, UR5 ;  /* 0x0000000b3f070299 */ /* 0x000fc80008011605 */
[----:B------:R-:W-:-:S12]  /*4660*/  UIMAD UR4, UR7, UR9, URZ ;  /* 0x00000009070472a4 */ /* 0x000fd8000f8e023f */
.L_x_2860:
        /* <DEDUP_REMOVED lines=67> */
.L_x_2863:
[----:B------:R-:W-:Y:S05]  /*4aa0*/  BSYNC B0 ;  /* 0x0000000000007941 */ /* 0x000fea0003800000 */
.L_x_2862:
        /* <DEDUP_REMOVED lines=18> */
.L_x_2865:
[----:B------:R-:W-:Y:S05]  /*4bd0*/  BSYNC B0 ;  /* 0x0000000000007941 */ /* 0x000fea0003800000 */
.L_x_2864:
        /* <DEDUP_REMOVED lines=19> */
.L_x_2867:
[----:B------:R-:W-:Y:S05]  /*4d10*/  BSYNC B0 ;  /* 0x0000000000007941 */ /* 0x000fea0003800000 */
.L_x_2866:
[----:B------:R-:W-:Y:S06]  /*4d20*/  BAR.ARV 0xa, 0xa0 ;  /* 0x0282800000007b1d */ /* 0x000fec0000002000 */
[----:B------:R-:W-:Y:S04]  /*4d30*/  BSSY B0, `(.L_x_2868) ;  /* 0x0000003000007945 */ /* 0x000fe80003800000 */
[----:B------:R-:W-:Y:S05]  /*4d40*/  @!P0 BRA `(.L_x_2869) ;  /* 0x0000000000048947 */ /* 0x000fea0003800000 */
[----:B------:R-:W-:-:S04]  /*4d50*/  DEPBAR.LE SB0, 0x1 ;  /* 0x000080400000791a */ /* 0x000fc80000000000 */
.L_x_2869:
[----:B------:R-:W-:Y:S05]  /*4d60*/  BSYNC B0 ;  /* 0x0000000000007941 */ /* 0x000fea0003800000 */
.L_x_2868:
[----:B------:R-:W-:Y:S06]  /*4d70*/  BAR.ARV 0xb, 0xa0 ;  /* 0x02c2800000007b1d */ /* 0x000fec0000002000 */
[----:B------:R-:W-:Y:S04]  /*4d80*/  BSSY B0, `(.L_x_2870) ;  /* 0x0000003000007945 */ /* 0x000fe80003800000 */
[----:B------:R-:W-:Y:S05]  /*4d90*/  @!P0 BRA `(.L_x_2871) ;  /* 0x0000000000048947 */ /* 0x000fea0003800000 */
[----:B------:R-:W-:-:S04]  /*4da0*/  DEPBAR.LE SB0, 0x0 ;  /* 0x000080000000791a */ /* 0x000fc80000000000 */
.L_x_2871:
[----:B------:R-:W-:Y:S05]  /*4db0*/  BSYNC B0 ;  /* 0x0000000000007941 */ /* 0x000fea0003800000 */
.L_x_2870:
[----:B------:R-:W-:Y:S06]  /*4dc0*/  BAR.ARV 0xc, 0xa0 ;  /* 0x0302800000007b1d */ /* 0x000fec0000002000 */
[----:B------:R-:W-:Y:S01]  /*4dd0*/  UIADD3 UR12, UR8, 0x1, URZ ;  /* 0x00000001080c7890 */ /* 0x000fe2000fffe03f */
[----:B------:R-:W-:Y:S11]  /*4de0*/  BRA `(.L_x_2872) ;  /* 0x0000000000047947 */ /* 0x000ff60003800000 */
.L_x_2861:
[----:B------:R-:W-:-:S05]  /*4df0*/  UMOV UR12, UR8 ;  /* 0x00000008000c7c82 */ /* 0x000fca0008000000 */
.L_x_2872:
        /* <DEDUP_REMOVED lines=22> */
.L_x_2893:
        /* <DEDUP_REMOVED lines=22> */
.L_x_2874:
[----:B------:R-:W-:Y:S05]  /*50c0*/  BSYNC B0 ;  /* 0x0000000000007941 */ /* 0x000fea0003800000 */
.L_x_2873:
        /* <DEDUP_REMOVED lines=12> */
.L_x_2876:
[----:B------:R-:W-:Y:S05]  /*5190*/  BSYNC B0 ;  /* 0x0000000000007941 */ /* 0x000fea0003800000 */
.L_x_2875:
        /* <DEDUP_REMOVED lines=13> */
.L_x_2878:
[----:B------:R-:W-:Y:S05]  /*5270*/  BSYNC B0 ;  /* 0x0000000000007941 */ /* 0x000fea0003800000 */
.L_x_2877:
[----:B------:R-:W-:Y:S06]  /*5280*/  BAR.ARV 0xa, 0xa0 ;  /* 0x0282800000007b1d */ /* 0x000fec0000002000 */
[----:B------:R-:W-:Y:S04]  /*5290*/  BSSY B0, `(.L_x_2879) ;  /* 0x0000003000007945 */ /* 0x000fe80003800000 */
[----:B------:R-:W-:Y:S05]  /*52a0*/  @!P0 BRA `(.L_x_2880) ;  /* 0x0000000000048947 */ /* 0x000fea0003800000 */
[----:B------:R-:W-:-:S04]  /*52b0*/  DEPBAR.LE SB0, 0x1 ;  /* 0x000080400000791a */ /* 0x000fc80000000000 */
.L_x_2880:
[----:B------:R-:W-:Y:S05]  /*52c0*/  BSYNC B0 ;  /* 0x0000000000007941 */ /* 0x000fea0003800000 */
.L_x_2879:
[----:B------:R-:W-:Y:S06]  /*52d0*/  BAR.ARV 0xb, 0xa0 ;  /* 0x02c2800000007b1d */ /* 0x000fec0000002000 */
[----:B------:R-:W-:Y:S04]  /*52e0*/  BSSY B0, `(.L_x_2881) ;  /* 0x0000003000007945 */ /* 0x000fe80003800000 */
[----:B------:R-:W-:Y:S05]  /*52f0*/  @!P0 BRA `(.L_x_2882) ;  /* 0x0000000000048947 */ /* 0x000fea0003800000 */
[----:B------:R-:W-:-:S04]  /*5300*/  DEPBAR.LE SB0, 0x0 ;  /* 0x000080000000791a */ /* 0x000fc80000000000 */
.L_x_2882:
[----:B------:R-:W-:Y:S05]  /*5310*/  BSYNC B0 ;  /* 0x0000000000007941 */ /* 0x000fea0003800000 */
.L_x_2881:
        /* <DEDUP_REMOVED lines=13> */
.L_x_2884:
[----:B------:R-:W-:Y:S05]  /*53f0*/  BSYNC B0 ;  /* 0x0000000000007941 */ /* 0x000fea0003800000 */
.L_x_2883:
        /* <DEDUP_REMOVED lines=12> */
.L_x_2886:
[----:B------:R-:W-:Y:S05]  /*54c0*/  BSYNC B0 ;  /* 0x0000000000007941 */ /* 0x000fea0003800000 */
.L_x_2885:
        /* <DEDUP_REMOVED lines=13> */
.L_x_2888:
[----:B------:R-:W-:Y:S05]  /*55a0*/  BSYNC B0 ;  /* 0x0000000000007941 */ /* 0x000fea0003800000 */
.L_x_2887:
[----:B------:R-:W-:Y:S06]  /*55b0*/  BAR.ARV 0xa, 0xa0 ;  /* 0x0282800000007b1d */ /* 0x000fec0000002000 */
[----:B------:R-:W-:Y:S04]  /*55c0*/  BSSY B0, `(.L_x_2889) ;  /* 0x0000003000007945 */ /* 0x000fe80003800000 */
[----:B------:R-:W-:Y:S05]  /*55d0*/  @!P0 BRA `(.L_x_2890) ;  /* 0x0000000000048947 */ /* 0x000fea0003800000 */
[----:B------:R-:W-:-:S04]  /*55e0*/  DEPBAR.LE SB0, 0x1 ;  /* 0x000080400000791a */ /* 0x000fc80000000000 */
.L_x_2890:
[----:B------:R-:W-:Y:S05]  /*55f0*/  BSYNC B0 ;  /* 0x0000000000007941 */ /* 0x000fea0003800000 */
.L_x_2889:
[----:B------:R-:W-:Y:S01]  /*5600*/  UIADD3 UR12, UR12, 0x2, URZ ;  /* 0x000000020c0c7890 */ /* 0x000fe2000fffe03f */
[----:B------:R-:W-:Y:S06]  /*5610*/  BAR.ARV 0xb, 0xa0 ;  /* 0x02c2800000007b1d */ /* 0x000fec0000002000 */
[----:B------:R-:W-:Y:S01]  /*5620*/  UISETP.GE.AND UP0, UPT, UR12, UR5, UPT ;  /* 0x000000050c00728c */ /* 0x000fe2000bf06270 */
[----:B------:R-:W-:Y:S04]  /*5630*/  BSSY B0, `(.L_x_2891) ;  /* 0x0000003000007945 */ /* 0x000fe80003800000 */
[----:B------:R-:W-:Y:S06]  /*5640*/  @!P0 BRA `(.L_x_2892) ;  /* 0x0000000000048947 */ /* 0x000fec0003800000 */
[----:B------:R-:W-:-:S04]  /*5650*/  DEPBAR.LE SB0, 0x0 ;  /* 0x000080000000791a */ /* 0x000fc80000000000 */
.L_x_2892:
[----:B------:R-:W-:Y:S05]  /*5660*/  BSYNC B0 ;  /* 0x0000000000007941 */ /* 0x000fea0003800000 */
.L_x_2891:
[----:B------:R-:W-:Y:S06]  /*5670*/  BAR.ARV 0xc, 0xa0 ;  /* 0x0302800000007b1d */ /* 0x000fec0000002000 */
[----:B------:R-:W-:Y:S01]  /*5680*/  PLOP3.LUT P1, PT, PT, PT, UP0, 0x80, 0x0 ;  /* 0x000000000000781c */ /* 0x000fe20003f2f008 */
[----:B------:R-:W-:Y:S02]  /*5690*/  UIADD3 UR24, UR24, 0x6000, URZ ;  /* 0x0000600018187890 */ /* 0x000fe4000fffe03f */
[----:B------:R-:W-:-:S10]  /*56a0*/  UIADD3 UR4, UR4, 0x6000, URZ ;  /* 0x0000600004047890 */ /* 0x000fd4000fffe03f */
[----:B------:R-:W-:Y:S05]  /*56b0*/  @!P1 BRA `(.L_x_2893) ;  /* 0xfffffff800289947 */ /* 0x000fea000383ffff */
[----:B------:R-:W-:Y:S05]  /*56c0*/  BRA `(.L_x_2834) ;  /* 0x0000002400c87947 */ /* 0x000fea0003800000 */
.L_x_2858:
        /* <DEDUP_REMOVED lines=21> */
.L_x_2894:
[----:B------:R-:W-:Y:S01]  /*5820*/  ULDC UR8, c[0x0][0x8cc] ;  /* 0x0002330000087ab9 */ /* 0x000fe20000000800 */
[----:B------:R-:W-:Y:S01]  /*5830*/  UMOV UR35, UR7 ;  /* 0x0000000700237c82 */ /* 0x000fe20008000000 */
[----:B------:R-:W-:-:S11]  /*5840*/  UISETP.NE.AND UP0, UPT, UR8, 0x1, UPT ;  /* 0x000000010800788c */ /* 0x000fd6000bf05270 */
[----:B------:R-:W-:Y:S02]  /*5850*/  @UP0 ULDC.64 UR10, c[0x0][0x8d0] ;  /* 0x00023400000a0ab9 */ /* 0x000fe40000000a00 */
[----:B------:R-:W-:-:S04]  /*5860*/  UIMAD.WIDE.U32 UR4, UR7, UR10, URZ ;  /* 0x0000000a070472a5 */ /* 0x000fc8000f8e003f */
[----:B------:R-:W-:-:S04]  /*5870*/  @UP0 USHF.R.U32.HI UR35, URZ, UR11, UR5 ;  /* 0x0000000b3f230299 */ /* 0x000fc80008011605 */
[----:B------:R-:W-:-:S12]  /*5880*/  UIMAD UR4, UR35, UR8, URZ ;  /* 0x00000008230472a4 */ /* 0x000fd8000f8e023f */
.L_x_2895:
        /* <DEDUP_REMOVED lines=77> */
.L_x_2925:
        /* <DEDUP_REMOVED lines=9> */
.L_x_2899:
        /* <DEDUP_REMOVED lines=108> */
.L_x_2910:
[----:B-1----:R-:W-:-:S05]  /*64b0*/  IMAD.MOV.U32 R13, RZ, RZ, 0x1 ;  /* 0x00000001ff0d7424 */ /* 0x002fca00078e00ff */
[----:B------:R-:W-:-:S04]  /*64c0*/  SHF.L.U32 R13, R13, 0x1f, RZ ;  /* 0x0000001f0d0d7819 */ /* 0x000fc800000006ff */
[----:B------:R-:W1:Y:S02]  /*64d0*/  SYNCS.PHASECHK.TRANS64.TRYWAIT P1, [R12+URZ+0x36438], R13 ;  /* 0x0364380d0c0075a7 */ /* 0x000e64000802017f */
[----:B-1----:R-:W-:Y:S05]  /*64e0*/  @!P1 BRA `(.L_x_2902) ;  /* 0x0000001800b49947 */ /* 0x002fea0003800000 */
.L_x_2926:
        /* <DEDUP_REMOVED lines=8> */
.L_x_2903:
        /* <DEDUP_REMOVED lines=48> */
.L_x_2927:
        /* <DEDUP_REMOVED lines=8> */
.L_x_2905:
        /* <DEDUP_REMOVED lines=46> */
.L_x_2928:
        /* <DEDUP_REMOVED lines=12> */
.L_x_2907:
        /* <DEDUP_REMOVED lines=37> */
.L_x_2930:
        /* <DEDUP_REMOVED lines=8> */
.L_x_2909:
        /* <DEDUP_REMOVED lines=41> */
.L_x_2901:
[----:B--2---:R-:W2:Y:S01]  /*71f0*/  LDL.LU R4, [R1] ;  /* 0x0000000001047983 */ /* 0x004ea20000300800 */
[----:B------:R-:W-:-:S03]  /*7200*/  IMAD.MOV.U32 R10, RZ, RZ, 0x1 ;  /* 0x00000001ff0a7424 */ /* 0x000fc600078e00ff */
[----:B------:R3:W5:Y:S01]  /*7210*/  LDL R5, [R1+0x4] ;  /* 0x0000040001057983 */ /* 0x0007620000100800 */
[----:B--2---:R-:W-:-:S13]  /*7220*/  ISETP.NE.AND P1, PT, R4, RZ, PT ;  /* 0x000000ff0400720c */ /* 0x004fda0003f25270 */
[----:B---3--:R-:W-:Y:S05]  /*7230*/  @!P1 BRA `(.L_x_2900) ;  /* 0x0000000400889947 */ /* 0x008fea0003800000 */
[----:B------:R-:W2:Y:S02]  /*7240*/  SYNCS.PHASECHK.TRANS64.TRYWAIT P1, [R12+URZ+0x36438], R13 ;  /* 0x0364380d0c0075a7 */ /* 0x000ea4000802017f */
[----:B--2---:R-:W-:Y:S05]  /*7250*/  @!P1 BRA `(.L_x_2911) ;  /* 0x0000000c00b89947 */ /* 0x004fea0003800000 */
.L_x_2931:
        /* <DEDUP_REMOVED lines=8> */
.L_x_2912:
        /* <DEDUP_REMOVED lines=41> */
.L_x_2932:
        /* <DEDUP_REMOVED lines=9> */
.L_x_2914:
        /* <DEDUP_REMOVED lines=38> */
.L_x_2900:
[----:B------:R-:W-:-:S04]  /*7860*/  SHF.L.U32 R3, R10, 0x1f, RZ ;  /* 0x0000001f0a037819 */ /* 0x000fc800000006ff */
[----:B------:R-:W2:Y:S02]  /*7870*/  SYNCS.PHASECHK.TRANS64.TRYWAIT P1, [R12+URZ+0x36438], R3 ;  /* 0x036438030c0075a7 */ /* 0x000ea4000802017f */
[----:B--2---:R-:W-:Y:S05]  /*7880*/  @!P1 BRA `(.L_x_2915) ;  /* 0x0000000800549947 */ /* 0x004fea0003800000 */
.L_x_2933:
[----:B------:R-:W-:Y:S05]  /*7890*/  @P0 BRA `(.L_x_2916) ;  /* 0x0000000000180947 */ /* 0x000fea0003800000 */
[----:B------:R-:W3:Y:S01]  /*78a0*/  S2R R0, SR_TID.X ;  /* 0x0000000000007919 */ /* 0x000ee20000002100 */
[----:B--2---:R-:W-:-:S04]  /*78b0*/  IMAD.MOV.U32 R3, RZ, RZ, 0x6100 ;  /* 0x00006100ff037424 */ /* 0x004fc800078e00ff */
[----:B------:R4:W-:Y:S01]  /*78c0*/  SYNCS.ARRIVE.TRANS64 RZ, [R12+URZ+0x36430], R3 ;  /* 0x036430030cff79a7 */ /* 0x0009e2000800003f */
[----:B---3--:R-:W-:-:S13]  /*78d0*/  LOP3.LUT P0, RZ, R0, 0x1f, RZ, 0xc0, !PT ;  /* 0x0000001f00ff7812 */ /* 0x008fda000780c0ff */
[----:B----4-:R-:W-:Y:S05]  /*78e0*/  @!P0 BRA `(.L_x_2916) ;  /* 0x0000000000048947 */ /* 0x010fea0003800000 */
[----:B------:R-:W-:Y:S01]  /*78f0*/  BPT.TRAP 0x1 ;  /* 0x000000040000795c */ /* 0x000fe20000300000 */
.L_x_2916:
        /* <DEDUP_REMOVED lines=45> */
.L_x_2897:
[----:B------:R-:W-:Y:S05]  /*7bd0*/  BSYNC B0 ;  /* 0x0000000000007941 */ /* 0x000fea0003800000 */
.L_x_2896:
[----:B------:R-:W-:-:S03]  /*7be0*/  UMOV UR4, 0xffffffff ;  /* 0xffffffff00047882 */ /* 0x000fc60000000000 */
[----:B------:R-:W-:Y:S05]  /*7bf0*/  BRA.DIV UR4, `(.L_x_2917) ;  /* 0x00000006048c7947 */ /* 0x000fea000b800000 */
[----:B------:R-:W-:-:S13]  /*7c00*/  ELECT P0, URZ, PT ;  /* 0x00000000003f782f */ /* 0x000fda0003800000 */
.L_x_2936:
[----:B------:R-:W-:Y:S05]  /*7c10*/  @!P0 BRA `(.L_x_2834) ;  /* 0x0000000000748947 */ /* 0x000fea0003800000 */
[----:B------:R-:W2:Y:S02]  /*7c20*/  LDL.LU R0, [R1+0x8] ;  /* 0x0000080001007983 */ /* 0x000ea40000300800 */
[----:B--2---:R-:W-:-:S04]  /*7c30*/  LOP3.LUT R0, R0, 0x2, RZ, 0xfc, !PT ;  /* 0x0000000200007812 */ /* 0x004fc800078efcff */
[----:B------:R-:W-:-:S13]  /*7c40*/  ISETP.NE.AND P0, PT, R0, 0x3, PT ;  /* 0x000000030000780c */ /* 0x000fda0003f05270 */
[----:B------:R-:W-:Y:S05]  /*7c50*/  @!P0 BRA `(.L_x_2918) ;  /* 0x0000000000048947 */ /* 0x000fea0003800000 */
[----:B------:R-:W-:Y:S01]  /*7c60*/  BPT.TRAP 0x1 ;  /* 0x000000040000795c */ /* 0x000fe20000300000 */
.L_x_2918:
        /* <DEDUP_REMOVED lines=15> */
.L_x_2937:
[----:B------:R-:W3:Y:S02]  /*7d60*/  SYNCS.PHASECHK.TRANS64.TRYWAIT P1, [R23+URZ], R0 ;  /* 0x00000000170075a7 */ /* 0x000ee4000802017f */
[----:B---3--:R-:W-:Y:S05]  /*7d70*/  @!P1 BRA `(.L_x_2920) ;  /* 0x0000000400649947 */ /* 0x008fea0003800000 */
.L_x_2938:
[----:B------:R-:W-:Y:S05]  /*7d80*/  @!P0 BRA `(.L_x_2921) ;  /* 0x0000000000048947 */ /* 0x000fea0003800000 */
[----:B------:R-:W-:Y:S01]  /*7d90*/  BPT.TRAP 0x1 ;  /* 0x000000040000795c */ /* 0x000fe20000300000 */
.L_x_2921:
[----:B------:R-:W-:-:S07]  /*7da0*/  SHF.L.U32 R10, R10, 0x1f, RZ ;  /* 0x0000001f0a0a7819 */ /* 0x000fce00000006ff */
.L_x_2922:
[----:B----4-:R4:W1:Y:S02]  /*7db0*/  SYNCS.PHASECHK.TRANS64.TRYWAIT P0, [R7+URZ+0x36438], R10 ;  /* 0x0364380a070075a7 */ /* 0x010864000800017f */
[----:B-1----:R-:W-:Y:S05]  /*7dc0*/  @!P0 NANOSLEEP.SYNCS 0x989680 ;  /* 0x009896800000895d */ /* 0x002fea0003900000 */
[----:B------:R-:W1:Y:S02]  /*7dd0*/  @!P0 SYNCS.PHASECHK.TRANS64 P0, [R7+URZ+0x36438], R10 ;  /* 0x0364380a070085a7 */ /* 0x000e64000800007f */
[----:B-1----:R-:W-:Y:S05]  /*7de0*/  @!P0 BRA `(.L_x_2922) ;  /* 0xfffffffc00f08947 */ /* 0x002fea000383ffff */
.L_x_2834:
[----:B------:R-:W-:Y:S05]  /*7df0*/  BSYNC B6 ;  /* 0x0000000000067941 */ /* 0x000fea0003800000 */
.L_x_2829:
[----:B------:R-:W-:Y:S05]  /*7e00*/  EXIT ;  /* 0x000000000000794d */ /* 0x000fea0003800000 */
.L_x_2840:
[----:B------:R-:W-:Y:S02]  /*7e10*/  IMAD.MOV.U32 R12, RZ, RZ, RZ ;  /* 0x000000ffff0c7224 */ /* 0x000fe400078e00ff */
[----:B------:R-:W-:Y:S02]  /*7e20*/  IMAD.MOV.U32 R11, RZ, RZ, 0x1f ;  /* 0x0000001fff0b7424 */ /* 0x000fe400078e00ff */
[----:B------:R-:W-:-:S07]  /*7e30*/  IMAD.MOV.U32 R15, RZ, RZ, -0x1 ;  /* 0xffffffffff0f7424 */ /* 0x000fce00078e00ff */
[----:B------:R-:W-:Y:S05]  /*7e40*/  WARPSYNC.COLLECTIVE R15, `(.L_x_2923) ;  /* 0x000000000f087348 */ /* 0x000fea0003c00000 */
[----:B------:R1:W2:Y:S02]  /*7e50*/  SHFL.IDX P6, R14, R13, R12, R11 ;  /* 0x0000000c0d0e7389 */ /* 0x0002a400000c000b */
[----:B-12---:R-:W-:Y:S01]  /*7e60*/  ENDCOLLECTIVE ;  /* 0x000000000000791b */ /* 0x006fe20003800000 */
.L_x_2923:
[----:B------:R-:W-:Y:S05]  /*7e70*/  BRA `(.L_x_2924) ;  /* 0xffffff9000d47947 */ /* 0x000fea000383ffff */
.L_x_2842:
[----:B--2---:R2:W3:Y:S02]  /*7e80*/  SYNCS.PHASECHK.TRANS64.TRYWAIT P0, [R19+URZ+0x36400], R10 ;  /* 0x0364000a130075a7 */ /* 0x0044e4000800017f */
[----:B---3--:R-:W-:Y:S05]  /*7e90*/  @!P0 NANOSLEEP.SYNCS 0x989680 ;  /* 0x009896800000895d */ /* 0x008fea0003900000 */
[----:B------:R-:W3:Y:S02]  /*7ea0*/  @!P0 SYNCS.PHASECHK.TRANS64 P0, [R19+URZ+0x36400], R10 ;  /* 0x0364000a130085a7 */ /* 0x000ee4000800007f */
[----:B---3--:R-:W-:Y:S05]  /*7eb0*/  @!P0 BRA `(.L_x_2842) ;  /* 0xfffffffc00f08947 */ /* 0x008fea000383ffff */
[----:B------:R-:W-:Y:S05]  /*7ec0*/  BRA `(.L_x_2841) ;  /* 0xffffff94000c7947 */ /* 0x000fea000383ffff */
.L_x_2846:
[----:B--2---:R2:W3:Y:S02]  /*7ed0*/  SYNCS.PHASECHK.TRANS64.TRYWAIT P1, [R3+URZ+0x36410], R12 ;  /* 0x0364100c030075a7 */ /* 0x0044e4000802017f */
[----:B---3--:R-:W-:Y:S05]  /*7ee0*/  @!P1 NANOSLEEP.SYNCS 0x989680 ;  /* 0x009896800000995d */ /* 0x008fea0003900000 */
[----:B------:R-:W3:Y:S02]  /*7ef0*/  @!P1 SYNCS.PHASECHK.TRANS64 P1, [R3+URZ+0x36410], R12 ;  /* 0x0364100c030095a7 */ /* 0x000ee4000802007f */
[----:B---3--:R-:W-:Y:S05]  /*7f00*/  @!P1 BRA `(.L_x_2846) ;  /* 0xfffffffc00f09947 */ /* 0x008fea000383ffff */
[----:B------:R-:W-:Y:S05]  /*7f10*/  BRA `(.L_x_2845) ;  /* 0xffffff9800d07947 */ /* 0x000fea000383ffff */
.L_x_2850:
[----:B------:R1:W1:Y:S02]  /*7f20*/  SYNCS.PHASECHK.TRANS64.TRYWAIT P1, [R19+URZ+0x36430], R14 ;  /* 0x0364300e130075a7 */ /* 0x000264000802017f */
[----:B-1----:R-:W-:Y:S05]  /*7f30*/  @!P1 NANOSLEEP.SYNCS 0x989680 ;  /* 0x009896800000995d */ /* 0x002fea0003900000 */
[----:B------:R-:W1:Y:S02]  /*7f40*/  @!P1 SYNCS.PHASECHK.TRANS64 P1, [R19+URZ+0x36430], R14 ;  /* 0x0364300e130095a7 */ /* 0x000e64000802007f */
[----:B-1----:R-:W-:Y:S05]  /*7f50*/  @!P1 BRA `(.L_x_2850) ;  /* 0xfffffffc00f09947 */ /* 0x002fea000383ffff */
[----:B------:R-:W-:Y:S05]  /*7f60*/  BRA `(.L_x_2849) ;  /* 0xffffffa000747947 */ /* 0x000fea000383ffff */
.L_x_2898:
[----:B-1----:R1:W2:Y:S02]  /*7f70*/  SYNCS.PHASECHK.TRANS64.TRYWAIT P1, [R12+URZ+0x36420], R13 ;  /* 0x0364200d0c0075a7 */ /* 0x0022a4000802017f */
[----:B--2---:R-:W-:Y:S05]  /*7f80*/  @!P1 NANOSLEEP.SYNCS 0x989680 ;  /* 0x009896800000995d */ /* 0x004fea0003900000 */
[----:B------:R-:W2:Y:S02]  /*7f90*/  @!P1 SYNCS.PHASECHK.TRANS64 P1, [R12+URZ+0x36420], R13 ;  /* 0x0364200d0c0095a7 */ /* 0x000ea4000802007f */
[----:B--2---:R-:W-:Y:S05]  /*7fa0*/  @!P1 BRA `(.L_x_2898) ;  /* 0xfffffffc00f09947 */ /* 0x004fea000383ffff */
[----:B------:R-:W-:Y:S05]  /*7fb0*/  BRA `(.L_x_2925) ;  /* 0xffffffdc00687947 */ /* 0x000fea000383ffff */
.L_x_2902:
[----:B-1----:R1:W3:Y:S02]  /*7fc0*/  SYNCS.PHASECHK.TRANS64.TRYWAIT P1, [R12+URZ+0x36438], R13 ;  /* 0x0364380d0c0075a7 */ /* 0x0022e4000802017f */
[----:B---3--:R-:W-:Y:S05]  /*7fd0*/  @!P1 NANOSLEEP.SYNCS 0x989680 ;  /* 0x009896800000995d */ /* 0x008fea0003900000 */
[----:B------:R-:W3:Y:S02]  /*7fe0*/  @!P1 SYNCS.PHASECHK.TRANS64 P1, [R12+URZ+0x36438], R13 ;  /* 0x0364380d0c0095a7 */ /* 0x000ee4000802007f */
[----:B---3--:R-:W-:Y:S05]  /*7ff0*/  @!P1 BRA `(.L_x_2902) ;  /* 0xfffffffc00f09947 */ /* 0x008fea000383ffff */
[----:B------:R-:W-:Y:S05]  /*8000*/  BRA `(.L_x_2926) ;  /* 0xffffffe400387947 */ /* 0x000fea000383ffff */
.L_x_2904:
[----:B--2---:R2:W3:Y:S02]  /*8010*/  SYNCS.PHASECHK.TRANS64.TRYWAIT P1, [R12+URZ+0x36428], R0 ;  /* 0x036428000c0075a7 */ /* 0x0044e4000802017f */
[----:B---3--:R-:W-:Y:S05]  /*8020*/  @!P1 NANOSLEEP.SYNCS 0x989680 ;  /* 0x009896800000995d */ /* 0x008fea0003900000 */
[----:B------:R-:W3:Y:S02]  /*8030*/  @!P1 SYNCS.PHASECHK.TRANS64 P1, [R12+URZ+0x36428], R0 ;  /* 0x036428000c0095a7 */ /* 0x000ee4000802007f */
[----:B---3--:R-:W-:Y:S05]  /*8040*/  @!P1 BRA `(.L_x_2904) ;  /* 0xfffffffc00f09947 */ /* 0x008fea000383ffff */
[----:B------:R-:W-:Y:S05]  /*8050*/  BRA `(.L_x_2927) ;  /* 0xffffffe800047947 */ /* 0x000fea000383ffff */
.L_x_2906:
        /* <DEDUP_REMOVED lines=8> */
.L_x_2908:
[----:B------:R-:W-:-:S07]  /*80e0*/  SHF.L.U32 R5, R16, 0x1f, RZ ;  /* 0x0000001f10057819 */ /* 0x000fce00000006ff */
.L_x_2929:
[----:B---3--:R3:W4:Y:S02]  /*80f0*/  SYNCS.PHASECHK.TRANS64.TRYWAIT P1, [R12+URZ+0x36420], R5 ;  /* 0x036420050c0075a7 */ /* 0x008724000802017f */
[----:B----4-:R-:W-:Y:S05]  /*8100*/  @!P1 NANOSLEEP.SYNCS 0x989680 ;  /* 0x009896800000995d */ /* 0x010fea0003900000 */
[----:B------:R-:W4:Y:S02]  /*8110*/  @!P1 SYNCS.PHASECHK.TRANS64 P1, [R12+URZ+0x36420], R5 ;  /* 0x036420050c0095a7 */ /* 0x000f24000802007f */
[----:B----4-:R-:W-:Y:S05]  /*8120*/  @!P1 BRA `(.L_x_2929) ;  /* 0xfffffffc00f09947 */ /* 0x010fea000383ffff */
[----:B------:R-:W-:Y:S05]  /*8130*/  BRA `(.L_x_2930) ;  /* 0xffffffec00687947 */ /* 0x000fea000383ffff */
.L_x_2911:
[----:B--2---:R2:W3:Y:S02]  /*8140*/  SYNCS.PHASECHK.TRANS64.TRYWAIT P1, [R12+URZ+0x36438], R13 ;  /* 0x0364380d0c0075a7 */ /* 0x0044e4000802017f */
[----:B---3--:R-:W-:Y:S05]  /*8150*/  @!P1 NANOSLEEP.SYNCS 0x989680 ;  /* 0x009896800000995d */ /* 0x008fea0003900000 */
[----:B------:R-:W3:Y:S02]  /*8160*/  @!P1 SYNCS.PHASECHK.TRANS64 P1, [R12+URZ+0x36438], R13 ;  /* 0x0364380d0c0095a7 */ /* 0x000ee4000802007f */
[----:B---3--:R-:W-:Y:S05]  /*8170*/  @!P1 BRA `(.L_x_2911) ;  /* 0xfffffffc00f09947 */ /* 0x008fea000383ffff */
[----:B------:R-:W-:Y:S05]  /*8180*/  BRA `(.L_x_2931) ;  /* 0xfffffff000347947 */ /* 0x000fea000383ffff */
.L_x_2913:
[----:B-1----:R1:W2:Y:S02]  /*8190*/  SYNCS.PHASECHK.TRANS64.TRYWAIT P1, [R12+URZ+0x36428], R5 ;  /* 0x036428050c0075a7 */ /* 0x0022a4000802017f */
[----:B--2---:R-:W-:Y:S05]  /*81a0*/  @!P1 NANOSLEEP.SYNCS 0x989680 ;  /* 0x009896800000995d */ /* 0x004fea0003900000 */
[----:B------:R-:W2:Y:S02]  /*81b0*/  @!P1 SYNCS.PHASECHK.TRANS64 P1, [R12+URZ+0x36428], R5 ;  /* 0x036428050c0095a7 */ /* 0x000ea4000802007f */
[----:B--2---:R-:W-:Y:S05]  /*81c0*/  @!P1 BRA `(.L_x_2913) ;  /* 0xfffffffc00f09947 */ /* 0x004fea000383ffff */
[----:B------:R-:W-:Y:S05]  /*81d0*/  BRA `(.L_x_2932) ;  /* 0xfffffff000e47947 */ /* 0x000fea000383ffff */
.L_x_2915:
[----:B--2---:R2:W3:Y:S02]  /*81e0*/  SYNCS.PHASECHK.TRANS64.TRYWAIT P1, [R12+URZ+0x36438], R3 ;  /* 0x036438030c0075a7 */ /* 0x0044e4000802017f */
[----:B---3--:R-:W-:Y:S05]  /*81f0*/  @!P1 NANOSLEEP.SYNCS 0x989680 ;  /* 0x009896800000995d */ /* 0x008fea0003900000 */
[----:B------:R-:W3:Y:S02]  /*8200*/  @!P1 SYNCS.PHASECHK.TRANS64 P1, [R12+URZ+0x36438], R3 ;  /* 0x036438030c0095a7 */ /* 0x000ee4000802007f */
[----:B---3--:R-:W-:Y:S05]  /*8210*/  @!P1 BRA `(.L_x_2915) ;  /* 0xfffffffc00f09947 */ /* 0x008fea000383ffff */
[----:B------:R-:W-:Y:S05]  /*8220*/  BRA `(.L_x_2933) ;  /* 0xfffffff400987947 */ /* 0x000fea000383ffff */
.L_x_2917:
[----:B------:R-:W-:Y:S01]  /*8230*/  BSSY B0, `(.L_x_2934) ;  /* 0x0000006000007945 */ /* 0x000fe20003800000 */
[----:B------:R-:W-:-:S07]  /*8240*/  IMAD.MOV.U32 R15, RZ, RZ, -0x1 ;  /* 0xffffffffff0f7424 */ /* 0x000fce00078e00ff */
[----:B-1----:R-:W-:Y:S05]  /*8250*/  WARPSYNC.COLLECTIVE R15, `(.L_x_2935) ;  /* 0x000000000f0c7348 */ /* 0x002fea0003c00000 */
[----:B------:R-:W-:Y:S02]  /*8260*/  ELECT P6, UR62, PT ;  /* 0x00000000003e782f */ /* 0x000fe400038c0000 */
[----:B------:R-:W-:Y:S01]  /*8270*/  MOV R14, UR62 ;  /* 0x0000003e000e7c02 */ /* 0x000fe20008000f00 */
[----:B-1----:R-:W-:Y:S10]  /*8280*/  ENDCOLLECTIVE ;  /* 0x000000000000791b */ /* 0x002ff40003800000 */
.L_x_2935:
[----:B------:R-:W-:Y:S05]  /*8290*/  BSYNC B0 ;  /* 0x0000000000007941 */ /* 0x000fea0003800000 */
.L_x_2934:
[----:B------:R-:W-:Y:S01]  /*82a0*/  PLOP3.LUT P0, PT, P6, PT, PT, 0x80, 0x0 ;  /* 0x000000000000781c */ /* 0x000fe2000370f070 */
[----:B------:R-:W-:-:S12]  /*82b0*/  BRA `(.L_x_2936) ;  /* 0xfffffff800547947 */ /* 0x000fd8000383ffff */
.L_x_2919:
[----:B--2---:R2:W3:Y:S02]  /*82c0*/  SYNCS.PHASECHK.TRANS64.TRYWAIT P1, [R5+URZ], R2 ;  /* 0x00000002050075a7 */ /* 0x0044e4000802017f */
[----:B---3--:R-:W-:Y:S05]  /*82d0*/  @!P1 NANOSLEEP.SYNCS 0x989680 ;  /* 0x009896800000995d */ /* 0x008fea0003900000 */
[----:B------:R-:W3:Y:S02]  /*82e0*/  @!P1 SYNCS.PHASECHK.TRANS64 P1, [R5+URZ], R2 ;  /* 0x00000002050095a7 */ /* 0x000ee4000802007f */
[----:B---3--:R-:W-:Y:S05]  /*82f0*/  @!P1 BRA `(.L_x_2919) ;  /* 0xfffffffc00f09947 */ /* 0x008fea000383ffff */
[----:B------:R-:W-:Y:S05]  /*8300*/  BRA `(.L_x_2937) ;  /* 0xfffffff800947947 */ /* 0x000fea000383ffff */
.L_x_2920:
[----:B---3--:R3:W4:Y:S02]  /*8310*/  SYNCS.PHASECHK.TRANS64.TRYWAIT P1, [R23+URZ], R0 ;  /* 0x00000000170075a7 */ /* 0x008724000802017f */
[----:B----4-:R-:W-:Y:S05]  /*8320*/  @!P1 NANOSLEEP.SYNCS 0x989680 ;  /* 0x009896800000995d */ /* 0x010fea0003900000 */
[----:B------:R-:W4:Y:S02]  /*8330*/  @!P1 SYNCS.PHASECHK.TRANS64 P1, [R23+URZ], R0 ;  /* 0x00000000170095a7 */ /* 0x000f24000802007f */
[----:B----4-:R-:W-:Y:S05]  /*8340*/  @!P1 BRA `(.L_x_2920) ;  /* 0xfffffffc00f09947 */ /* 0x010fea000383ffff */
[----:B------:R-:W-:Y:S05]  /*8350*/  BRA `(.L_x_2938) ;  /* 0xfffffff800887947 */ /* 0x000fea000383ffff */
.L_x_2939:
        /* <DEDUP_REMOVED lines=10> */
.L_x_3873:


//--------------------- .text._ZN7cutlass13device_kernelIN5flash11enable_sm90INS1_16FlashAttnBwdSm90INS1_25CollectiveMainloopBwdSm90ILi2ELi1ELi1EN4cute5tupleIJNS5_1CILi1EEES8_S8_EEENS6_IJNS7_ILi64EEENS7_ILi96EEENS7_ILi192EEEEEENS_10bfloat16_tEfNS_4arch4Sm90ELb1ELb0ELb0ELb0ELb1ELb0ELb1ELb0ELi3ELi1ELi1ELi1ELb0EEENS1_24CollectiveEpilogueBwdGQAISD_fSG_Li384ELb0ELb1EEENS1_25SingleTileBwdLPTSchedulerILb0ELi96ELb1EEEEEEEEEvNT_6ParamsE --------------------------
	.section	.text._ZN7cutlass13device_kernelIN5flash11enable_sm90INS1_16FlashAttnBwdSm90INS1_25CollectiveMainloopBwdSm90ILi2ELi1ELi1EN4cute5tupleIJNS5_1CILi1EEES8_S8_EEENS6_IJNS7_ILi64EEENS7_ILi96EEENS7_ILi192EEEEEENS_10bfloat16_tEfNS_4arch4Sm90ELb1ELb0ELb0ELb0ELb1ELb0ELb1ELb0ELi3ELi1ELi1ELi1ELb0EEENS1_24CollectiveEpilogueBwdGQAISD_fSG_Li384ELb0ELb1EEENS1_25SingleTileBwdLPTSchedulerILb0ELi96ELb1EEEEEEEEEvNT_6ParamsE,"ax",@progbits
	.align	128
.text._ZN7cutlass13device_kernelIN5flash11enable_sm90INS1_16FlashAttnBwdSm90INS1_25CollectiveMainloopBwdSm90ILi2ELi1ELi1EN4cute5tupleIJNS5_1CILi1EEES8_S8_EEENS6_IJNS7_ILi64EEENS7_ILi96EEENS7_ILi192EEEEEENS_10bfloat16_tEfNS_4arch4Sm90ELb1ELb0ELb0ELb0ELb1ELb0ELb1ELb0ELi3ELi1ELi1ELi1ELb0EEENS1_24CollectiveEpilogueBwdGQAISD_fSG_Li384ELb0ELb1EEENS1_25SingleTileBwdLPTSchedulerILb0ELi96ELb1EEEEEEEEEvNT_6ParamsE:
        .type           _ZN7cutlass13device_kernelIN5flash11enable_sm90INS1_16FlashAttnBwdSm90INS1_25CollectiveMainloopBwdSm90ILi2ELi1ELi1EN4cute5tupleIJNS5_1CILi1EEES8_S8_EEENS6_IJNS7_ILi64EEENS7_ILi96EEENS7_ILi192EEEEEENS_10bfloat16_tEfNS_4arch4Sm90ELb1ELb0ELb0ELb0ELb1ELb0ELb1ELb0ELi3ELi1ELi1ELi1ELb0EEENS1_24CollectiveEpilogueBwdGQAISD_fSG_Li384ELb0ELb1EEENS1_25SingleTileBwdLPTSchedulerILb0ELi96ELb1EEEEEEEEEvNT_6ParamsE,@function
        .size           _ZN7cutlass13device_kernelIN5flash11enable_sm90INS1_16FlashAttnBwdSm90INS1_25CollectiveMainloopBwdSm90ILi2ELi1ELi1EN4cute5tupleIJNS5_1CILi1EEES8_S8_EEENS6_IJNS7_ILi64EEENS7_ILi96EEENS7_ILi192EEEEEENS_10bfloat16_tEfNS_4arch4Sm90ELb1ELb0ELb0ELb0ELb1ELb0ELb1ELb0ELi3ELi1ELi1ELi1ELb0EEENS1_24CollectiveEpilogueBwdGQAISD_fSG_Li384ELb0ELb1EEENS1_25SingleTileBwdLPTSchedulerILb0ELi96ELb1EEEEEEEEEvNT_6ParamsE,(.L_x_3874 - _ZN7cutlass13device_kernelIN5flash11enable_sm90INS1_16FlashAttnBwdSm90INS1_25CollectiveMainloopBwdSm90ILi2ELi1ELi1EN4cute5tupleIJNS5_1CILi1EEES8_S8_EEENS6_IJNS7_ILi64EEENS7_ILi96EEENS7_ILi192EEEEEENS_10bfloat16_tEfNS_4arch4Sm90ELb1ELb0ELb0ELb0ELb1ELb0ELb1ELb0ELi3ELi1ELi1ELi1ELb0EEENS1_24CollectiveEpilogueBwdGQAISD_fSG_Li384ELb0ELb1EEENS1_25SingleTileBwdLPTSchedulerILb0ELi96ELb1EEEEEEEEEvNT_6ParamsE)
        .other          _ZN7cutlass13device_kernelIN5flash11enable_sm90INS1_16FlashAttnBwdSm90INS1_25CollectiveMainloopBwdSm90ILi2ELi1ELi1EN4cute5tupleIJNS5_1CILi1EEES8_S8_EEENS6_IJNS7_ILi64EEENS7_ILi96EEENS7_ILi192EEEEEENS_10bfloat16_tEfNS_4arch4Sm90ELb1ELb0ELb0ELb0ELb1ELb0ELb1ELb0ELi3ELi1ELi1ELi1ELb0EEENS1_24CollectiveEpilogueBwdGQAISD_fSG_Li384ELb0ELb1EEENS1_25SingleTileBwdLPTSchedulerILb0ELi96ELb1EEEEEEEEEvNT_6ParamsE,@"STO_CUDA_ENTRY STV_DEFAULT"
_ZN7cutlass13device_kernelIN5flash11enable_sm90INS1_16FlashAttnBwdSm90INS1_25CollectiveMainloopBwdSm90ILi2ELi1ELi1EN4cute5tupleIJNS5_1CILi1EEES8_S8_EEENS6_IJNS7_ILi64EEENS7_ILi96EEENS7_ILi192EEEEEENS_10bfloat16_tEfNS_4arch4Sm90ELb1ELb0ELb0ELb0ELb1ELb0ELb1ELb0ELi3ELi1ELi1ELi1ELb0EEENS1_24CollectiveEpilogueBwdGQAISD_fSG_Li384ELb0ELb1EEENS1_25SingleTileBwdLPTSchedulerILb0ELi96ELb1EEEEEEEEEvNT_6ParamsE:
        /* <DEDUP_REMOVED lines=23> */
.L_x_2941:
[----:B------:R-:W-:Y:S05]  /*0170*/  BSYNC B0 ;  /* 0x0000000000007941 */ /* 0x000fea0003800000 */
.L_x_2940:
        /* <DEDUP_REMOVED lines=34> */
.L_x_2942:
        /* <DEDUP_REMOVED lines=20> */
.L_x_2943:
[----:B---3--:R-:W-:Y:S01]  /*04e0*/  ISETP.NE.AND P0, PT, R2, RZ, PT ;  /* 0x000000ff0200720c */ /* 0x008fe20003f05270 */
[----:B------:R-:W-:Y:S01]  /*04f0*/  IMAD.MOV.U32 R2, RZ, RZ, 0x1 ;  /* 0x00000001ff027424 */ /* 0x000fe200078e00ff */
[----:B------:R-:W-:Y:S01]  /*0500*/  NOP ;  /* 0x0000000000007918 */ /* 0x000fe20000000000 */
[----:B------:R-:W-:Y:S01]  /*0510*/  ULDC.64 UR38, c[0x0][0x208] ;  /* 0x0000820000267ab9 */ /* 0x000fe20000000a00 */
[----:B------:R-:W-:Y:S02]  /*0520*/  BSSY B6, `(.L_x_2944) ;  /* 0x0000881000067945 */ /* 0x000fe40003800000 */
[----:B------:R-:W-:-:S05]  /*0530*/  SEL R2, R2, 0x2, !P0 ;  /* 0x0000000202027807 */ /* 0x000fca0004000000 */
[----:B------:R3:W-:Y:S01]  /*0540*/  STL [R1+0x8], R2 ;  /* 0x0000080201007387 */ /* 0x0007e20000100800 */
[----:B-12-4-:R-:W-:Y:S06]  /*0550*/  BAR.SYNC.DEFER_BLOCKING 0x0 ;  /* 0x0000000000007b1d */ /* 0x016fec0000010000 */
[----:B------:R-:W-:Y:S05]  /*0560*/  @!P0 BRA `(.L_x_2945) ;  /* 0x0000004400008947 */ /* 0x000fea0003800000 */
.L_x_2946:
        /* <DEDUP_REMOVED lines=32> */
.L_x_2947:
[----:B------:R-:W-:Y:S01]  /*0770*/  ULDC UR7, c[0x0][0x8cc] ;  /* 0x0002330000077ab9 */ /* 0x000fe20000000800 */
[----:B------:R-:W-:Y:S01]  /*0780*/  UMOV UR40, UR10 ;  /* 0x0000000a00287c82 */ /* 0x000fe20008000000 */
[----:B------:R-:W-:-:S11]  /*0790*/  UISETP.NE.AND UP0, UPT, UR7, 0x1, UPT ;  /* 0x000000010700788c */ /* 0x000fd6000bf05270 */
[----:B------:R-:W-:Y:S02]  /*07a0*/  @UP0 ULDC.64 UR8, c[0x0][0x8d0] ;  /* 0x0002340000080ab9 */ /* 0x000fe40000000a00 */
[----:B------:R-:W-:-:S04]  /*07b0*/  UIMAD.WIDE.U32 UR4, UR10, UR8, URZ ;  /* 0x000000080a0472a5 */ /* 0x000fc8000f8e003f */
[----:B------:R-:W-:-:S04]  /*07c0*/  @UP0 USHF.R.U32.HI UR40, URZ, UR9, UR5 ;  /* 0x000000093f280299 */ /* 0x000fc80008011605 */
[----:B------:R-:W-:-:S12]  /*07d0*/  UIMAD UR4, UR40, UR7, URZ ;  /* 0x00000007280472a4 */ /* 0x000fd8000f8e023f */
.L_x_2948:
        /* <DEDUP_REMOVED lines=105> */
.L_x_2952:
        /* <DEDUP_REMOVED lines=15> */
.L_x_2951:
        /* <DEDUP_REMOVED lines=20> */
.L_x_2954:
        /* <DEDUP_REMOVED lines=15> */
.L_x_2953:
        /* <DEDUP_REMOVED lines=8> */
.L_x_3069:
        /* <DEDUP_REMOVED lines=19> */
.L_x_2956:
        /* <DEDUP_REMOVED lines=107> */
.L_x_2968:
[----:B------:R-:W-:-:S13]  /*19f0*/  ISETP.NE.AND P0, PT, R10, 0x3, PT ;  /* 0x000000030a00780c */ /* 0x000fda0003f05270 */
[----:B-1----:R-:W-:Y:S05]  /*1a00*/  @!P0 BRA `(.L_x_2958) ;  /* 0x0000000000048947 */ /* 0x002fea0003800000 */
[----:B------:R-:W-:Y:S01]  /*1a10*/  BPT.TRAP 0x1 ;  /* 0x000000040000795c */ /* 0x000fe20000300000 */
.L_x_2958:
[----:B------:R-:W-:Y:S02]  /*1a20*/  LEA R3, R2, UR43, 0x3 ;  /* 0x0000002b02037c11 */ /* 0x000fe4000f8e18ff */
[----:B------:R-:W-:-:S04]  /*1a30*/  SHF.L.U32 R12, R7, 0x1f, RZ ;  /* 0x0000001f070c7819 */ /* 0x000fc800000006ff */
[----:B------:R1:W2:Y:S01]  /*1a40*/  SYNCS.PHASECHK.TRANS64.TRYWAIT P1, [R3+URZ+0x36410], R12 ;  /* 0x0364100c030075a7 */ /* 0x0002a2000802017f */
[----:B------:R-:W-:Y:S05]  /*1a50*/  @!P0 BRA `(.L_x_2959) ;  /* 0x0000000000048947 */ /* 0x000fea0003800000 */
[----:B------:R-:W-:Y:S01]  /*1a60*/  BPT.TRAP 0x1 ;  /* 0x000000040000795c */ /* 0x000fe20000300000 */
.L_x_2959:
[----:B--2---:R-:W-:Y:S05]  /*1a70*/  @P1 BRA `(.L_x_2960) ;  /* 0x0000000000081947 */ /* 0x004fea0003800000 */
[----:B------:R-:W2:Y:S02]  /*1a80*/  SYNCS.PHASECHK.TRANS64.TRYWAIT P1, [R3+URZ+0x36410], R12 ;  /* 0x0364100c030075a7 */ /* 0x000ea4000802017f */
[----:B--2---:R-:W-:Y:S05]  /*1a90*/  @!P1 BRA `(.L_x_2961) ;  /* 0x0000007000dc9947 */ /* 0x004fea0003800000 */
.L_x_2960:
        /* <DEDUP_REMOVED lines=103> */
.L_x_2962:
[----:B------:R-:W-:-:S04]  /*2110*/  SHF.L.U32 R14, R5, 0x1f, RZ ;  /* 0x0000001f050e7819 */ /* 0x000fc800000006ff */
[----:B------:R4:W1:Y:S01]  /*2120*/  SYNCS.PHASECHK.TRANS64.TRYWAIT P1, [UR43+0x36430], R14 ;  /* 0x0364300eff0075a7 */ /* 0x000862000802016b */
[----:B------:R-:W-:Y:S05]  /*2130*/  @!P0 BRA `(.L_x_2963) ;  /* 0x0000000000048947 */ /* 0x000fea0003800000 */
[----:B------:R-:W-:Y:S01]  /*2140*/  BPT.TRAP 0x1 ;  /* 0x000000040000795c */ /* 0x000fe20000300000 */
.L_x_2963:
[----:B-1----:R-:W-:Y:S05]  /*2150*/  @P1 BRA `(.L_x_2964) ;  /* 0x0000000000081947 */ /* 0x002fea0003800000 */
[----:B------:R-:W1:Y:S02]  /*2160*/  SYNCS.PHASECHK.TRANS64.TRYWAIT P1, [UR43+0x36430], R14 ;  /* 0x0364300eff0075a7 */ /* 0x000e64000802016b */
[----:B-1----:R-:W-:Y:S05]  /*2170*/  @!P1 BRA `(.L_x_2965) ;  /* 0x0000006c00389947 */ /* 0x002fea0003800000 */
.L_x_2964:
        /* <DEDUP_REMOVED lines=314> */
.L_x_2966:
        /* <DEDUP_REMOVED lines=60> */
.L_x_2967:
        /* <DEDUP_REMOVED lines=62> */
.L_x_2950:
[----:B------:R-:W-:Y:S05]  /*3cc0*/  @P0 BRA `(.L_x_2949) ;  /* 0x0000005000180947 */ /* 0x000fea0003800000 */
[----:B------:R-:W1:Y:S01]  /*3cd0*/  S2R R4, SR_TID.X ;  /* 0x0000000000047919 */ /* 0x000e620000002100 */
[----:B------:R-:W-:Y:S01]  /*3ce0*/  ULDC UR8, c[0x0][0x850] ;  /* 0x0002140000087ab9 */ /* 0x000fe20000000800 */
[----:B------:R-:W-:Y:S01]  /*3cf0*/  UMOV UR10, UR36 ;  /* 0x00000024000a7c82 */ /* 0x000fe20008000000 */
[----:B------:R-:W-:Y:S01]  /*3d00*/  UISETP.NE.AND UP0, UPT, UR8, 0x1, UPT ;  /* 0x000000010800788c */ /* 0x000fe2000bf05270 */
[----:B------:R-:W2:Y:S01]  /*3d10*/  S2UR UR17, SR_CgaCtaId ;  /* 0x00000000001179c3 */ /* 0x000ea20000008800 */
[----:B------:R-:W-:Y:S01]  /*3d20*/  ULDC.64 UR12, c[0x0][0x818] ;  /* 0x00020600000c7ab9 */ /* 0x000fe20000000a00 */
[----:B------:R-:W-:Y:S01]  /*3d30*/  ULOP3.LUT UR40, URZ, UR40, URZ, 0x33, !UPT ;  /* 0x000000283f287292 */ /* 0x000fe2000f8e333f */
[----:B------:R-:W-:Y:S01]  /*3d40*/  BSSY B0, `(.L_x_2969) ;  /* 0x0000056000007945 */ /* 0x000fe20003800000 */
[----:B------:R-:W-:Y:S01]  /*3d50*/  ULDC UR6, c[0x0][0x8b4] ;  /* 0x00022d0000067ab9 */ /* 0x000fe20000000800 */
[----:B------:R-:W-:Y:S01]  /*3d60*/  ULDC UR14, c[0x0][0x80c] ;  /* 0x00020300000e7ab9 */ /* 0x000fe20000000800 */
[----:B------:R-:W-:-:S02]  /*3d70*/  UIADD3 UR40, UR40, UR6, URZ ;  /* 0x0000000628287290 */ /* 0x000fc4000fffe03f */
[----:B------:R-:W-:Y:S02]  /*3d80*/  UIMAD UR11, UR37, UR14, URZ ;  /* 0x0000000e250b72a4 */ /* 0x000fe4000f8e023f */
[----:B------:R-:W-:Y:S01]  /*3d90*/  @UP0 ULDC UR4, c[0x0][0x854] ;  /* 0x0002150000040ab9 */ /* 0x000fe20000000800 */
[----:B------:R-:W-:Y:S01]  /*3da0*/  @UP0 ULDC UR7, c[0x0][0x858] ;  /* 0x0002160000070ab9 */ /* 0x000fe20000000800 */
[----:B------:R-:W-:Y:S01]  /*3db0*/  UIMAD.WIDE.U32 UR4, UR36, UR4, URZ ;  /* 0x00000004240472a5 */ /* 0x000fe2000f8e003f */
[----:B------:R-:W-:Y:S01]  /*3dc0*/  UMOV UR16, 0x400 ;  /* 0x0000040000107882 */ /* 0x000fe20000000000 */
[----:B------:R-:W-:Y:S02]  /*3dd0*/  UIMAD UR6, UR40, 0x4800, URZ ;  /* 0x00004800280678a4 */ /* 0x000fe4000f8e023f */
[----:B------:R-:W-:Y:S02]  /*3de0*/  @UP0 USHF.R.U32.HI UR10, URZ, UR7, UR5 ;  /* 0x000000073f0a0299 */ /* 0x000fe40008011605 */
[----:B------:R-:W-:-:S02]  /*3df0*/  USHF.R.S32.HI UR7, URZ, 0x1f, UR6 ;  /* 0x0000001f3f077899 */ /* 0x000fc40008011406 */
[----:B------:R-:W-:Y:S01]  /*3e00*/  USHF.R.S32.HI UR15, URZ, 0x1f, UR10 ;  /* 0x0000001f3f0f7899 */ /* 0x000fe2000801140a */
[----:B------:R-:W-:Y:S01]  /*3e10*/  ULDC.64 UR20, c[0x0][0x840] ;  /* 0x0002100000147ab9 */ /* 0x000fe20000000a00 */
[----:B------:R-:W-:Y:S02]  /*3e20*/  UIMAD.WIDE.U32 UR4, UR10, UR12, UR6 ;  /* 0x0000000c0a0472a5 */ /* 0x000fe4000f8e0006 */
[----:B------:R-:W-:Y:S01]  /*3e30*/  UIMAD UR9, UR15, UR12, URZ ;  /* 0x0000000c0f0972a4 */ /* 0x000fe2000f8e023f */
[C---:B-1----:R-:W-:Y:S01]  /*3e40*/  VIADD R3, R4.reuse, 0xffffff80 ;  /* 0xffffff8004037836 */ /* 0x042fe20000000000 */
[----:B------:R-:W-:Y:S01]  /*3e50*/  UIMAD UR19, UR15, UR20, URZ ;  /* 0x000000140f1372a4 */ /* 0x000fe2000f8e023f */
[----:B------:R-:W-:Y:S01]  /*3e60*/  BAR.SYNC.DEFER_BLOCKING 0x1, 0x180 ;  /* 0x0046000000007b1d */ /* 0x000fe20000010000 */
[----:B------:R-:W-:Y:S01]  /*3e70*/  UIMAD UR18, UR10, UR13, UR9 ;  /* 0x0000000d0a1272a4 */ /* 0x000fe2000f8e0209 */
[----:B------:R-:W-:Y:S01]  /*3e80*/  ISETP.NE.AND P1, PT, R4, 0x80, PT ;  /* 0x000000800400780c */ /* 0x000fe20003f25270 */
[----:B------:R-:W-:Y:S01]  /*3e90*/  UIMAD.WIDE.U32 UR6, UR10, UR20, UR6 ;  /* 0x000000140a0672a5 */ /* 0x000fe2000f8e0006 */
[----:B------:R-:W-:Y:S01]  /*3ea0*/  SHF.R.S32.HI R0, RZ, 0x1f, R3 ;  /* 0x0000001fff007819 */ /* 0x000fe20000011403 */
[----:B------:R-:W-:Y:S01]  /*3eb0*/  UIMAD UR19, UR10, UR21, UR19 ;  /* 0x000000150a1372a4 */ /* 0x000fe2000f8e0213 */
[----:B------:R-:W-:Y:S01]  /*3ec0*/  ISETP.NE.AND P0, PT, R3, RZ, PT ;  /* 0x000000ff0300720c */ /* 0x000fe20003f05270 */
[----:B------:R-:W-:Y:S01]  /*3ed0*/  ULDC UR9, c[0x0][0x870] ;  /* 0x00021c0000097ab9 */ /* 0x000fe20000000800 */
[----:B------:R-:W-:Y:S01]  /*3ee0*/  LEA.HI R2, R0, R3, RZ, 0x7 ;  /* 0x0000000300027211 */ /* 0x000fe200078f38ff */
[----:B------:R-:W-:Y:S01]  /*3ef0*/  UIMAD UR9, UR9, UR40, URZ ;  /* 0x00000028090972a4 */ /* 0x000fe2000f8e023f */
[----:B------:R-:W-:-:S02]  /*3f00*/  ULDC.64 UR12, c[0x0][0x868] ;  /* 0x00021a00000c7ab9 */ /* 0x000fc40000000a00 */
[----:B------:R-:W-:Y:S01]  /*3f10*/  LOP3.LUT R0, R2, 0x3fffff80, RZ, 0xc0, !PT ;  /* 0x3fffff8002007812 */ /* 0x000fe200078ec0ff */
[----:B------:R-:W-:Y:S01]  /*3f20*/  UIMAD UR14, UR9, UR14, URZ ;  /* 0x0000000e090e72a4 */ /* 0x000fe2000f8e023f */
[----:B------:R-:W-:Y:S01]  /*3f30*/  SHF.R.S32.HI R5, RZ, 0x7, R2 ;  /* 0x00000007ff057819 */ /* 0x000fe20000011402 */
[----:B--2---:R-:W-:Y:S02]  /*3f40*/  ULEA UR9, UR17, UR16, 0x18 ;  /* 0x0000001011097291 */ /* 0x004fe4000f8ec03f */
[----:B------:R-:W-:Y:S01]  /*3f50*/  IMAD.IADD R0, R3, 0x1, -R0 ;  /* 0x0000000103007824 */ /* 0x000fe200078e0a00 */
[----:B------:R-:W-:Y:S02]  /*3f60*/  USHF.R.S32.HI UR16, URZ, 0x1f, UR11 ;  /* 0x0000001f3f107899 */ /* 0x000fe4000801140b */
[----:B------:R-:W-:Y:S01]  /*3f70*/  USHF.R.S32.HI UR17, URZ, 0x1f, UR14 ;  /* 0x0000001f3f117899 */ /* 0x000fe2000801140e */
[----:B------:R-:W-:Y:S01]  /*3f80*/  IMAD R0, R5, 0x600, R0 ;  /* 0x0000060005007824 */ /* 0x000fe200078e0200 */
[----:B------:R-:W-:Y:S01]  /*3f90*/  UIADD3 UR11, UP0, UP1, UR14, UR11, UR10 ;  /* 0x0000000b0e0b7290 */ /* 0x000fe2000f91e00a */
[----:B------:R-:W-:-:S02]  /*3fa0*/  ULDC.64 UR20, c[0x0][0x820] ;  /* 0x0002080000147ab9 */ /* 0x000fc40000000a00 */
[----:B------:R-:W-:Y:S01]  /*3fb0*/  IMAD.SHL.U32 R0, R0, 0x4, RZ ;  /* 0x0000000400007824 */ /* 0x000fe200078e00ff */
[----:B------:R-:W-:Y:S02]  /*3fc0*/  UIADD3.X UR16, UR17, UR16, UR15, UP0, UP1 ;  /* 0x0000001011107290 */ /* 0x000fe400087e240f */
[----:B------:R-:W-:Y:S02]  /*3fd0*/  USHF.L.U32 UR14, UR11, 0x2, URZ ;  /* 0x000000020b0e7899 */ /* 0x000fe4000800063f */
[----:B------:R-:W-:Y:S01]  /*3fe0*/  LEA R0, R0, UR9, 0x2 ;  /* 0x0000000900007c11 */ /* 0x000fe2000f8e10ff */
[----:B------:R-:W-:Y:S02]  /*3ff0*/  USHF.L.U64.HI UR11, UR11, 0x2, UR16 ;  /* 0x000000020b0b7899 */ /* 0x000fe40008010210 */
[----:B------:R-:W-:Y:S02]  /*4000*/  UIADD3 UR15, UP0, UR14, UR12, URZ ;  /* 0x0000000c0e0f7290 */ /* 0x000fe4000ff1e03f */
[----:B------:R1:W-:Y:S01]  /*4010*/  STS.128 [R0], R24 ;  /* 0x0000001800007388 */ /* 0x0003e20000000c00 */
[----:B------:R-:W-:-:S02]  /*4020*/  USHF.R.S32.HI UR12, URZ, 0x1f, UR37 ;  /* 0x0000001f3f0c7899 */ /* 0x000fc40008011425 */
[----:B------:R-:W-:Y:S01]  /*4030*/  UIADD3.X UR16, UR11, UR13, URZ, UP0, !UPT ;  /* 0x0000000d0b107290 */ /* 0x000fe200087fe43f */
[----:B------:R1:W-:Y:S01]  /*4040*/  STS.128 [R0+0x800], R28 ;  /* 0x0008001c00007388 */ /* 0x0003e20000000c00 */
[----:B------:R-:W-:Y:S01]  /*4050*/  ULDC.64 UR22, c[0x0][0x848] ;  /* 0x0002120000167ab9 */ /* 0x000fe20000000a00 */
[----:B------:R-:W-:Y:S01]  /*4060*/  UIMAD UR13, UR12, UR20, URZ ;  /* 0x000000140c0d72a4 */ /* 0x000fe2000f8e023f */
[----:B------:R-:W-:Y:S01]  /*4070*/  IMAD.U32 R2, RZ, RZ, UR15 ;  /* 0x0000000fff027e24 */ /* 0x000fe2000f8e00ff */
[----:B------:R1:W-:Y:S01]  /*4080*/  STS.128 [R0+0x1000], R32 ;  /* 0x0010002000007388 */ /* 0x0003e20000000c00 */
[----:B------:R-:W-:Y:S01]  /*4090*/  UIADD3 UR5, UR5, UR18, URZ ;  /* 0x0000001205057290 */ /* 0x000fe2000fffe03f */
[----:B------:R-:W-:Y:S01]  /*40a0*/  IMAD.U32 R3, RZ, RZ, UR16 ;  /* 0x00000010ff037e24 */ /* 0x000fe2000f8e00ff */
[----:B------:R-:W-:Y:S01]  /*40b0*/  UIMAD UR12, UR12, UR22, URZ ;  /* 0x000000160c0c72a4 */ /* 0x000fe2000f8e023f */
[----:B------:R1:W-:Y:S01]  /*40c0*/  STS.128 [R0+0x1800], R36 ;  /* 0x0018002400007388 */ /* 0x0003e20000000c00 */
[----:B------:R-:W-:-:S02]  /*40d0*/  UIADD3 UR7, UR7, UR19, URZ ;  /* 0x0000001307077290 */ /* 0x000fc4000fffe03f */
[----:B------:R-:W-:Y:S01]  /*40e0*/  UIMAD UR13, UR37, UR21, UR13 ;  /* 0x00000015250d72a4 */ /* 0x000fe2000f8e020d */
[----:B------:R1:W-:Y:S01]  /*40f0*/  STS.128 [R0+0x2000], R40 ;  /* 0x0020002800007388 */ /* 0x0003e20000000c00 */
[----:B------:R-:W-:Y:S02]  /*4100*/  UIMAD.WIDE.U32 UR4, UR37, UR20, UR4 ;  /* 0x00000014250472a5 */ /* 0x000fe4000f8e0004 */
[----:B------:R-:W-:Y:S01]  /*4110*/  UIMAD UR12, UR37, UR23, UR12 ;  /* 0x00000017250c72a4 */ /* 0x000fe2000f8e020c */
[----:B------:R1:W-:Y:S01]  /*4120*/  STS.128 [R0+0x2800], R44 ;  /* 0x0028002c00007388 */ /* 0x0003e20000000c00 */
[----:B------:R-:W-:Y:S01]  /*4130*/  UIMAD.WIDE.U32 UR6, UR37, UR22, UR6 ;  /* 0x00000016250672a5 */ /* 0x000fe2000f8e0006 */
[----:B------:R-:W-:Y:S02]  /*4140*/  ULDC.64 UR18, c[0x0][0x800] ;  /* 0x0002000000127ab9 */ /* 0x000fe40000000a00 */
[----:B------:R1:W-:Y:S01]  /*4150*/  STS.128 [R0+0x3000], R48 ;  /* 0x0030003000007388 */ /* 0x0003e20000000c00 */
[----:B------:R-:W-:Y:S01]  /*4160*/  ULDC.64 UR20, c[0x0][0x828] ;  /* 0x00020a0000147ab9 */ /* 0x000fe20000000a00 */
[----:B------:R-:W-:-:S02]  /*4170*/  UIADD3 UR17, -UR10, URZ, URZ ;  /* 0x0000003f0a117290 */ /* 0x000fc4000fffe13f */
[----:B------:R1:W-:Y:S01]  /*4180*/  STS.128 [R0+0x3800], R52 ;  /* 0x0038003400007388 */ /* 0x0003e20000000c00 */
[----:B------:R-:W-:Y:S02]  /*4190*/  UIADD3 UR10, UR5, UR13, URZ ;  /* 0x0000000d050a7290 */ /* 0x000fe4000fffe03f */
[----:B------:R-:W-:Y:S01]  /*41a0*/  ULEA UR18, UP0, UR4, UR18, 0x2 ;  /* 0x0000001204127291 */ /* 0x000fe2000f80103f */
[----:B------:R1:W-:Y:S01]  /*41b0*/  STS.128 [R0+0x4000], R56 ;  /* 0x0040003800007388 */ /* 0x0003e20000000c00 */
[----:B------:R-:W-:Y:S02]  /*41c0*/  UIADD3 UR5, UR7, UR12, URZ ;  /* 0x0000000c07057290 */ /* 0x000fe4000fffe03f */
[----:B------:R-:W-:Y:S01]  /*41d0*/  ULEA UR20, UP1, UR6, UR20, 0x2 ;  /* 0x0000001406147291 */ /* 0x000fe2000f82103f */
[----:B------:R1:W-:Y:S01]  /*41e0*/  STS.128 [R0+0x4800], R60 ;  /* 0x0048003c00007388 */ /* 0x0003e20000000c00 */
[----:B------:R-:W-:Y:S02]  /*41f0*/  ULEA.HI.X UR19, UR4, UR19, UR10, 0x2, UP0 ;  /* 0x0000001304137291 */ /* 0x000fe400080f140a */
[----:B------:R-:W-:Y:S01]  /*4200*/  ULEA.HI.X UR5, UR6, UR21, UR5, 0x2, UP1 ;  /* 0x0000001506057291 */ /* 0x000fe200088f1405 */
[----:B------:R1:W-:Y:S01]  /*4210*/  STS.128 [R0+0x5000], R64 ;  /* 0x0050004000007388 */ /* 0x0003e20000000c00 */
[----:B------:R-:W-:-:S03]  /*4220*/  UIMAD UR17, UR8, UR17, UR36 ;  /* 0x00000011081172a4 */ /* 0x000fc6000f8e0224 */
[----:B------:R1:W-:Y:S01]  /*4230*/  STS.128 [R0+0x5800], R68 ;  /* 0x0058004400007388 */ /* 0x0003e20000000c00 */
[----:B------:R-:W-:Y:S08]  /*4240*/  @P0 BRA `(.L_x_2970) ;  /* 0x0000000000140947 */ /* 0x000ff00003800000 */
.L_x_2971:
[----:B------:R-:W2:Y:S04]  /*4250*/  LDG.E.STRONG.GPU R4, desc[UR38][R2.64] ;  /* 0x0000002602047981 */ /* 0x000ea8000c1ef900 */
[----:B--2---:R-:W-:Y:S01]  /*4260*/  CCTL.IVALL ;  /* 0x00000000ff00798f */ /* 0x004fe20002000000 */
[----:B------:R-:W-:Y:S05]  /*4270*/  YIELD ;  /* 0x0000000000007946 */ /* 0x000fea0003800000 */
[----:B------:R-:W-:-:S13]  /*4280*/  ISETP.NE.AND P0, PT, R4, UR17, PT ;  /* 0x0000001104007c0c */ /* 0x000fda000bf05270 */
[----:B------:R-:W-:Y:S05]  /*4290*/  @P0 BRA `(.L_x_2971) ;  /* 0xfffffffc00ec0947 */ /* 0x000fea000383ffff */
.L_x_2970:
[----:B------:R-:W-:Y:S05]  /*42a0*/  BSYNC B0 ;  /* 0x0000000000007941 */ /* 0x000fea0003800000 */
.L_x_2969:
[----:B------:R-:W-:-:S03]  /*42b0*/  UMOV UR4, 0xffffffff ;  /* 0xffffffff00047882 */ /* 0x000fc60000000000 */
[----:B------:R-:W-:Y:S05]  /*42c0*/  BRA.DIV UR4, `(.L_x_2972) ;  /* 0x0000004a04f87947 */ /* 0x000fea000b800000 */
[----:B------:R-:W-:Y:S01]  /*42d0*/  NOP ;  /* 0x0000000000007918 */ /* 0x000fe20000000000 */
.L_x_3072:
        /* <DEDUP_REMOVED lines=15> */
.L_x_2975:
[----:B------:R-:W-:Y:S01]  /*43d0*/  @P0 ELECT P2, URZ, PT ;  /* 0x00000000003f082f */ /* 0x000fe20003840000 */
[----:B------:R2:W-:-:S12]  /*43e0*/  UBLKRED.G.S.ADD.F32.RN [UR4], [UR9], UR6, desc[UR12] ;  /* 0x00000c04090073bb */ /* 0x0005d800080a1406 */
[----:B------:R-:W-:Y:S02]  /*43f0*/  @P2 PLOP3.LUT P0, PT, P2, PT, PT, 0x8, 0x0 ;  /* 0x000000000000281c */ /* 0x000fe4000170e170 */
[----:B------:R-:W-:-:S11]  /*4400*/  PLOP3.LUT P2, PT, PT, PT, PT, 0x8, 0x0 ;  /* 0x000000000000781c */ /* 0x000fd60003f4e170 */
[----:B--2---:R-:W-:Y:S05]  /*4410*/  @P0 BRA.U.ANY `(.L_x_2975) ;  /* 0xfffffffd00ec0947 */ /* 0x004fea000393ffff */
[----:B------:R0:W-:Y:S01]  /*4420*/  UTMACMDFLUSH ;  /* 0x00000000000079b7 */ /* 0x0001e20000000000 */
[----:B------:R-:W-:-:S04]  /*4430*/  DEPBAR.LE SB0, 0x0 ;  /* 0x000080000000791a */ /* 0x000fc80000000000 */
.L_x_2974:
[----:B------:R-:W-:Y:S05]  /*4440*/  BSYNC B0 ;  /* 0x0000000000007941 */ /* 0x000fea0003800000 */
.L_x_2973:
        /* <DEDUP_REMOVED lines=14> */
.L_x_2977:
[----:B------:R-:W-:Y:S05]  /*4530*/  BSYNC B0 ;  /* 0x0000000000007941 */ /* 0x000fea0003800000 */
.L_x_2976:
        /* <DEDUP_REMOVED lines=20> */
.L_x_2980:
[----:B-12---:R-:W2:Y:S04]  /*4680*/  LDG.E.STRONG.GPU R0, desc[UR38][R2.64] ;  /* 0x0000002602007981 */ /* 0x006ea8000c1ef900 */
[----:B--2---:R-:W-:Y:S01]  /*4690*/  CCTL.IVALL ;  /* 0x00000000ff00798f */ /* 0x004fe20002000000 */
[----:B------:R-:W-:Y:S05]  /*46a0*/  YIELD ;  /* 0x0000000000007946 */ /* 0x000fea0003800000 */
[----:B------:R-:W-:-:S13]  /*46b0*/  ISETP.NE.AND P0, PT, R0, UR17, PT ;  /* 0x0000001100007c0c */ /* 0x000fda000bf05270 */
[----:B------:R-:W-:Y:S05]  /*46c0*/  @P0 BRA `(.L_x_2980) ;  /* 0xfffffffc00ec0947 */ /* 0x000fea000383ffff */
.L_x_2979:
[----:B------:R-:W-:Y:S05]  /*46d0*/  BSYNC B0 ;  /* 0x0000000000007941 */ /* 0x000fea0003800000 */
.L_x_2978:
[----:B------:R-:W-:-:S03]  /*46e0*/  UMOV UR4, 0xffffffff ;  /* 0xffffffff00047882 */ /* 0x000fc60000000000 */
[----:B------:R-:W-:Y:S05]  /*46f0*/  BRA.DIV UR4, `(.L_x_2981) ;  /* 0x0000004a04087947 */ /* 0x000fea000b800000 */
[----:B------:R-:W-:Y:S01]  /*4700*/  NOP ;  /* 0x0000000000007918 */ /* 0x000fe20000000000 */
.L_x_3075:
        /* <DEDUP_REMOVED lines=16> */
.L_x_2984:
[----:B------:R-:W-:Y:S01]  /*4810*/  @P0 ELECT P2, URZ, PT ;  /* 0x00000000003f082f */ /* 0x000fe20003840000 */
[----:B------:R3:W-:-:S12]  /*4820*/  UBLKRED.G.S.ADD.F32.RN [UR4], [UR9], UR6, desc[UR10] ;  /* 0x00000a04090073bb */ /* 0x0007d800080a1406 */
[----:B------:R-:W-:Y:S02]  /*4830*/  @P2 PLOP3.LUT P0, PT, P2, PT, PT, 0x8, 0x0 ;  /* 0x000000000000281c */ /* 0x000fe4000170e170 */
[----:B------:R-:W-:-:S11]  /*4840*/  PLOP3.LUT P2, PT, PT, PT, PT, 0x8, 0x0 ;  /* 0x000000000000781c */ /* 0x000fd60003f4e170 */
[----:B---3--:R-:W-:Y:S05]  /*4850*/  @P0 BRA.U.ANY `(.L_x_2984) ;  /* 0xfffffffd00ec0947 */ /* 0x008fea000393ffff */
[----:B------:R0:W-:Y:S01]  /*4860*/  UTMACMDFLUSH ;  /* 0x00000000000079b7 */ /* 0x0001e20000000000 */
[----:B------:R-:W-:-:S04]  /*4870*/  DEPBAR.LE SB0, 0x0 ;  /* 0x000080000000791a */ /* 0x000fc80000000000 */
.L_x_2983:
[----:B------:R-:W-:Y:S05]  /*4880*/  BSYNC B0 ;  /* 0x0000000000007941 */ /* 0x000fea0003800000 */
.L_x_2982:
        /* <DEDUP_REMOVED lines=14> */
.L_x_2945:
        /* <DEDUP_REMOVED lines=29> */
.L_x_2986:
[----:B------:R-:W-:Y:S01]  /*4b40*/  ULDC UR9, c[0x0][0x8cc] ;  /* 0x0002330000097ab9 */ /* 0x000fe20000000800 */
[----:B------:R-:W-:Y:S01]  /*4b50*/  UMOV UR7, UR8 ;  /* 0x0000000800077c82 */ /* 0x000fe20008000000 */
[----:B------:R-:W-:-:S11]  /*4b60*/  UISETP.NE.AND UP0, UPT, UR9, 0x1, UPT ;  /* 0x000000010900788c */ /* 0x000fd6000bf05270 */
[----:B------:R-:W-:Y:S02]  /*4b70*/  @UP0 ULDC.64 UR10, c[0x0][0x8d0] ;  /* 0x00023400000a0ab9 */ /* 0x000fe40000000a00 */
[----:B------:R-:W-:-:S04]  /*4b80*/  UIMAD.WIDE.U32 UR4, UR8, UR10, URZ ;  /* 0x0000000a080472a5 */ /* 0x000fc8000f8e003f */
[----:B------:R-:W-:-:S04]  /*4b90*/  @UP0 USHF.R.U32.HI UR7, URZ, UR11, UR5 ;  /* 0x0000000b3f070299 */ /* 0x000fc80008011605 */
[----:B------:R-:W-:-:S12]  /*4ba0*/  UIMAD UR4, UR7, UR9, URZ ;  /* 0x00000009070472a4 */ /* 0x000fd8000f8e023f */
.L_x_2987:
        /* <DEDUP_REMOVED lines=85> */
.L_x_2991:
[----:B------:R-:W2:Y:S04]  /*5100*/  LDG.E.STRONG.GPU R4, desc[UR38][R2.64] ;  /* 0x0000002602047981 */ /* 0x000ea8000c1ef900 */
[----:B--2---:R-:W-:Y:S01]  /*5110*/  CCTL.IVALL ;  /* 0x00000000ff00798f */ /* 0x004fe20002000000 */
[----:B------:R-:W-:Y:S05]  /*5120*/  YIELD ;  /* 0x0000000000007946 */ /* 0x000fea0003800000 */
[----:B------:R-:W-:-:S13]  /*5130*/  ISETP.NE.AND P2, PT, R4, R5, PT ;  /* 0x000000050400720c */ /* 0x000fda0003f45270 */
[----:B------:R-:W-:Y:S05]  /*5140*/  @P2 BRA `(.L_x_2991) ;  /* 0xfffffffc00ec2947 */ /* 0x000fea000383ffff */
.L_x_2990:
[----:B------:R-:W-:Y:S05]  /*5150*/  BSYNC B0 ;  /* 0x0000000000007941 */ /* 0x000fea0003800000 */
.L_x_2989:
[----:B------:R-:W-:-:S03]  /*5160*/  UMOV UR4, 0xffffffff ;  /* 0xffffffff00047882 */ /* 0x000fc60000000000 */
[----:B------:R-:W-:Y:S05]  /*5170*/  BRA.DIV UR4, `(.L_x_2992) ;  /* 0x0000003e04847947 */ /* 0x000fea000b800000 */
[----:B------:R-:W-:Y:S01]  /*5180*/  NOP ;  /* 0x0000000000007918 */ /* 0x000fe20000000000 */
.L_x_3078:
        /* <DEDUP_REMOVED lines=22> */
.L_x_2994:
[----:B------:R-:W-:Y:S05]  /*52f0*/  BSYNC B0 ;  /* 0x0000000000007941 */ /* 0x000fea0003800000 */
.L_x_2993:
        /* <DEDUP_REMOVED lines=19> */
.L_x_2996:
[----:B------:R-:W-:Y:S05]  /*5430*/  BSYNC B0 ;  /* 0x0000000000007941 */ /* 0x000fea0003800000 */
.L_x_2995:
        /* <DEDUP_REMOVED lines=20> */
.L_x_2998:
[----:B------:R-:W-:Y:S05]  /*5580*/  BSYNC B0 ;  /* 0x0000000000007941 */ /* 0x000fea0003800000 */
.L_x_2997:
[----:B------:R-:W-:Y:S06]  /*5590*/  BAR.ARV 0xa, 0xa0 ;  /* 0x0282800000007b1d */ /* 0x000fec0000002000 */
[----:B------:R-:W-:Y:S04]  /*55a0*/  BSSY B0, `(.L_x_2999) ;  /* 0x0000003000007945 */ /* 0x000fe80003800000 */
[----:B------:R-:W-:Y:S05]  /*55b0*/  @!P0 BRA `(.L_x_3000) ;  /* 0x0000000000048947 */ /* 0x000fea0003800000 */
[----:B------:R-:W-:-:S04]  /*55c0*/  DEPBAR.LE SB0, 0x1 ;  /* 0x000080400000791a */ /* 0x000fc80000000000 */
.L_x_3000:
[----:B------:R-:W-:Y:S05]  /*55d0*/  BSYNC B0 ;  /* 0x0000000000007941 */ /* 0x000fea0003800000 */
.L_x_2999:
[----:B------:R-:W-:Y:S06]  /*55e0*/  BAR.ARV 0xb, 0xa0 ;  /* 0x02c2800000007b1d */ /* 0x000fec0000002000 */
[----:B------:R-:W-:Y:S04]  /*55f0*/  BSSY B0, `(.L_x_3001) ;  /* 0x0000003000007945 */ /* 0x000fe80003800000 */
[----:B------:R-:W-:Y:S05]  /*5600*/  @!P0 BRA `(.L_x_3002) ;  /* 0x0000000000048947 */ /* 0x000fea0003800000 */
[----:B------:R-:W-:-:S04]  /*5610*/  DEPBAR.LE SB0, 0x0 ;  /* 0x000080000000791a */ /* 0x000fc80000000000 */
.L_x_3002:
[----:B------:R-:W-:Y:S05]  /*5620*/  BSYNC B0 ;  /* 0x0000000000007941 */ /* 0x000fea0003800000 */
.L_x_3001:
        /* <DEDUP_REMOVED lines=19> */
.L_x_3004:
[----:B------:R-:W-:Y:S05]  /*5760*/  BSYNC B0 ;  /* 0x0000000000007941 */ /* 0x000fea0003800000 */
.L_x_3003:
[----:B------:R-:W-:Y:S01]  /*5770*/  UIADD3 UR17, UR8, 0x1, URZ ;  /* 0x0000000108117890 */ /* 0x000fe2000fffe03f */
[----:B------:R-:W-:Y:S11]  /*5780*/  BRA `(.L_x_3005) ;  /* 0x0000000000047947 */ /* 0x000ff60003800000 */
.L_x_2988:
[----:B------:R-:W-:-:S05]  /*5790*/  UMOV UR17, UR8 ;  /* 0x0000000800117c82 */ /* 0x000fca0008000000 */
.L_x_3005:
        /* <DEDUP_REMOVED lines=12> */
.L_x_3038:
        /* <DEDUP_REMOVED lines=18> */
.L_x_3008:
[----:B------:R-:W2:Y:S04]  /*5980*/  LDG.E.STRONG.GPU R4, desc[UR38][R2.64] ;  /* 0x0000002602047981 */ /* 0x000ea8000c1ef900 */
[----:B--2---:R-:W-:Y:S01]  /*5990*/  CCTL.IVALL ;  /* 0x00000000ff00798f */ /* 0x004fe20002000000 */
[----:B------:R-:W-:Y:S05]  /*59a0*/  YIELD ;  /* 0x0000000000007946 */ /* 0x000fea0003800000 */
[----:B------:R-:W-:-:S13]  /*59b0*/  ISETP.NE.AND P2, PT, R4, R5, PT ;  /* 0x000000050400720c */ /* 0x000fda0003f45270 */
[----:B------:R-:W-:Y:S05]  /*59c0*/  @P2 BRA `(.L_x_3008) ;  /* 0xfffffffc00ec2947 */ /* 0x000fea000383ffff */
.L_x_3007:
[----:B------:R-:W-:Y:S05]  /*59d0*/  BSYNC B0 ;  /* 0x0000000000007941 */ /* 0x000fea0003800000 */
.L_x_3006:
[----:B------:R-:W-:-:S03]  /*59e0*/  UMOV UR18, 0xffffffff ;  /* 0xffffffff00127882 */ /* 0x000fc60000000000 */
[----:B------:R-:W-:Y:S05]  /*59f0*/  BRA.DIV UR18, `(.L_x_3009) ;  /* 0x0000003612807947 */ /* 0x000fea000b800000 */
[----:B------:R-:W-:Y:S01]  /*5a00*/  NOP ;  /* 0x0000000000007918 */ /* 0x000fe20000000000 */
.L_x_3081:
        /* <DEDUP_REMOVED lines=19> */
.L_x_3011:
[----:B------:R-:W-:Y:S05]  /*5b40*/  BSYNC B0 ;  /* 0x0000000000007941 */ /* 0x000fea0003800000 */
.L_x_3010:
        /* <DEDUP_REMOVED lines=14> */
.L_x_3013:
[----:B------:R-:W-:Y:S05]  /*5c30*/  BSYNC B0 ;  /* 0x0000000000007941 */ /* 0x000fea0003800000 */
.L_x_3012:
        /* <DEDUP_REMOVED lines=15> */
.L_x_3015:
[----:B------:R-:W-:Y:S05]  /*5d30*/  BSYNC B0 ;  /* 0x0000000000007941 */ /* 0x000fea0003800000 */
.L_x_3014:
[----:B------:R-:W-:Y:S06]  /*5d40*/  BAR.ARV 0xa, 0xa0 ;  /* 0x0282800000007b1d */ /* 0x000fec0000002000 */
[----:B------:R-:W-:Y:S04]  /*5d50*/  BSSY B0, `(.L_x_3016) ;  /* 0x0000003000007945 */ /* 0x000fe80003800000 */
[----:B------:R-:W-:Y:S05]  /*5d60*/  @!P0 BRA `(.L_x_3017) ;  /* 0x0000000000048947 */ /* 0x000fea0003800000 */
[----:B------:R-:W-:-:S04]  /*5d70*/  DEPBAR.LE SB0, 0x1 ;  /* 0x000080400000791a */ /* 0x000fc80000000000 */
.L_x_3017:
[----:B------:R-:W-:Y:S05]  /*5d80*/  BSYNC B0 ;  /* 0x0000000000007941 */ /* 0x000fea0003800000 */
.L_x_3016:
[----:B------:R-:W-:Y:S06]  /*5d90*/  BAR.ARV 0xb, 0xa0 ;  /* 0x02c2800000007b1d */ /* 0x000fec0000002000 */
[----:B------:R-:W-:Y:S04]  /*5da0*/  BSSY B0, `(.L_x_3018) ;  /* 0x0000003000007945 */ /* 0x000fe80003800000 */
[----:B------:R-:W-:Y:S05]  /*5db0*/  @!P0 BRA `(.L_x_3019) ;  /* 0x0000000000048947 */ /* 0x000fea0003800000 */
[----:B------:R-:W-:-:S04]  /*5dc0*/  DEPBAR.LE SB0, 0x0 ;  /* 0x000080000000791a */ /* 0x000fc80000000000 */
.L_x_3019:
[----:B------:R-:W-:Y:S05]  /*5dd0*/  BSYNC B0 ;  /* 0x0000000000007941 */ /* 0x000fea0003800000 */
.L_x_3018:
        /* <DEDUP_REMOVED lines=19> */
.L_x_3021:
[----:B------:R-:W-:Y:S05]  /*5f10*/  BSYNC B0 ;  /* 0x0000000000007941 */ /* 0x000fea0003800000 */
.L_x_3020:
        /* <DEDUP_REMOVED lines=16> */
.L_x_3024:
[----:B------:R-:W2:Y:S04]  /*6020*/  LDG.E.STRONG.GPU R4, desc[UR38][R2.64] ;  /* 0x0000002602047981 */ /* 0x000ea8000c1ef900 */
[----:B--2---:R-:W-:Y:S01]  /*6030*/  CCTL.IVALL ;  /* 0x00000000ff00798f */ /* 0x004fe20002000000 */
[----:B------:R-:W-:Y:S05]  /*6040*/  YIELD ;  /* 0x0000000000007946 */ /* 0x000fea0003800000 */
[----:B------:R-:W-:-:S13]  /*6050*/  ISETP.NE.AND P2, PT, R4, R5, PT ;  /* 0x000000050400720c */ /* 0x000fda0003f45270 */
[----:B------:R-:W-:Y:S05]  /*6060*/  @P2 BRA `(.L_x_3024) ;  /* 0xfffffffc00ec2947 */ /* 0x000fea000383ffff */
.L_x_3023:
[----:B------:R-:W-:Y:S05]  /*6070*/  BSYNC B0 ;  /* 0x0000000000007941 */ /* 0x000fea0003800000 */
.L_x_3022:
[----:B------:R-:W-:-:S03]  /*6080*/  UMOV UR14, 0xffffffff ;  /* 0xffffffff000e7882 */ /* 0x000fc60000000000 */
[----:B------:R-:W-:Y:S05]  /*6090*/  BRA.DIV UR14, `(.L_x_3025) ;  /* 0x0000002e0ef47947 */ /* 0x000fea000b800000 */
[----:B------:R-:W-:Y:S01]  /*60a0*/  NOP ;  /* 0x0000000000007918 */ /* 0x000fe20000000000 */
.L_x_3084:
        /* <DEDUP_REMOVED lines=15> */
.L_x_3027:
[----:B------:R-:W-:Y:S05]  /*61a0*/  BSYNC B0 ;  /* 0x0000000000007941 */ /* 0x000fea0003800000 */
.L_x_3026:
        /* <DEDUP_REMOVED lines=14> */
.L_x_3029:
[----:B------:R-:W-:Y:S05]  /*6290*/  BSYNC B0 ;  /* 0x0000000000007941 */ /* 0x000fea0003800000 */
.L_x_3028:
        /* <DEDUP_REMOVED lines=15> */
.L_x_3031:
[----:B------:R-:W-:Y:S05]  /*6390*/  BSYNC B0 ;  /* 0x0000000000007941 */ /* 0x000fea0003800000 */
.L_x_3030:
[----:B------:R-:W-:Y:S06]  /*63a0*/  BAR.ARV 0xa, 0xa0 ;  /* 0x0282800000007b1d */ /* 0x000fec0000002000 */
[----:B------:R-:W-:Y:S04]  /*63b0*/  BSSY B0, `(.L_x_3032) ;  /* 0x0000003000007945 */ /* 0x000fe80003800000 */
[----:B------:R-:W-:Y:S05]  /*63c0*/  @!P0 BRA `(.L_x_3033) ;  /* 0x0000000000048947 */ /* 0x000fea0003800000 */
[----:B------:R-:W-:-:S04]  /*63d0*/  DEPBAR.LE SB0, 0x1 ;  /* 0x000080400000791a */ /* 0x000fc80000000000 */
.L_x_3033:
[----:B------:R-:W-:Y:S05]  /*63e0*/  BSYNC B0 ;  /* 0x0000000000007941 */ /* 0x000fea0003800000 */
.L_x_3032:
[----:B------:R-:W-:Y:S06]  /*63f0*/  BAR.ARV 0xb, 0xa0 ;  /* 0x02c2800000007b1d */ /* 0x000fec0000002000 */
[----:B------:R-:W-:Y:S04]  /*6400*/  BSSY B0, `(.L_x_3034) ;  /* 0x0000003000007945 */ /* 0x000fe80003800000 */
[----:B------:R-:W-:Y:S05]  /*6410*/  @!P0 BRA `(.L_x_3035) ;  /* 0x0000000000048947 */ /* 0x000fea0003800000 */
[----:B------:R-:W-:-:S04]  /*6420*/  DEPBAR.LE SB0, 0x0 ;  /* 0x000080000000791a */ /* 0x000fc80000000000 */
.L_x_3035:
[----:B------:R-:W-:Y:S05]  /*6430*/  BSYNC B0 ;  /* 0x0000000000007941 */ /* 0x000fea0003800000 */
.L_x_3034:
        /* <DEDUP_REMOVED lines=19> */
.L_x_3037:
[----:B------:R-:W-:Y:S05]  /*6570*/  BSYNC B0 ;  /* 0x0000000000007941 */ /* 0x000fea0003800000 */
.L_x_3036:
[----:B------:R-:W-:Y:S02]  /*6580*/  UIADD3 UR17, UR17, 0x2, URZ ;  /* 0x0000000211117890 */ /* 0x000fe4000fffe03f */
[----:B------:R-:W-:Y:S02]  /*6590*/  UIADD3 UR4, UR4, 0x6000, URZ ;  /* 0x0000600004047890 */ /* 0x000fe4000fffe03f */
[----:B------:R-:W-:-:S06]  /*65a0*/  UISETP.GE.AND UP0, UPT, UR17, UR5, UPT ;  /* 0x000000051100728c */ /* 0x000fcc000bf06270 */
[----:B------:R-:W-:-:S13]  /*65b0*/  PLOP3.LUT P1, PT, PT, PT, UP0, 0x80, 0x0 ;  /* 0x000000000000781c */ /* 0x000fda0003f2f008 */
[----:B------:R-:W-:Y:S05]  /*65c0*/  @!P1 BRA `(.L_x_3038) ;  /* 0xfffffff000a49947 */ /* 0x000fea000383ffff */
[----:B------:R-:W-:Y:S05]  /*65d0*/  BRA `(.L_x_2949) ;  /* 0x0000002400d47947 */ /* 0x000fea0003800000 */
.L_x_2985:
        /* <DEDUP_REMOVED lines=21> */
.L_x_3039:
[----:B------:R-:W-:Y:S01]  /*6730*/  ULDC UR9, c[0x0][0x8cc] ;  /* 0x0002330000097ab9 */ /* 0x000fe20000000800 */
[----:B------:R-:W-:Y:S01]  /*6740*/  UMOV UR7, UR8 ;  /* 0x0000000800077c82 */ /* 0x000fe20008000000 */
[----:B------:R-:W-:-:S11]  /*6750*/  UISETP.NE.AND UP0, UPT, UR9, 0x1, UPT ;  /* 0x000000010900788c */ /* 0x000fd6000bf05270 */
[----:B------:R-:W-:Y:S02]  /*6760*/  @UP0 ULDC.64 UR10, c[0x0][0x8d0] ;  /* 0x00023400000a0ab9 */ /* 0x000fe40000000a00 */
[----:B------:R-:W-:-:S04]  /*6770*/  UIMAD.WIDE.U32 UR4, UR8, UR10, URZ ;  /* 0x0000000a080472a5 */ /* 0x000fc8000f8e003f */
[----:B------:R-:W-:-:S04]  /*6780*/  @UP0 USHF.R.U32.HI UR7, URZ, UR11, UR5 ;  /* 0x0000000b3f070299 */ /* 0x000fc80008011605 */
[----:B------:R-:W-:-:S12]  /*6790*/  UIMAD UR4, UR7, UR9, URZ ;  /* 0x00000009070472a4 */ /* 0x000fd8000f8e023f */
.L_x_3040:
        /* <DEDUP_REMOVED lines=80> */
.L_x_3085:
        /* <DEDUP_REMOVED lines=9> */
.L_x_3044:
        /* <DEDUP_REMOVED lines=108> */
.L_x_3055:
[----:B-1----:R-:W-:-:S05]  /*73f0*/  IMAD.MOV.U32 R13, RZ, RZ, 0x1 ;  /* 0x00000001ff0d7424 */ /* 0x002fca00078e00ff */
[----:B------:R-:W-:-:S04]  /*7400*/  SHF.L.U32 R13, R13, 0x1f, RZ ;  /* 0x0000001f0d0d7819 */ /* 0x000fc800000006ff */
[----:B------:R-:W1:Y:S02]  /*7410*/  SYNCS.PHASECHK.TRANS64.TRYWAIT P1, [R12+URZ+0x36438], R13 ;  /* 0x0364380d0c0075a7 */ /* 0x000e64000802017f */
[----:B-1----:R-:W-:Y:S05]  /*7420*/  @!P1 BRA `(.L_x_3047) ;  /* 0x0000001c00409947 */ /* 0x002fea0003800000 */
.L_x_3086:
        /* <DEDUP_REMOVED lines=8> */
.L_x_3048:
        /* <DEDUP_REMOVED lines=48> */
.L_x_3087:
        /* <DEDUP_REMOVED lines=8> */
.L_x_3050:
        /* <DEDUP_REMOVED lines=46> */
.L_x_3088:
        /* <DEDUP_REMOVED lines=12> */
.L_x_3052:
        /* <DEDUP_REMOVED lines=37> */
.L_x_3090:
        /* <DEDUP_REMOVED lines=8> */
.L_x_3054:
        /* <DEDUP_REMOVED lines=41> */
.L_x_3046:
[----:B--2---:R-:W2:Y:S01]  /*8130*/  LDL.LU R4, [R1] ;  /* 0x0000000001047983 */ /* 0x004ea20000300800 */
[----:B------:R-:W-:-:S03]  /*8140*/  IMAD.MOV.U32 R10, RZ, RZ, 0x1 ;  /* 0x00000001ff0a7424 */ /* 0x000fc600078e00ff */
[----:B------:R3:W5:Y:S01]  /*8150*/  LDL R5, [R1+0x4] ;  /* 0x0000040001057983 */ /* 0x0007620000100800 */
[----:B--2---:R-:W-:-:S13]  /*8160*/  ISETP.NE.AND P1, PT, R4, RZ, PT ;  /* 0x000000ff0400720c */ /* 0x004fda0003f25270 */
[----:B---3--:R-:W-:Y:S05]  /*8170*/  @!P1 BRA `(.L_x_3045) ;  /* 0x0000000400889947 */ /* 0x008fea0003800000 */
[----:B------:R-:W2:Y:S02]  /*8180*/  SYNCS.PHASECHK.TRANS64.TRYWAIT P1, [R12+URZ+0x36438], R13 ;  /* 0x0364380d0c0075a7 */ /* 0x000ea4000802017f */
[----:B--2---:R-:W-:Y:S05]  /*8190*/  @!P1 BRA `(.L_x_3056) ;  /* 0x0000001000449947 */ /* 0x004fea0003800000 */
.L_x_3091:
        /* <DEDUP_REMOVED lines=8> */
.L_x_3057:
        /* <DEDUP_REMOVED lines=41> */
.L_x_3092:
        /* <DEDUP_REMOVED lines=9> */
.L_x_3059:
        /* <DEDUP_REMOVED lines=38> */
.L_x_3045:
[----:B------:R-:W-:-:S04]  /*87a0*/  SHF.L.U32 R3, R10, 0x1f, RZ ;  /* 0x0000001f0a037819 */ /* 0x000fc800000006ff */
[----:B------:R-:W2:Y:S02]  /*87b0*/  SYNCS.PHASECHK.TRANS64.TRYWAIT P1, [R12+URZ+0x36438], R3 ;  /* 0x036438030c0075a7 */ /* 0x000ea4000802017f */
[----:B--2---:R-:W-:Y:S05]  /*87c0*/  @!P1 BRA `(.L_x_3060) ;  /* 0x0000000800e09947 */ /* 0x004fea0003800000 */
.L_x_3093:
[----:B------:R-:W-:Y:S05]  /*87d0*/  @P0 BRA `(.L_x_3061) ;  /* 0x0000000000180947 */ /* 0x000fea0003800000 */
[----:B------:R-:W3:Y:S01]  /*87e0*/  S2R R0, SR_TID.X ;  /* 0x0000000000007919 */ /* 0x000ee20000002100 */
[----:B--2---:R-:W-:-:S04]  /*87f0*/  IMAD.MOV.U32 R3, RZ, RZ, 0x6100 ;  /* 0x00006100ff037424 */ /* 0x004fc800078e00ff */
[----:B------:R4:W-:Y:S01]  /*8800*/  SYNCS.ARRIVE.TRANS64 RZ, [R12+URZ+0x36430], R3 ;  /* 0x036430030cff79a7 */ /* 0x0009e2000800003f */
[----:B---3--:R-:W-:-:S13]  /*8810*/  LOP3.LUT P0, RZ, R0, 0x1f, RZ, 0xc0, !PT ;  /* 0x0000001f00ff7812 */ /* 0x008fda000780c0ff */
[----:B----4-:R-:W-:Y:S05]  /*8820*/  @!P0 BRA `(.L_x_3061) ;  /* 0x0000000000048947 */ /* 0x010fea0003800000 */
[----:B------:R-:W-:Y:S01]  /*8830*/  BPT.TRAP 0x1 ;  /* 0x000000040000795c */ /* 0x000fe20000300000 */
.L_x_3061:
        /* <DEDUP_REMOVED lines=45> */
.L_x_3042:
[----:B------:R-:W-:Y:S05]  /*8b10*/  BSYNC B0 ;  /* 0x0000000000007941 */ /* 0x000fea0003800000 */
.L_x_3041:
[----:B------:R-:W-:-:S03]  /*8b20*/  UMOV UR4, 0xffffffff ;  /* 0xffffffff00047882 */ /* 0x000fc60000000000 */
[----:B------:R-:W-:Y:S05]  /*8b30*/  BRA.DIV UR4, `(.L_x_3062) ;  /* 0x0000000a04187947 */ /* 0x000fea000b800000 */
[----:B------:R-:W-:-:S13]  /*8b40*/  ELECT P0, URZ, PT ;  /* 0x00000000003f782f */ /* 0x000fda0003800000 */
.L_x_3096:
[----:B------:R-:W-:Y:S05]  /*8b50*/  @!P0 BRA `(.L_x_2949) ;  /* 0x0000000000748947 */ /* 0x000fea0003800000 */
[----:B------:R-:W2:Y:S02]  /*8b60*/  LDL.LU R0, [R1+0x8] ;  /* 0x0000080001007983 */ /* 0x000ea40000300800 */
[----:B--2---:R-:W-:-:S04]  /*8b70*/  LOP3.LUT R0, R0, 0x2, RZ, 0xfc, !PT ;  /* 0x0000000200007812 */ /* 0x004fc800078efcff */
[----:B------:R-:W-:-:S13]  /*8b80*/  ISETP.NE.AND P0, PT, R0, 0x3, PT ;  /* 0x000000030000780c */ /* 0x000fda0003f05270 */
[----:B------:R-:W-:Y:S05]  /*8b90*/  @!P0 BRA `(.L_x_3063) ;  /* 0x0000000000048947 */ /* 0x000fea0003800000 */
[----:B------:R-:W-:Y:S01]  /*8ba0*/  BPT.TRAP 0x1 ;  /* 0x000000040000795c */ /* 0x000fe20000300000 */
.L_x_3063:
        /* <DEDUP_REMOVED lines=15> */
.L_x_3097:
[----:B------:R-:W3:Y:S02]  /*8ca0*/  SYNCS.PHASECHK.TRANS64.TRYWAIT P1, [R23+URZ], R0 ;  /* 0x00000000170075a7 */ /* 0x000ee4000802017f */
[----:B---3--:R-:W-:Y:S05]  /*8cb0*/  @!P1 BRA `(.L_x_3065) ;  /* 0x0000000400f09947 */ /* 0x008fea0003800000 */
.L_x_3098:
[----:B------:R-:W-:Y:S05]  /*8cc0*/  @!P0 BRA `(.L_x_3066) ;  /* 0x0000000000048947 */ /* 0x000fea0003800000 */
[----:B------:R-:W-:Y:S01]  /*8cd0*/  BPT.TRAP 0x1 ;  /* 0x000000040000795c */ /* 0x000fe20000300000 */
.L_x_3066:
[----:B------:R-:W-:-:S07]  /*8ce0*/  SHF.L.U32 R10, R10, 0x1f, RZ ;  /* 0x0000001f0a0a7819 */ /* 0x000fce00000006ff */
.L_x_3067:
[----:B----4-:R4:W1:Y:S02]  /*8cf0*/  SYNCS.PHASECHK.TRANS64.TRYWAIT P0, [R7+URZ+0x36438], R10 ;  /* 0x0364380a070075a7 */ /* 0x010864000800017f */
[----:B-1----:R-:W-:Y:S05]  /*8d00*/  @!P0 NANOSLEEP.SYNCS 0x989680 ;  /* 0x009896800000895d */ /* 0x002fea0003900000 */
[----:B------:R-:W1:Y:S02]  /*8d10*/  @!P0 SYNCS.PHASECHK.TRANS64 P0, [R7+URZ+0x36438], R10 ;  /* 0x0364380a070085a7 */ /* 0x000e64000800007f */
[----:B-1----:R-:W-:Y:S05]  /*8d20*/  @!P0 BRA `(.L_x_3067) ;  /* 0xfffffffc00f08947 */ /* 0x002fea000383ffff */
.L_x_2949:
[----:B------:R-:W-:Y:S05]  /*8d30*/  BSYNC B6 ;  /* 0x0000000000067941 */ /* 0x000fea0003800000 */
.L_x_2944:
[----:B------:R-:W-:Y:S05]  /*8d40*/  EXIT ;  /* 0x000000000000794d */ /* 0x000fea0003800000 */
.L_x_2955:
[----:B------:R-:W-:Y:S02]  /*8d50*/  IMAD.MOV.U32 R12, RZ, RZ, RZ ;  /* 0x000000ffff0c7224 */ /* 0x000fe400078e00ff */
[----:B------:R-:W-:Y:S02]  /*8d60*/  IMAD.MOV.U32 R11, RZ, RZ, 0x1f ;  /* 0x0000001fff0b7424 */ /* 0x000fe400078e00ff */
[----:B------:R-:W-:-:S07]  /*8d70*/  IMAD.MOV.U32 R15, RZ, RZ, -0x1 ;  /* 0xffffffffff0f7424 */ /* 0x000fce00078e00ff */
[----:B------:R-:W-:Y:S05]  /*8d80*/  WARPSYNC.COLLECTIVE R15, `(.L_x_3068) ;  /* 0x000000000f087348 */ /* 0x000fea0003c00000 */
[----:B------:R1:W2:Y:S02]  /*8d90*/  SHFL.IDX P6, R14, R13, R12, R11 ;  /* 0x0000000c0d0e7389 */ /* 0x0002a400000c000b */
[----:B-12---:R-:W-:Y:S01]  /*8da0*/  ENDCOLLECTIVE ;  /* 0x000000000000791b */ /* 0x006fe20003800000 */
.L_x_3068:
[----:B------:R-:W-:Y:S05]  /*8db0*/  BRA `(.L_x_3069) ;  /* 0xffffff8400147947 */ /* 0x000fea000383ffff */
.L_x_2957:
[----:B--2---:R2:W3:Y:S02]  /*8dc0*/  SYNCS.PHASECHK.TRANS64.TRYWAIT P0, [R19+URZ+0x36400], R10 ;  /* 0x0364000a130075a7 */ /* 0x0044e4000800017f */
[----:B---3--:R-:W-:Y:S05]  /*8dd0*/  @!P0 NANOSLEEP.SYNCS 0x989680 ;  /* 0x009896800000895d */ /* 0x008fea0003900000 */
[----:B------:R-:W3:Y:S02]  /*8de0*/  @!P0 SYNCS.PHASECHK.TRANS64 P0, [R19+URZ+0x36400], R10 ;  /* 0x0364000a130085a7 */ /* 0x000ee4000800007f */
[----:B---3--:R-:W-:Y:S05]  /*8df0*/  @!P0 BRA `(.L_x_2957) ;  /* 0xfffffffc00f08947 */ /* 0x008fea000383ffff */
[----:B------:R-:W-:Y:S05]  /*8e00*/  BRA `(.L_x_2956) ;  /* 0xffffff84004c7947 */ /* 0x000fea000383ffff */
.L_x_2961:
[----:B--2---:R2:W3:Y:S02]  /*8e10*/  SYNCS.PHASECHK.TRANS64.TRYWAIT P1, [R3+URZ+0x36410], R12 ;  /* 0x0364100c030075a7 */ /* 0x0044e4000802017f */
[----:B---3--:R-:W-:Y:S05]  /*8e20*/  @!P1 NANOSLEEP.SYNCS 0x989680 ;  /* 0x009896800000995d */ /* 0x008fea0003900000 */
[----:B------:R-:W3:Y:S02]  /*8e30*/  @!P1 SYNCS.PHASECHK.TRANS64 P1, [R3+URZ+0x36410], R12 ;  /* 0x0364100c030095a7 */ /* 0x000ee4000802007f */
[----:B---3--:R-:W-:Y:S05]  /*8e40*/  @!P1 BRA `(.L_x_2961) ;  /* 0xfffffffc00f09947 */ /* 0x008fea000383ffff */
[----:B------:R-:W-:Y:S05]  /*8e50*/  BRA `(.L_x_2960) ;  /* 0xffffff8c00107947 */ /* 0x000fea000383ffff */
.L_x_2965:
[----:B------:R1:W1:Y:S02]  /*8e60*/  SYNCS.PHASECHK.TRANS64.TRYWAIT P1, [R19+URZ+0x36430], R14 ;  /* 0x0364300e130075a7 */ /* 0x000264000802017f */
[----:B-1----:R-:W-:Y:S05]  /*8e70*/  @!P1 NANOSLEEP.SYNCS 0x989680 ;  /* 0x009896800000995d */ /* 0x002fea0003900000 */
[----:B------:R-:W1:Y:S02]  /*8e80*/  @!P1 SYNCS.PHASECHK.TRANS64 P1, [R19+URZ+0x36430], R14 ;  /* 0x0364300e130095a7 */ /* 0x000e64000802007f */
[----:B-1----:R-:W-:Y:S05]  /*8e90*/  @!P1 BRA `(.L_x_2965) ;  /* 0xfffffffc00f09947 */ /* 0x002fea000383ffff */
[----:B------:R-:W-:Y:S05]  /*8ea0*/  BRA `(.L_x_2964) ;  /* 0xffffff9000b47947 */ /* 0x000fea000383ffff */
.L_x_2972:
[----:B------:R-:W-:Y:S01]  /*8eb0*/  BSSY B0, `(.L_x_3070) ;  /* 0x0000005000007945 */ /* 0x000fe20003800000 */
[----:B------:R-:W-:-:S07]  /*8ec0*/  IMAD.MOV.U32 R15, RZ, RZ, -0x1 ;  /* 0xffffffffff0f7424 */ /* 0x000fce00078e00ff */
[----:B-1----:R-:W-:Y:S05]  /*8ed0*/  WARPSYNC.COLLECTIVE R15, `(.L_x_3071) ;  /* 0x000000000f087348 */ /* 0x002fea0003c00000 */
[----:B------:R-:W-:Y:S01]  /*8ee0*/  NOP ;  /* 0x0000000000007918 */ /* 0x000fe20000000000 */
[----:B-1----:R-:W-:Y:S01]  /*8ef0*/  ENDCOLLECTIVE ;  /* 0x000000000000791b */ /* 0x002fe20003800000 */
.L_x_3071:
[----:B------:R-:W-:Y:S05]  /*8f00*/  BSYNC B0 ;  /* 0x0000000000007941 */ /* 0x000fea0003800000 */
.L_x_3070:
[----:B------:R-:W-:Y:S05]  /*8f10*/  BRA `(.L_x_3072) ;  /* 0xffffffb000f07947 */ /* 0x000fea000383ffff */
.L_x_2981:
[----:B------:R-:W-:Y:S01]  /*8f20*/  BSSY B0, `(.L_x_3073) ;  /* 0x0000005000007945 */ /* 0x000fe20003800000 */
[----:B------:R-:W-:-:S07]  /*8f30*/  IMAD.MOV.U32 R15, RZ, RZ, -0x1 ;  /* 0xffffffffff0f7424 */ /* 0x000fce00078e00ff */
[----:B-12---:R-:W-:Y:S05]  /*8f40*/  WARPSYNC.COLLECTIVE R15, `(.L_x_3074) ;  /* 0x000000000f087348 */ /* 0x006fea0003c00000 */
[----:B------:R-:W-:Y:S01]  /*8f50*/  NOP ;  /* 0x0000000000007918 */ /* 0x000fe20000000000 */
[----:B-12---:R-:W-:Y:S01]  /*8f60*/  ENDCOLLECTIVE ;  /* 0x000000000000791b */ /* 0x006fe20003800000 */
.L_x_3074:
[----:B------:R-:W-:Y:S05]  /*8f70*/  BSYNC B0 ;  /* 0x0000000000007941 */ /* 0x000fea0003800000 */
.L_x_3073:
[----:B------:R-:W-:Y:S05]  /*8f80*/  BRA `(.L_x_3075) ;  /* 0xffffffb400e07947 */ /* 0x000fea000383ffff */
.L_x_2992:
[----:B------:R-:W-:Y:S01]  /*8f90*/  BSSY B0, `(.L_x_3076) ;  /* 0x0000005000007945 */ /* 0x000fe20003800000 */
[----:B------:R-:W-:-:S07]  /*8fa0*/  IMAD.MOV.U32 R15, RZ, RZ, -0x1 ;  /* 0xffffffffff0f7424 */ /* 0x000fce00078e00ff */
[----:B------:R-:W-:Y:S05]  /*8fb0*/  WARPSYNC.COLLECTIVE R15, `(.L_x_3077) ;  /* 0x000000000f087348 */ /* 0x000fea0003c00000 */
[----:B------:R-:W-:Y:S01]  /*8fc0*/  NOP ;  /* 0x0000000000007918 */ /* 0x000fe20000000000 */
[----:B------:R-:W-:Y:S01]  /*8fd0*/  ENDCOLLECTIVE ;  /* 0x000000000000791b */ /* 0x000fe20003800000 */
.L_x_3077:
[----:B------:R-:W-:Y:S05]  /*8fe0*/  BSYNC B0 ;  /* 0x0000000000007941 */ /* 0x000fea0003800000 */
.L_x_3076:
[----:B------:R-:W-:Y:S05]  /*8ff0*/  BRA `(.L_x_3078) ;  /* 0xffffffc000647947 */ /* 0x000fea000383ffff */
.L_x_3009:
[----:B------:R-:W-:Y:S01]  /*9000*/  BSSY B0, `(.L_x_3079) ;  /* 0x0000005000007945 */ /* 0x000fe20003800000 */
[----:B------:R-:W-:-:S07]  /*9010*/  IMAD.MOV.U32 R15, RZ, RZ, -0x1 ;  /* 0xffffffffff0f7424 */ /* 0x000fce00078e00ff */
[----:B------:R-:W-:Y:S05]  /*9020*/  WARPSYNC.COLLECTIVE R15, `(.L_x_3080) ;  /* 0x000000000f087348 */ /* 0x000fea0003c00000 */
[----:B------:R-:W-:Y:S01]  /*9030*/  NOP ;  /* 0x0000000000007918 */ /* 0x000fe20000000000 */
[----:B------:R-:W-:Y:S01]  /*9040*/  ENDCOLLECTIVE ;  /* 0x000000000000791b */ /* 0x000fe20003800000 */
.L_x_3080:
[----:B------:R-:W-:Y:S05]  /*9050*/  BSYNC B0 ;  /* 0x0000000000007941 */ /* 0x000fea0003800000 */
.L_x_3079:
[----:B------:R-:W-:Y:S05]  /*9060*/  BRA `(.L_x_3081) ;  /* 0xffffffc800687947 */ /* 0x000fea000383ffff */
.L_x_3025:
[----:B------:R-:W-:Y:S01]  /*9070*/  BSSY B0, `(.L_x_3082) ;  /* 0x0000005000007945 */ /* 0x000fe20003800000 */
[----:B------:R-:W-:-:S07]  /*9080*/  IMAD.MOV.U32 R15, RZ, RZ, -0x1 ;  /* 0xffffffffff0f7424 */ /* 0x000fce00078e00ff */
[----:B------:R-:W-:Y:S05]  /*9090*/  WARPSYNC.COLLECTIVE R15, `(.L_x_3083) ;  /* 0x000000000f087348 */ /* 0x000fea0003c00000 */
[----:B------:R-:W-:Y:S01]  /*90a0*/  NOP ;  /* 0x0000000000007918 */ /* 0x000fe20000000000 */
[----:B------:R-:W-:Y:S01]  /*90b0*/  ENDCOLLECTIVE ;  /* 0x000000000000791b */ /* 0x000fe20003800000 */
.L_x_3083:
[----:B------:R-:W-:Y:S05]  /*90c0*/  BSYNC B0 ;  /* 0x0000000000007941 */ /* 0x000fea0003800000 */
.L_x_3082:
[----:B------:R-:W-:Y:S05]  /*90d0*/  BRA `(.L_x_3084) ;  /* 0xffffffcc00f47947 */ /* 0x000fea000383ffff */
.L_x_3043:
[----:B-1----:R1:W2:Y:S02]  /*90e0*/  SYNCS.PHASECHK.TRANS64.TRYWAIT P1, [R12+URZ+0x36420], R13 ;  /* 0x0364200d0c0075a7 */ /* 0x0022a4000802017f */
[----:B--2---:R-:W-:Y:S05]  /*90f0*/  @!P1 NANOSLEEP.SYNCS 0x989680 ;  /* 0x009896800000995d */ /* 0x004fea0003900000 */
[----:B------:R-:W2:Y:S02]  /*9100*/  @!P1 SYNCS.PHASECHK.TRANS64 P1, [R12+URZ+0x36420], R13 ;  /* 0x0364200d0c0095a7 */ /* 0x000ea4000802007f */
[----:B--2---:R-:W-:Y:S05]  /*9110*/  @!P1 BRA `(.L_x_3043) ;  /* 0xfffffffc00f09947 */ /* 0x004fea000383ffff */
[----:B------:R-:W-:Y:S05]  /*9120*/  BRA `(.L_x_3085) ;  /* 0xffffffd800dc7947 */ /* 0x000fea000383ffff */
.L_x_3047:
[----:B-1----:R1:W3:Y:S02]  /*9130*/  SYNCS.PHASECHK.TRANS64.TRYWAIT P1, [R12+URZ+0x36438], R13 ;  /* 0x0364380d0c0075a7 */ /* 0x0022e4000802017f */
[----:B---3--:R-:W-:Y:S05]  /*9140*/  @!P1 NANOSLEEP.SYNCS 0x989680 ;  /* 0x009896800000995d */ /* 0x008fea0003900000 */
[----:B------:R-:W3:Y:S02]  /*9150*/  @!P1 SYNCS.PHASECHK.TRANS64 P1, [R12+URZ+0x36438], R13 ;  /* 0x0364380d0c0095a7 */ /* 0x000ee4000802007f */
[----:B---3--:R-:W-:Y:S05]  /*9160*/  @!P1 BRA `(.L_x_3047) ;  /* 0xfffffffc00f09947 */ /* 0x008fea000383ffff */
[----:B------:R-:W-:Y:S05]  /*9170*/  BRA `(.L_x_3086) ;  /* 0xffffffe000ac7947 */ /* 0x000fea000383ffff */
.L_x_3049:
[----:B--2---:R2:W3:Y:S02]  /*9180*/  SYNCS.PHASECHK.TRANS64.TRYWAIT P1, [R12+URZ+0x36428], R0 ;  /* 0x036428000c0075a7 */ /* 0x0044e4000802017f */
[----:B---3--:R-:W-:Y:S05]  /*9190*/  @!P1 NANOSLEEP.SYNCS 0x989680 ;  /* 0x009896800000995d */ /* 0x008fea0003900000 */
[----:B------:R-:W3:Y:S02]  /*91a0*/  @!P1 SYNCS.PHASECHK.TRANS64 P1, [R12+URZ+0x36428], R0 ;  /* 0x036428000c0095a7 */ /* 0x000ee4000802007f */
[----:B---3--:R-:W-:Y:S05]  /*91b0*/  @!P1 BRA `(.L_x_3049) ;  /* 0xfffffffc00f09947 */ /* 0x008fea000383ffff */
[----:B------:R-:W-:Y:S05]  /*91c0*/  BRA `(.L_x_3087) ;  /* 0xffffffe400787947 */ /* 0x000fea000383ffff */
.L_x_3051:
        /* <DEDUP_REMOVED lines=8> */
.L_x_3053:
[----:B------:R-:W-:-:S07]  /*9250*/  SHF.L.U32 R5, R16, 0x1f, RZ ;  /* 0x0000001f10057819 */ /* 0x000fce00000006ff */
.L_x_3089:
[----:B---3--:R3:W4:Y:S02]  /*9260*/  SYNCS.PHASECHK.TRANS64.TRYWAIT P1, [R12+URZ+0x36420], R5 ;  /* 0x036420050c0075a7 */ /* 0x008724000802017f */
[----:B----4-:R-:W-:Y:S05]  /*9270*/  @!P1 NANOSLEEP.SYNCS 0x989680 ;  /* 0x009896800000995d */ /* 0x010fea0003900000 */
[----:B------:R-:W4:Y:S02]  /*9280*/  @!P1 SYNCS.PHASECHK.TRANS64 P1, [R12+URZ+0x36420], R5 ;  /* 0x036420050c0095a7 */ /* 0x000f24000802007f */
[----:B----4-:R-:W-:Y:S05]  /*9290*/  @!P1 BRA `(.L_x_3089) ;  /* 0xfffffffc00f09947 */ /* 0x010fea000383ffff */
[----:B------:R-:W-:Y:S05]  /*92a0*/  BRA `(.L_x_3090) ;  /* 0xffffffe800dc7947 */ /* 0x000fea000383ffff */
.L_x_3056:
[----:B--2---:R2:W3:Y:S02]  /*92b0*/  SYNCS.PHASECHK.TRANS64.TRYWAIT P1, [R12+URZ+0x36438], R13 ;  /* 0x0364380d0c0075a7 */ /* 0x0044e4000802017f */
[----:B---3--:R-:W-:Y:S05]  /*92c0*/  @!P1 NANOSLEEP.SYNCS 0x989680 ;  /* 0x009896800000995d */ /* 0x008fea0003900000 */
[----:B------:R-:W3:Y:S02]  /*92d0*/  @!P1 SYNCS.PHASECHK.TRANS64 P1, [R12+URZ+0x36438], R13 ;  /* 0x0364380d0c0095a7 */ /* 0x000ee4000802007f */
[----:B---3--:R-:W-:Y:S05]  /*92e0*/  @!P1 BRA `(.L_x_3056) ;  /* 0xfffffffc00f09947 */ /* 0x008fea000383ffff */
[----:B------:R-:W-:Y:S05]  /*92f0*/  BRA `(.L_x_3091) ;  /* 0xffffffec00a87947 */ /* 0x000fea000383ffff */
.L_x_3058:
[----:B-1----:R1:W2:Y:S02]  /*9300*/  SYNCS.PHASECHK.TRANS64.TRYWAIT P1, [R12+URZ+0x36428], R5 ;  /* 0x036428050c0075a7 */ /* 0x0022a4000802017f */
[----:B--2---:R-:W-:Y:S05]  /*9310*/  @!P1 NANOSLEEP.SYNCS 0x989680 ;  /* 0x009896800000995d */ /* 0x004fea0003900000 */
[----:B------:R-:W2:Y:S02]  /*9320*/  @!P1 SYNCS.PHASECHK.TRANS64 P1, [R12+URZ+0x36428], R5 ;  /* 0x036428050c0095a7 */ /* 0x000ea4000802007f */
[----:B--2---:R-:W-:Y:S05]  /*9330*/  @!P1 BRA `(.L_x_3058) ;  /* 0xfffffffc00f09947 */ /* 0x004fea000383ffff */
[----:B------:R-:W-:Y:S05]  /*9340*/  BRA `(.L_x_3092) ;  /* 0xfffffff000587947 */ /* 0x000fea000383ffff */
.L_x_3060:
[----:B--2---:R2:W3:Y:S02]  /*9350*/  SYNCS.PHASECHK.TRANS64.TRYWAIT P1, [R12+URZ+0x36438], R3 ;  /* 0x036438030c0075a7 */ /* 0x0044e4000802017f */
[----:B---3--:R-:W-:Y:S05]  /*9360*/  @!P1 NANOSLEEP.SYNCS 0x989680 ;  /* 0x009896800000995d */ /* 0x008fea0003900000 */
[----:B------:R-:W3:Y:S02]  /*9370*/  @!P1 SYNCS.PHASECHK.TRANS64 P1, [R12+URZ+0x36438], R3 ;  /* 0x036438030c0095a7 */ /* 0x000ee4000802007f */
[----:B---3--:R-:W-:Y:S05]  /*9380*/  @!P1 BRA `(.L_x_3060) ;  /* 0xfffffffc00f09947 */ /* 0x008fea000383ffff */
[----:B------:R-:W-:Y:S05]  /*9390*/  BRA `(.L_x_3093) ;  /* 0xfffffff4000c7947 */ /* 0x000fea000383ffff */
.L_x_3062:
[----:B------:R-:W-:Y:S01]  /*93a0*/  BSSY B0, `(.L_x_3094) ;  /* 0x0000006000007945 */ /* 0x000fe20003800000 */
[----:B------:R-:W-:-:S07]  /*93b0*/  IMAD.MOV.U32 R15, RZ, RZ, -0x1 ;  /* 0xffffffffff0f7424 */ /* 0x000fce00078e00ff */
[----:B-1----:R-:W-:Y:S05]  /*93c0*/  WARPSYNC.COLLECTIVE R15, `(.L_x_3095) ;  /* 0x000000000f0c7348 */ /* 0x002fea0003c00000 */
[----:B------:R-:W-:Y:S02]  /*93d0*/  ELECT P6, UR62, PT ;  /* 0x00000000003e782f */ /* 0x000fe400038c0000 */
[----:B------:R-:W-:Y:S01]  /*93e0*/  MOV R14, UR62 ;  /* 0x0000003e000e7c02 */ /* 0x000fe20008000f00 */
[----:B-1----:R-:W-:Y:S10]  /*93f0*/  ENDCOLLECTIVE ;  /* 0x000000000000791b */ /* 0x002ff40003800000 */
.L_x_3095:
[----:B------:R-:W-:Y:S05]  /*9400*/  BSYNC B0 ;  /* 0x0000000000007941 */ /* 0x000fea0003800000 */
.L_x_3094:
[----:B------:R-:W-:Y:S01]  /*9410*/  PLOP3.LUT P0, PT, P6, PT, PT, 0x80, 0x0 ;  /* 0x000000000000781c */ /* 0x000fe2000370f070 */
[----:B------:R-:W-:-:S12]  /*9420*/  BRA `(.L_x_3096) ;  /* 0xfffffff400c87947 */ /* 0x000fd8000383ffff */
.L_x_3064:
[----:B--2---:R2:W3:Y:S02]  /*9430*/  SYNCS.PHASECHK.TRANS64.TRYWAIT P1, [R5+URZ], R2 ;  /* 0x00000002050075a7 */ /* 0x0044e4000802017f */
[----:B---3--:R-:W-:Y:S05]  /*9440*/  @!P1 NANOSLEEP.SYNCS 0x989680 ;  /* 0x009896800000995d */ /* 0x008fea0003900000 */
[----:B------:R-:W3:Y:S02]  /*9450*/  @!P1 SYNCS.PHASECHK.TRANS64 P1, [R5+URZ], R2 ;  /* 0x00000002050095a7 */ /* 0x000ee4000802007f */
[----:B---3--:R-:W-:Y:S05]  /*9460*/  @!P1 BRA `(.L_x_3064) ;  /* 0xfffffffc00f09947 */ /* 0x008fea000383ffff */
[----:B------:R-:W-:Y:S05]  /*9470*/  BRA `(.L_x_3097) ;  /* 0xfffffff800087947 */ /* 0x000fea000383ffff */
.L_x_3065:
[----:B---3--:R3:W4:Y:S02]  /*9480*/  SYNCS.PHASECHK.TRANS64.TRYWAIT P1, [R23+URZ], R0 ;  /* 0x00000000170075a7 */ /* 0x008724000802017f */
[----:B----4-:R-:W-:Y:S05]  /*9490*/  @!P1 NANOSLEEP.SYNCS 0x989680 ;  /* 0x009896800000995d */ /* 0x010fea0003900000 */
[----:B------:R-:W4:Y:S02]  /*94a0*/  @!P1 SYNCS.PHASECHK.TRANS64 P1, [R23+URZ], R0 ;  /* 0x00000000170095a7 */ /* 0x000f24000802007f */
[----:B----4-:R-:W-:Y:S05]  /*94b0*/  @!P1 BRA `(.L_x_3065) ;  /* 0xfffffffc00f09947 */ /* 0x010fea000383ffff */
[----:B------:R-:W-:Y:S05]  /*94c0*/  BRA `(.L_x_3098) ;  /* 0xfffffff400fc7947 */ /* 0x000fea000383ffff */
.L_x_3099:
        /* <DEDUP_REMOVED lines=11> */
.L_x_3874:


//--------------------- .text._ZN7cutlass13device_kernelIN5flash22FlashAttnBwdPreprocessIN4cute5tupleIJNS3_1CILi64EEENS5_ILi192EEEEEENS_10bfloat16_tEfNS_4arch4Sm90ELb1ELb0EEEEEvNT_6ParamsE --------------------------
	.section	.text._ZN7cutlass13device_kernelIN5flash22FlashAttnBwdPreprocessIN4cute5tupleIJNS3_1CILi64EEENS5_ILi192EEEEEENS_10bfloat16_tEfNS_4arch4Sm90ELb1ELb0EEEEEvNT_6ParamsE,"ax",@progbits
	.align	128
.text._ZN7cutlass13device_kernelIN5flash22FlashAttnBwdPreprocessIN4cute5tupleIJNS3_1CILi64EEENS5_ILi192EEEEEENS_10bfloat16_tEfNS_4arch4Sm90ELb1ELb0EEEEEvNT_6ParamsE:
        .type           _ZN7cutlass13device_kernelIN5flash22FlashAttnBwdPreprocessIN4cute5tupleIJNS3_1CILi64EEENS5_ILi192EEEEEENS_10bfloat16_tEfNS_4arch4Sm90ELb1ELb0EEEEEvNT_6ParamsE,@function
        .size           _ZN7cutlass13device_kernelIN5flash22FlashAttnBwdPreprocessIN4cute5tupleIJNS3_1CILi64EEENS5_ILi192EEEEEENS_10bfloat16_tEfNS_4arch4Sm90ELb1ELb0EEEEEvNT_6ParamsE,(.L_x_3875 - _ZN7cutlass13device_kernelIN5flash22FlashAttnBwdPreprocessIN4cute5tupleIJNS3_1CILi64EEENS5_ILi192EEEEEENS_10bfloat16_tEfNS_4arch4Sm90ELb1ELb0EEEEEvNT_6ParamsE)
        .other          _ZN7cutlass13device_kernelIN5flash22FlashAttnBwdPreprocessIN4cute5tupleIJNS3_1CILi64EEENS5_ILi192EEEEEENS_10bfloat16_tEfNS_4arch4Sm90ELb1ELb0EEEEEvNT_6ParamsE,@"STO_CUDA_ENTRY STV_DEFAULT"
_ZN7cutlass13device_kernelIN5flash22FlashAttnBwdPreprocessIN4cute5tupleIJNS3_1CILi64EEENS5_ILi192EEEEEENS_10bfloat16_tEfNS_4arch4Sm90ELb1ELb0EEEEEvNT_6ParamsE:
[----:B------:R-:W-:Y:S01]  /*0000*/  LDC R1, c[0x0][0x28] ;  /* 0x00000a00ff017b82 */ /* 0x000fe20000000800 */
[----:B------:R-:W0:Y:S01]  /*0010*/  S2R R55, SR_CTAID.X ;  /* 0x0000000000377919 */ /* 0x000e220000002500 */
[----:B------:R-:W-:-:S06]  /*0020*/  ULDC UR4, c[0x0][0x218] ;  /* 0x0000860000047ab9 */ /* 0x000fcc0000000800 */
[----:B------:R-:W1:Y:S01]  /*0030*/  S2UR UR8, SR_CTAID.Y ;  /* 0x00000000000879c3 */ /* 0x000e620000002600 */
[----:B------:R-:W-:Y:S01]  /*0040*/  IMAD.MOV.U32 R56, RZ, RZ, 0x7f800000 ;  /* 0x7f800000ff387424 */ /* 0x000fe200078e00ff */
[----:B------:R-:W2:Y:S01]  /*0050*/  S2R R57, SR_TID.X ;  /* 0x0000000000397919 */ /* 0x000ea20000002100 */
[----:B------:R-:W-:-:S05]  /*0060*/  ULDC.64 UR6, c[0x0][0x208] ;  /* 0x0000820000067ab9 */ /* 0x000fca0000000a00 */
[----:B------:R-:W3:Y:S08]  /*0070*/  S2UR UR9, SR_CTAID.Z ;  /* 0x00000000000979c3 */ /* 0x000ef00000002700 */
[----:B------:R-:W4:Y:S01]  /*0080*/  LDC.64 R30, c[0x0][0x250] ;  /* 0x00009400ff1e7b82 */ /* 0x000f220000000a00 */
[----:B-1----:R-:W-:-:S07]  /*0090*/  USHF.R.S32.HI UR10, URZ, 0x1f, UR8 ;  /* 0x0000001f3f0a7899 */ /* 0x002fce0008011408 */
[----:B------:R-:W1:Y:S01]  /*00a0*/  LDC.64 R38, c[0x0][0x238] ;  /* 0x00008e00ff267b82 */ /* 0x000e620000000a00 */
[----:B0-----:R-:W-:Y:S01]  /*00b0*/  IMAD.SHL.U32 R2, R55, 0x40, RZ ;  /* 0x0000004037027824 */ /* 0x001fe200078e00ff */
[----:B---3--:R-:W-:-:S06]  /*00c0*/  USHF.R.S32.HI UR11, URZ, 0x1f, UR9 ;  /* 0x0000001f3f0b7899 */ /* 0x008fcc0008011409 */
[----:B------:R-:W0:Y:S01]  /*00d0*/  LDC.64 R62, c[0x0][0x258] ;  /* 0x00009600ff3e7b82 */ /* 0x000e220000000a00 */
[----:B------:R-:W-:-:S04]  /*00e0*/  IADD3 R59, -R2, UR4, RZ ;  /* 0x00000004023b7c10 */ /* 0x000fc8000fffe1ff */
[----:B--2---:R-:W-:-:S04]  /*00f0*/  ISETP.GE.AND P0, PT, R57, R59, PT ;  /* 0x0000003b3900720c */ /* 0x004fc80003f06270 */
[----:B------:R-:W-:-:S13]  /*0100*/  ISETP.GT.OR P0, PT, R57, 0x3f, P0 ;  /* 0x0000003f3900780c */ /* 0x000fda0000704670 */
[----:B------:R-:W2:Y:S01]  /*0110*/  @!P0 LDC.64 R6, c[0x0][0x290] ;  /* 0x0000a400ff068b82 */ /* 0x000ea20000000a00 */
[----:B------:R-:W-:Y:S02]  /*0120*/  @!P0 SHF.R.S32.HI R5, RZ, 0x1f, R57 ;  /* 0x0000001fff058819 */ /* 0x000fe40000011439 */
[----:B------:R-:W-:-:S04]  /*0130*/  @!P0 IADD3 R4, P1, R2, R57, RZ ;  /* 0x0000003902048210 */ /* 0x000fc80007f3e0ff */
[----:B------:R-:W-:Y:S01]  /*0140*/  @!P0 LEA.HI.X.SX32 R5, R2, R5, 0x1, P1 ;  /* 0x0000000502058211 */ /* 0x000fe200008f0eff */
[----:B------:R-:W3:Y:S08]  /*0150*/  @!P0 LDC.64 R8, c[0x0][0x298] ;  /* 0x0000a600ff088b82 */ /* 0x000ef00000000a00 */
[----:B------:R-:W4:Y:S01]  /*0160*/  @!P0 LDC.64 R10, c[0x0][0x288] ;  /* 0x0000a200ff0a8b82 */ /* 0x000f220000000a00 */
[----:B--2---:R-:W-:-:S02]  /*0170*/  @!P0 IMAD R0, R6, UR10, RZ ;  /* 0x0000000a06008c24 */ /* 0x004fc4000f8e02ff */
[----:B------:R-:W-:-:S04]  /*0180*/  @!P0 IMAD.WIDE.U32 R4, R6, UR8, R4 ;  /* 0x0000000806048c25 */ /* 0x000fc8000f8e0004 */
[----:B------:R-:W-:Y:S02]  /*0190*/  @!P0 IMAD R7, R7, UR8, R0 ;  /* 0x0000000807078c24 */ /* 0x000fe4000f8e0200 */
[C---:B---3--:R-:W-:Y:S02]  /*01a0*/  @!P0 IMAD R0, R8.reuse, UR11, RZ ;  /* 0x0000000b08008c24 */ /* 0x048fe4000f8e02ff */
[----:B------:R-:W-:Y:S02]  /*01b0*/  @!P0 IMAD.IADD R5, R5, 0x1, R7 ;  /* 0x0000000105058824 */ /* 0x000fe400078e0207 */
[----:B------:R-:W-:Y:S02]  /*01c0*/  @!P0 IMAD R7, R9, UR9, R0 ;  /* 0x0000000909078c24 */ /* 0x000fe4000f8e0200 */
[----:B------:R-:W-:Y:S02]  /*01d0*/  @!P0 IMAD.WIDE.U32 R4, R8, UR9, R4 ;  /* 0x0000000908048c25 */ /* 0x000fe4000f8e0004 */
[----:B------:R-:W2:Y:S03]  /*01e0*/  LDC.64 R8, c[0x0][0x230] ;  /* 0x00008c00ff087b82 */ /* 0x000ea60000000a00 */
[----:B------:R-:W-:-:S02]  /*01f0*/  @!P0 IADD3 R0, R5, R7, RZ ;  /* 0x0000000705008210 */ /* 0x000fc40007ffe0ff */
[----:B----4-:R-:W-:-:S04]  /*0200*/  @!P0 LEA R6, P1, R4, R10, 0x2 ;  /* 0x0000000a04068211 */ /* 0x010fc800078210ff */
[----:B------:R-:W-:Y:S02]  /*0210*/  @!P0 LEA.HI.X R7, R4, R11, R0, 0x2, P1 ;  /* 0x0000000b04078211 */ /* 0x000fe400008f1400 */
[----:B------:R-:W-:-:S03]  /*0220*/  SHF.R.S32.HI R0, RZ, 0x1f, R57 ;  /* 0x0000001fff007819 */ /* 0x000fc60000011439 */
[----:B------:R1:W5:Y:S01]  /*0230*/  @!P0 LDG.E R56, desc[UR6][R6.64] ;  /* 0x0000000606388981 */ /* 0x000362000c1e1900 */
[----:B------:R-:W-:Y:S01]  /*0240*/  LEA.HI R0, R0, R57, RZ, 0x3 ;  /* 0x0000003900007211 */ /* 0x000fe200078f18ff */
[----:B------:R-:W-:Y:S01]  /*0250*/  BSSY B0, `(.L_x_3100) ;  /* 0x0000037000007945 */ /* 0x000fe20003800000 */
[----:B------:R-:W-:Y:S02]  /*0260*/  CS2R R10, SRZ ;  /* 0x00000000000a7805 */ /* 0x000fe4000001ff00 */
[----:B------:R-:W-:Y:S02]  /*0270*/  CS2R R12, SRZ ;  /* 0x00000000000c7805 */ /* 0x000fe4000001ff00 */
[----:B------:R-:W-:Y:S02]  /*0280*/  LOP3.LUT R54, R0, 0xfffffff8, RZ, 0xc0, !PT ;  /* 0xfffffff800367812 */ /* 0x000fe400078ec0ff */
[----:B------:R-:W-:Y:S02]  /*0290*/  CS2R R14, SRZ ;  /* 0x00000000000e7805 */ /* 0x000fe4000001ff00 */
[----:B------:R-:W-:-:S02]  /*02a0*/  SHF.R.S32.HI R52, RZ, 0x3, R0 ;  /* 0x00000003ff347819 */ /* 0x000fc40000011400 */
[----:B------:R-:W-:Y:S02]  /*02b0*/  CS2R R16, SRZ ;  /* 0x0000000000107805 */ /* 0x000fe4000001ff00 */
[----:B------:R-:W-:Y:S01]  /*02c0*/  CS2R R18, SRZ ;  /* 0x0000000000127805 */ /* 0x000fe2000001ff00 */
[----:B------:R-:W-:Y:S01]  /*02d0*/  IMAD.IADD R54, R57, 0x1, -R54 ;  /* 0x0000000139367824 */ /* 0x000fe200078e0a36 */
[----:B------:R-:W-:Y:S01]  /*02e0*/  ISETP.GE.AND P0, PT, R52, R59, PT ;  /* 0x0000003b3400720c */ /* 0x000fe20003f06270 */
[----:B--2---:R-:W-:Y:S01]  /*02f0*/  IMAD R4, R8, UR10, RZ ;  /* 0x0000000a08047c24 */ /* 0x004fe2000f8e02ff */
[----:B------:R-:W-:Y:S01]  /*0300*/  CS2R R24, SRZ ;  /* 0x0000000000187805 */ /* 0x000fe2000001ff00 */
[----:B-1----:R-:W-:Y:S01]  /*0310*/  IMAD R6, R38, UR11, RZ ;  /* 0x0000000b26067c24 */ /* 0x002fe2000f8e02ff */
[----:B------:R-:W-:Y:S01]  /*0320*/  SHF.L.U32 R60, R54, 0x3, RZ ;  /* 0x00000003363c7819 */ /* 0x000fe200000006ff */
[----:B------:R-:W-:Y:S01]  /*0330*/  IMAD R7, R9, UR8, R4 ;  /* 0x0000000809077c24 */ /* 0x000fe2000f8e0204 */
[----:B------:R-:W-:Y:S01]  /*0340*/  CS2R R20, SRZ ;  /* 0x0000000000147805 */ /* 0x000fe2000001ff00 */
[----:B------:R-:W-:Y:S01]  /*0350*/  VIADD R0, R52, 0x20 ;  /* 0x0000002034007836 */ /* 0x000fe20000000000 */
[----:B------:R-:W-:Y:S01]  /*0360*/  SHF.R.S32.HI R61, RZ, 0x1f, R60 ;  /* 0x0000001fff3d7819 */ /* 0x000fe2000001143c */
[----:B------:R-:W-:Y:S01]  /*0370*/  IMAD R39, R39, UR9, R6 ;  /* 0x0000000927277c24 */ /* 0x000fe2000f8e0206 */
[----:B------:R-:W-:-:S02]  /*0380*/  CS2R R22, SRZ ;  /* 0x0000000000167805 */ /* 0x000fc4000001ff00 */
[----:B------:R-:W-:Y:S02]  /*0390*/  SHF.R.S32.HI R53, RZ, 0x1f, R52 ;  /* 0x0000001fff357819 */ /* 0x000fe40000011434 */
[----:B------:R-:W-:Y:S01]  /*03a0*/  CS2R R26, SRZ ;  /* 0x00000000001a7805 */ /* 0x000fe2000001ff00 */
[----:B------:R-:W-:Y:S01]  /*03b0*/  IMAD.WIDE.U32 R4, R8, UR8, R60 ;  /* 0x0000000808047c25 */ /* 0x000fe2000f8e003c */
[----:B------:R-:W-:-:S03]  /*03c0*/  ISETP.GE.AND P1, PT, R0, R59, PT ;  /* 0x0000003b0000720c */ /* 0x000fc60003f26270 */
[C---:B------:R-:W-:Y:S02]  /*03d0*/  IMAD R8, R30.reuse, UR10, RZ ;  /* 0x0000000a1e087c24 */ /* 0x040fe4000f8e02ff */
[----:B------:R-:W-:Y:S01]  /*03e0*/  IMAD.IADD R5, R5, 0x1, R7 ;  /* 0x0000000105057824 */ /* 0x000fe200078e0207 */
[----:B------:R-:W-:Y:S01]  /*03f0*/  CS2R R6, SRZ ;  /* 0x0000000000067805 */ /* 0x000fe2000001ff00 */
[----:B------:R-:W-:Y:S01]  /*0400*/  IMAD R31, R31, UR8, R8 ;  /* 0x000000081f1f7c24 */ /* 0x000fe2000f8e0208 */
[----:B------:R-:W-:Y:S01]  /*0410*/  CS2R R8, SRZ ;  /* 0x0000000000087805 */ /* 0x000fe2000001ff00 */
[----:B------:R-:W-:-:S04]  /*0420*/  IMAD.WIDE.U32 R28, R30, UR8, R60 ;  /* 0x000000081e1c7c25 */ /* 0x000fc8000f8e003c */
[----:B------:R-:W-:Y:S01]  /*0430*/  IMAD.WIDE.U32 R34, R38, UR9, R4 ;  /* 0x0000000926227c25 */ /* 0x000fe2000f8e0004 */
[----:B------:R-:W-:Y:S02]  /*0440*/  CS2R R4, SRZ ;  /* 0x0000000000047805 */ /* 0x000fe4000001ff00 */
[----:B------:R-:W-:Y:S01]  /*0450*/  IADD3 R31, R29, R31, RZ ;  /* 0x0000001f1d1f7210 */ /* 0x000fe20007ffe0ff */
[----:B0-----:R-:W-:Y:S02]  /*0460*/  IMAD R40, R62, UR11, RZ ;  /* 0x0000000b3e287c24 */ /* 0x001fe4000f8e02ff */
[----:B------:R-:W-:Y:S01]  /*0470*/  IMAD.IADD R39, R35, 0x1, R39 ;  /* 0x0000000123277824 */ /* 0x000fe200078e0227 */
[----:B------:R-:W-:Y:S06]  /*0480*/  @P0 BRA `(.L_x_3101) ;  /* 0x00000000004c0947 */ /* 0x000fec0003800000 */
[----:B------:R-:W-:Y:S01]  /*0490*/  IMAD.WIDE R32, R55, 0x40, R52 ;  /* 0x0000004037207825 */ /* 0x000fe200078e0234 */
[----:B------:R-:W-:Y:S01]  /*04a0*/  ULDC.64 UR12, c[0x0][0x228] ;  /* 0x00008a00000c7ab9 */ /* 0x000fe20000000a00 */
[----:B------:R-:W-:Y:S01]  /*04b0*/  ULDC UR5, c[0x0][0x21c] ;  /* 0x0000870000057ab9 */ /* 0x000fe20000000800 */
[C---:B------:R-:W-:Y:S01]  /*04c0*/  IADD3 R41, R60.reuse, 0x80, RZ ;  /* 0x000000803c297810 */ /* 0x040fe20007ffe0ff */
[C---:B------:R-:W-:Y:S01]  /*04d0*/  VIADD R36, R60.reuse, 0x40 ;  /* 0x000000403c247836 */ /* 0x040fe20000000000 */
[----:B------:R-:W-:Y:S01]  /*04e0*/  ISETP.GE.AND P2, PT, R60, UR5, PT ;  /* 0x000000053c007c0c */ /* 0x000fe2000bf46270 */
[----:B------:R-:W-:Y:S01]  /*04f0*/  IMAD R33, R33, UR12, RZ ;  /* 0x0000000c21217c24 */ /* 0x000fe2000f8e02ff */
[----:B------:R-:W-:Y:S01]  /*0500*/  ISETP.GE.AND P4, PT, R41, UR5, PT ;  /* 0x0000000529007c0c */ /* 0x000fe2000bf86270 */
[----:B------:R-:W-:Y:S01]  /*0510*/  IMAD.MOV.U32 R38, RZ, RZ, R34 ;  /* 0x000000ffff267224 */ /* 0x000fe200078e0022 */
[----:B------:R-:W-:Y:S01]  /*0520*/  ISETP.GE.AND P3, PT, R36, UR5, PT ;  /* 0x0000000524007c0c */ /* 0x000fe2000bf66270 */
[----:B------:R-:W-:-:S02]  /*0530*/  IMAD R33, R32, UR13, R33 ;  /* 0x0000000d20217c24 */ /* 0x000fc4000f8e0221 */
[----:B------:R-:W-:Y:S01]  /*0540*/  IMAD.WIDE.U32 R36, R32, UR12, R38 ;  /* 0x0000000c20247c25 */ /* 0x000fe2000f8e0026 */
[----:B------:R-:W-:-:S03]  /*0550*/  ULDC.64 UR12, c[0x0][0x210] ;  /* 0x00008400000c7ab9 */ /* 0x000fc60000000a00 */
[----:B------:R-:W-:Y:S01]  /*0560*/  IMAD.IADD R33, R37, 0x1, R33 ;  /* 0x0000000125217824 */ /* 0x000fe200078e0221 */
[----:B------:R-:W-:-:S04]  /*0570*/  LEA R32, P5, R36, UR12, 0x1 ;  /* 0x0000000c24207c11 */ /* 0x000fc8000f8a08ff */
[----:B------:R-:W-:-:S05]  /*0580*/  LEA.HI.X R33, R36, UR13, R33, 0x1, P5 ;  /* 0x0000000d24217c11 */ /* 0x000fca000a8f0c21 */
[----:B------:R0:W5:Y:S04]  /*0590*/  @!P2 LDG.E.128 R4, desc[UR6][R32.64] ;  /* 0x000000062004a981 */ /* 0x000168000c1e1d00 */
[----:B------:R0:W5:Y:S04]  /*05a0*/  @!P3 LDG.E.128 R8, desc[UR6][R32.64+0x80] ;  /* 0x000080062008b981 */ /* 0x000168000c1e1d00 */
[----:B------:R0:W5:Y:S02]  /*05b0*/  @!P4 LDG.E.128 R20, desc[UR6][R32.64+0x100] ;  /* 0x000100062014c981 */ /* 0x000164000c1e1d00 */
.L_x_3101:
[----:B------:R-:W-:Y:S05]  /*05c0*/  BSYNC B0 ;  /* 0x0000000000007941 */ /* 0x000fea0003800000 */
.L_x_3100:
[----:B------:R-:W-:Y:S04]  /*05d0*/  BSSY B0, `(.L_x_3102) ;  /* 0x0000017000007945 */ /* 0x000fe80003800000 */
[----:B------:R-:W-:Y:S05]  /*05e0*/  @P1 BRA `(.L_x_3103) ;  /* 0x0000000000541947 */ /* 0x000fea0003800000 */
[----:B0-----:R-:W-:Y:S01]  /*05f0*/  IMAD.WIDE R32, R55, 0x40, R52 ;  /* 0x0000004037207825 */ /* 0x001fe200078e0234 */
[----:B------:R-:W-:Y:S01]  /*0600*/  ULDC.64 UR12, c[0x0][0x228] ;  /* 0x00008a00000c7ab9 */ /* 0x000fe20000000a00 */
[----:B------:R-:W-:Y:S01]  /*0610*/  ULDC UR5, c[0x0][0x21c] ;  /* 0x0000870000057ab9 */ /* 0x000fe20000000800 */
[----:B------:R-:W-:Y:S01]  /*0620*/  IADD3 R36, R60, 0x80, RZ ;  /* 0x000000803c247810 */ /* 0x000fe20007ffe0ff */
[----:B------:R-:W-:Y:S01]  /*0630*/  IMAD.MOV.U32 R35, RZ, RZ, R39 ;  /* 0x000000ffff237224 */ /* 0x000fe200078e0027 */
[----:B------:R-:W-:Y:S02]  /*0640*/  IADD3 R37, P2, R32, 0x20, RZ ;  /* 0x0000002020257810 */ /* 0x000fe40007f5e0ff */
[C---:B------:R-:W-:Y:S02]  /*0650*/  ISETP.GE.AND P3, PT, R60.reuse, UR5, PT ;  /* 0x000000053c007c0c */ /* 0x040fe4000bf66270 */
[----:B------:R-:W-:Y:S01]  /*0660*/  IADD3.X R32, RZ, R33, RZ, P2, !PT ;  /* 0x00000021ff207210 */ /* 0x000fe200017fe4ff */
[----:B------:R-:W-:Y:S01]  /*0670*/  VIADD R33, R60, 0x40 ;  /* 0x000000403c217836 */ /* 0x000fe20000000000 */
[----:B------:R-:W-:Y:S01]  /*0680*/  ISETP.GE.AND P5, PT, R36, UR5, PT ;  /* 0x0000000524007c0c */ /* 0x000fe2000bfa6270 */
[----:B------:R-:W-:-:S03]  /*0690*/  IMAD.WIDE.U32 R34, R37, UR12, R34 ;  /* 0x0000000c25227c25 */ /* 0x000fc6000f8e0022 */
[----:B------:R-:W-:Y:S01]  /*06a0*/  ISETP.GE.AND P4, PT, R33, UR5, PT ;  /* 0x0000000521007c0c */ /* 0x000fe2000bf86270 */
[----:B------:R-:W-:-:S04]  /*06b0*/  IMAD R32, R32, UR12, RZ ;  /* 0x0000000c20207c24 */ /* 0x000fc8000f8e02ff */
[----:B------:R-:W-:Y:S01]  /*06c0*/  IMAD R33, R37, UR13, R32 ;  /* 0x0000000d25217c24 */ /* 0x000fe2000f8e0220 */
[----:B------:R-:W-:Y:S02]  /*06d0*/  ULDC.64 UR12, c[0x0][0x210] ;  /* 0x00008400000c7ab9 */ /* 0x000fe40000000a00 */
[----:B------:R-:W-:Y:S01]  /*06e0*/  LEA R32, P2, R34, UR12, 0x1 ;  /* 0x0000000c22207c11 */ /* 0x000fe2000f8408ff */
[----:B------:R-:W-:-:S05]  /*06f0*/  IMAD.IADD R33, R35, 0x1, R33 ;  /* 0x0000000123217824 */ /* 0x000fca00078e0221 */
[----:B------:R-:W-:-:S05]  /*0700*/  LEA.HI.X R33, R34, UR13, R33, 0x1, P2 ;  /* 0x0000000d22217c11 */ /* 0x000fca00090f0c21 */
[----:B------:R1:W5:Y:S04]  /*0710*/  @!P3 LDG.E.128 R12, desc[UR6][R32.64] ;  /* 0x00000006200cb981 */ /* 0x000368000c1e1d00 */
[----:B------:R1:W5:Y:S04]  /*0720*/  @!P4 LDG.E.128 R16, desc[UR6][R32.64+0x80] ;  /* 0x000080062010c981 */ /* 0x000368000c1e1d00 */
[----:B------:R1:W5:Y:S02]  /*0730*/  @!P5 LDG.E.128 R24, desc[UR6][R32.64+0x100] ;  /* 0x000100062018d981 */ /* 0x000364000c1e1d00 */
.L_x_3103:
[----:B------:R-:W-:Y:S05]  /*0740*/  BSYNC B0 ;  /* 0x0000000000007941 */ /* 0x000fea0003800000 */
.L_x_3102:
[----:B------:R-:W-:Y:S01]  /*0750*/  IMAD.MOV.U32 R30, RZ, RZ, R28 ;  /* 0x000000ffff1e7224 */ /* 0x000fe200078e001c */
[----:B------:R-:W-:Y:S01]  /*0760*/  BSSY B0, `(.L_x_3104) ;  /* 0x000003a000007945 */ /* 0x000fe20003800000 */
[----:B------:R-:W-:Y:S01]  /*0770*/  IMAD R65, R63, UR9, R40 ;  /* 0x000000093f417c24 */ /* 0x000fe2000f8e0228 */
[----:B------:R-:W-:Y:S01]  /*0780*/  CS2R R28, SRZ ;  /* 0x00000000001c7805 */ /* 0x000fe2000001ff00 */
[----:B------:R-:W-:Y:S01]  /*0790*/  IMAD.WIDE.U32 R62, R62, UR9, R30 ;  /* 0x000000093e3e7c25 */ /* 0x000fe2000f8e001e */
[----:B------:R-:W-:Y:S02]  /*07a0*/  CS2R R30, SRZ ;  /* 0x00000000001e7805 */ /* 0x000fe4000001ff00 */
[----:B01----:R-:W-:Y:S02]  /*07b0*/  CS2R R32, SRZ ;  /* 0x0000000000207805 */ /* 0x003fe4000001ff00 */
        /* <DEDUP_REMOVED lines=9> */
[----:B------:R-:W-:Y:S01]  /*0850*/  IADD3 R65, R63, R65, RZ ;  /* 0x000000413f417210 */ /* 0x000fe20007ffe0ff */
[----:B------:R-:W-:Y:S06]  /*0860*/  @P0 BRA `(.L_x_3105) ;  /* 0x0000000000a40947 */ /* 0x000fec0003800000 */
[----:B------:R-:W-:Y:S01]  /*0870*/  ULDC UR5, c[0x0][0x21c] ;  /* 0x0000870000057ab9 */ /* 0x000fe20000000800 */
[C---:B------:R-:W-:Y:S01]  /*0880*/  VIADD R58, R60.reuse, 0x40 ;  /* 0x000000403c3a7836 */ /* 0x040fe20000000000 */
[C---:B------:R-:W-:Y:S01]  /*0890*/  ISETP.GE.AND P2, PT, R60.reuse, UR5, PT ;  /* 0x000000053c007c0c */ /* 0x040fe2000bf46270 */
[----:B------:R-:W-:-:S03]  /*08a0*/  VIADD R64, R60, 0x80 ;  /* 0x000000803c407836 */ /* 0x000fc60000000000 */
[----:B------:R-:W-:Y:S02]  /*08b0*/  ISETP.GE.AND P3, PT, R58, UR5, PT ;  /* 0x000000053a007c0c */ /* 0x000fe4000bf66270 */
[----:B------:R-:W-:-:S07]  /*08c0*/  ISETP.GE.AND P5, PT, R64, UR5, PT ;  /* 0x0000000540007c0c */ /* 0x000fce000bfa6270 */
[----:B------:R-:W0:Y:S01]  /*08d0*/  @!P2 LDC.64 R76, c[0x0][0x248] ;  /* 0x00009200ff4cab82 */ /* 0x000e220000000a00 */
[----:B------:R-:W-:Y:S01]  /*08e0*/  @!P2 IMAD.WIDE R68, R55, 0x40, R52 ;  /* 0x000000403744a825 */ /* 0x000fe200078e0234 */
[----:B------:R-:W-:-:S03]  /*08f0*/  @!P2 MOV R64, R62 ;  /* 0x0000003e0040a202 */ /* 0x000fc60000000f00 */
[----:B------:R-:W-:Y:S01]  /*0900*/  @!P3 IMAD.WIDE R78, R55, 0x40, R52 ;  /* 0x00000040374eb825 */ /* 0x000fe200078e0234 */
[----:B------:R-:W-:Y:S02]  /*0910*/  @!P5 MOV R84, R62 ;  /* 0x0000003e0054d202 */ /* 0x000fe40000000f00 */
[----:B------:R-:W1:Y:S01]  /*0920*/  @!P3 LDC.64 R80, c[0x0][0x248] ;  /* 0x00009200ff50bb82 */ /* 0x000e620000000a00 */
[----:B------:R-:W-:-:S07]  /*0930*/  @!P5 IMAD.MOV.U32 R85, RZ, RZ, R65 ;  /* 0x000000ffff55d224 */ /* 0x000fce00078e0041 */
[----:B------:R-:W2:Y:S08]  /*0940*/  @!P5 LDC.64 R82, c[0x0][0x248] ;  /* 0x00009200ff52db82 */ /* 0x000eb00000000a00 */
[----:B------:R-:W3:Y:S01]  /*0950*/  @!P2 LDC.64 R74, c[0x0][0x240] ;  /* 0x00009000ff4aab82 */ /* 0x000ee20000000a00 */
[-C--:B0-----:R-:W-:Y:S02]  /*0960*/  @!P2 IMAD R87, R69, R76.reuse, RZ ;  /* 0x0000004c4557a224 */ /* 0x081fe400078e02ff */
[----:B------:R-:W-:-:S04]  /*0970*/  @!P2 IMAD.WIDE.U32 R72, R68, R76, R64 ;  /* 0x0000004c4448a225 */ /* 0x000fc800078e0040 */
[----:B------:R-:W-:Y:S01]  /*0980*/  @!P2 IMAD R87, R68, R77, R87 ;  /* 0x0000004d4457a224 */ /* 0x000fe200078e0257 */
[----:B------:R-:W0:Y:S01]  /*0990*/  @!P3 LDC.64 R70, c[0x0][0x240] ;  /* 0x00009000ff46bb82 */ /* 0x000e220000000a00 */
[----:B------:R-:W-:Y:S02]  /*09a0*/  @!P3 IMAD.MOV.U32 R68, RZ, RZ, R62 ;  /* 0x000000ffff44b224 */ /* 0x000fe400078e003e */
[----:B------:R-:W-:Y:S02]  /*09b0*/  @!P3 IMAD.MOV.U32 R69, RZ, RZ, R65 ;  /* 0x000000ffff45b224 */ /* 0x000fe400078e0041 */
[----:B------:R-:W-:-:S03]  /*09c0*/  @!P5 IMAD.WIDE R76, R55, 0x40, R52 ;  /* 0x00000040374cd825 */ /* 0x000fc600078e0234 */
[----:B------:R-:W4:Y:S01]  /*09d0*/  @!P5 LDC.64 R66, c[0x0][0x240] ;  /* 0x00009000ff42db82 */ /* 0x000f220000000a00 */
[----:B-1----:R-:W-:-:S04]  /*09e0*/  @!P3 IMAD.WIDE.U32 R68, R78, R80, R68 ;  /* 0x000000504e44b225 */ /* 0x002fc800078e0044 */
[----:B------:R-:W-:Y:S02]  /*09f0*/  @!P3 IMAD R80, R79, R80, RZ ;  /* 0x000000504f50b224 */ /* 0x000fe400078e02ff */
[----:B--2---:R-:W-:Y:S01]  /*0a00*/  @!P5 IMAD R58, R77, R82, RZ ;  /* 0x000000524d3ad224 */ /* 0x004fe200078e02ff */
[----:B---3--:R-:W-:Y:S01]  /*0a10*/  @!P2 LEA R74, P0, R72, R74, 0x1 ;  /* 0x0000004a484aa211 */ /* 0x008fe200078008ff */
[----:B------:R-:W-:-:S04]  /*0a20*/  @!P5 IMAD.WIDE.U32 R84, R76, R82, R84 ;  /* 0x000000524c54d225 */ /* 0x000fc800078e0054 */
[----:B------:R-:W-:Y:S02]  /*0a30*/  @!P3 IMAD R81, R78, R81, R80 ;  /* 0x000000514e51b224 */ /* 0x000fe400078e0250 */
[----:B------:R-:W-:Y:S01]  /*0a40*/  @!P5 IMAD R83, R76, R83, R58 ;  /* 0x000000534c53d224 */ /* 0x000fe200078e023a */
[----:B0-----:R-:W-:Y:S01]  /*0a50*/  @!P3 LEA R70, P4, R68, R70, 0x1 ;  /* 0x000000464446b211 */ /* 0x001fe200078808ff */
[----:B------:R-:W-:Y:S01]  /*0a60*/  @!P2 IMAD.IADD R87, R73, 0x1, R87 ;  /* 0x000000014957a824 */ /* 0x000fe200078e0257 */
[----:B------:R-:W-:Y:S01]  /*0a70*/  @!P3 IADD3 R81, R69, R81, RZ ;  /* 0x000000514551b210 */ /* 0x000fe20007ffe0ff */
[----:B------:R-:W-:-:S03]  /*0a80*/  @!P5 IMAD.IADD R83, R85, 0x1, R83 ;  /* 0x000000015553d824 */ /* 0x000fc600078e0253 */
[----:B------:R-:W-:Y:S02]  /*0a90*/  @!P2 LEA.HI.X R75, R72, R75, R87, 0x1, P0 ;  /* 0x0000004b484ba211 */ /* 0x000fe400000f0c57 */
[----:B----4-:R-:W-:Y:S02]  /*0aa0*/  @!P5 LEA R66, P6, R84, R66, 0x1 ;  /* 0x000000425442d211 */ /* 0x010fe400078c08ff */
[----:B------:R-:W-:Y:S01]  /*0ab0*/  @!P3 LEA.HI.X R71, R68, R71, R81, 0x1, P4 ;  /* 0x000000474447b211 */ /* 0x000fe200020f0c51 */
[----:B------:R0:W5:Y:S01]  /*0ac0*/  @!P2 LDG.E.128 R28, desc[UR6][R74.64] ;  /* 0x000000064a1ca981 */ /* 0x000162000c1e1d00 */
[----:B------:R-:W-:-:S03]  /*0ad0*/  @!P5 LEA.HI.X R67, R84, R67, R83, 0x1, P6 ;  /* 0x000000435443d211 */ /* 0x000fc600030f0c53 */
[----:B------:R0:W5:Y:S04]  /*0ae0*/  @!P3 LDG.E.128 R32, desc[UR6][R70.64+0x80] ;  /* 0x000080064620b981 */ /* 0x000168000c1e1d00 */
[----:B------:R0:W5:Y:S02]  /*0af0*/  @!P5 LDG.E.128 R44, desc[UR6][R66.64+0x100] ;  /* 0x00010006422cd981 */ /* 0x000164000c1e1d00 */
.L_x_3105:
[----:B------:R-:W-:Y:S05]  /*0b00*/  BSYNC B0 ;  /* 0x0000000000007941 */ /* 0x000fea0003800000 */
.L_x_3104:
[----:B------:R-:W-:Y:S04]  /*0b10*/  BSSY B0, `(.L_x_3106) ;  /* 0x0000017000007945 */ /* 0x000fe80003800000 */
[----:B------:R-:W-:Y:S05]  /*0b20*/  @P1 BRA `(.L_x_3107) ;  /* 0x0000000000541947 */ /* 0x000fea0003800000 */
[----:B0-----:R-:W-:Y:S01]  /*0b30*/  IMAD.WIDE R66, R55, 0x40, R52 ;  /* 0x0000004037427825 */ /* 0x001fe200078e0234 */
[----:B------:R-:W-:Y:S01]  /*0b40*/  ULDC UR5, c[0x0][0x21c] ;  /* 0x0000870000057ab9 */ /* 0x000fe20000000800 */
[----:B------:R-:W-:Y:S01]  /*0b50*/  MOV R63, R65 ;  /* 0x00000041003f7202 */ /* 0x000fe20000000f00 */
[----:B------:R-:W-:Y:S01]  /*0b60*/  ULDC.64 UR12, c[0x0][0x248] ;  /* 0x00009200000c7ab9 */ /* 0x000fe20000000a00 */
[----:B------:R-:W-:Y:S01]  /*0b70*/  VIADD R64, R60, 0x40 ;  /* 0x000000403c407836 */ /* 0x000fe20000000000 */
[----:B------:R-:W-:Y:S02]  /*0b80*/  IADD3 R61, P0, R66, 0x20, RZ ;  /* 0x00000020423d7810 */ /* 0x000fe40007f1e0ff */
[C---:B------:R-:W-:Y:S01]  /*0b90*/  ISETP.GE.AND P1, PT, R60.reuse, UR5, PT ;  /* 0x000000053c007c0c */ /* 0x040fe2000bf26270 */
[----:B------:R-:W-:Y:S01]  /*0ba0*/  VIADD R60, R60, 0x80 ;  /* 0x000000803c3c7836 */ /* 0x000fe20000000000 */
[----:B------:R-:W-:Y:S01]  /*0bb0*/  ISETP.GE.AND P2, PT, R64, UR5, PT ;  /* 0x0000000540007c0c */ /* 0x000fe2000bf46270 */
[----:B------:R-:W-:-:S02]  /*0bc0*/  IMAD.X R58, RZ, RZ, R67, P0 ;  /* 0x000000ffff3a7224 */ /* 0x000fc400000e0643 */
[----:B------:R-:W-:Y:S01]  /*0bd0*/  IMAD.WIDE.U32 R62, R61, UR12, R62 ;  /* 0x0000000c3d3e7c25 */ /* 0x000fe2000f8e003e */
[----:B------:R-:W-:-:S03]  /*0be0*/  ISETP.GE.AND P3, PT, R60, UR5, PT ;  /* 0x000000053c007c0c */ /* 0x000fc6000bf66270 */
[----:B------:R-:W-:-:S04]  /*0bf0*/  IMAD R58, R58, UR12, RZ ;  /* 0x0000000c3a3a7c24 */ /* 0x000fc8000f8e02ff */
[----:B------:R-:W-:Y:S01]  /*0c00*/  IMAD R61, R61, UR13, R58 ;  /* 0x0000000d3d3d7c24 */ /* 0x000fe2000f8e023a */
[----:B------:R-:W-:Y:S02]  /*0c10*/  ULDC.64 UR12, c[0x0][0x240] ;  /* 0x00009000000c7ab9 */ /* 0x000fe40000000a00 */
[----:B------:R-:W-:Y:S02]  /*0c20*/  LEA R60, P0, R62, UR12, 0x1 ;  /* 0x0000000c3e3c7c11 */ /* 0x000fe4000f8008ff */
[----:B------:R-:W-:-:S04]  /*0c30*/  IADD3 R61, R63, R61, RZ ;  /* 0x0000003d3f3d7210 */ /* 0x000fc80007ffe0ff */
[----:B------:R-:W-:-:S05]  /*0c40*/  LEA.HI.X R61, R62, UR13, R61, 0x1, P0 ;  /* 0x0000000d3e3d7c11 */ /* 0x000fca00080f0c3d */
[----:B------:R1:W5:Y:S04]  /*0c50*/  @!P1 LDG.E.128 R36, desc[UR6][R60.64] ;  /* 0x000000063c249981 */ /* 0x000368000c1e1d00 */
[----:B------:R1:W5:Y:S04]  /*0c60*/  @!P2 LDG.E.128 R40, desc[UR6][R60.64+0x80] ;  /* 0x000080063c28a981 */ /* 0x000368000c1e1d00 */
[----:B------:R1:W5:Y:S02]  /*0c70*/  @!P3 LDG.E.128 R48, desc[UR6][R60.64+0x100] ;  /* 0x000100063c30b981 */ /* 0x000364000c1e1d00 */
.L_x_3107:
[----:B------:R-:W-:Y:S05]  /*0c80*/  BSYNC B0 ;  /* 0x0000000000007941 */ /* 0x000fea0003800000 */
.L_x_3106:
[C---:B0----5:R-:W-:Y:S01]  /*0c90*/  IMAD.U32 R75, R32.reuse, 0x10000, RZ ;  /* 0x00010000204b7824 */ /* 0x061fe200078e00ff */
[----:B------:R-:W-:Y:S01]  /*0ca0*/  LOP3.LUT R68, R32, 0xffff0000, RZ, 0xc0, !PT ;  /* 0xffff000020447812 */ /* 0x000fe200078ec0ff */
[----:B------:R-:W-:Y:S01]  /*0cb0*/  IMAD.U32 R67, R31, 0x10000, RZ ;  /* 0x000100001f437824 */ /* 0x000fe200078e00ff */
[----:B------:R-:W-:Y:S01]  /*0cc0*/  LOP3.LUT R74, R4, 0xffff0000, RZ, 0xc0, !PT ;  /* 0xffff0000044a7812 */ /* 0x000fe200078ec0ff */
[----:B------:R-:W-:Y:S01]  /*0cd0*/  IMAD.U32 R69, R29, 0x10000, RZ ;  /* 0x000100001d457824 */ /* 0x000fe200078e00ff */
[----:B------:R-:W-:Y:S01]  /*0ce0*/  LOP3.LUT R79, R28, 0xffff0000, RZ, 0xc0, !PT ;  /* 0xffff00001c4f7812 */ /* 0x000fe200078ec0ff */
[----:B------:R-:W-:Y:S01]  /*0cf0*/  IMAD.U32 R66, R6, 0x10000, RZ ;  /* 0x0001000006427824 */ /* 0x000fe200078e00ff */
[C---:B------:R-:W-:Y:S01]  /*0d00*/  SHF.L.U32 R65, R33.reuse, 0x10, RZ ;  /* 0x0000001021417819 */ /* 0x040fe200000006ff */
[----:B------:R-:W-:Y:S01]  /*0d10*/  IMAD.U32 R77, R30, 0x10000, RZ ;  /* 0x000100001e4d7824 */ /* 0x000fe200078e00ff */
[----:B------:R-:W-:Y:S01]  /*0d20*/  LOP3.LUT R32, R33, 0xffff0000, RZ, 0xc0, !PT ;  /* 0xffff000021207812 */ /* 0x000fe200078ec0ff */
[----:B------:R-:W-:Y:S01]  /*0d30*/  IMAD.U32 R63, R4, 0x10000, RZ ;  /* 0x00010000043f7824 */ /* 0x000fe200078e00ff */
[----:B------:R-:W-:Y:S01]  /*0d40*/  LOP3.LUT R71, R31, 0xffff0000, RZ, 0xc0, !PT ;  /* 0xffff00001f477812 */ /* 0x000fe200078ec0ff */
[----:B------:R-:W-:Y:S01]  /*0d50*/  IMAD.U32 R4, R11, 0x10000, RZ ;  /* 0x000100000b047824 */ /* 0x000fe200078e00ff */
[----:B------:R-:W-:Y:S01]  /*0d60*/  LOP3.LUT R33, R12, 0xffff0000, RZ, 0xc0, !PT ;  /* 0xffff00000c217812 */ /* 0x000fe200078ec0ff */
[----:B------:R-:W-:Y:S01]  /*0d70*/  FMUL.FTZ R74, R74, R79 ;  /* 0x0000004f4a4a7220 */ /* 0x000fe20000410000 */
[----:B------:R-:W-:Y:S01]  /*0d80*/  LOP3.LUT R76, R36, 0xffff0000, RZ, 0xc0, !PT ;  /* 0xffff0000244c7812 */ /* 0x000fe200078ec0ff */
[----:B------:R-:W-:Y:S01]  /*0d90*/  IMAD.U32 R58, R5, 0x10000, RZ ;  /* 0x00010000053a7824 */ /* 0x000fe200078e00ff */
[----:B------:R-:W-:Y:S01]  /*0da0*/  SHF.L.U32 R72, R28, 0x10, RZ ;  /* 0x000000101c487819 */ /* 0x000fe200000006ff */
[----:B------:R-:W-:Y:S01]  /*0db0*/  BSSY B0, `(.L_x_3108) ;  /* 0x00000a4000007945 */ /* 0x000fe20003800000 */
[----:B------:R-:W-:Y:S01]  /*0dc0*/  LOP3.LUT R73, R29, 0xffff0000, RZ, 0xc0, !PT ;  /* 0xffff00001d497812 */ /* 0x000fe200078ec0ff */
[----:B------:R-:W-:Y:S01]  /*0dd0*/  FMUL.FTZ R76, R33, R76 ;  /* 0x0000004c214c7220 */ /* 0x000fe20000410000 */
[C---:B------:R-:W-:Y:S01]  /*0de0*/  SHF.L.U32 R64, R8.reuse, 0x10, RZ ;  /* 0x0000001008407819 */ /* 0x040fe200000006ff */
[----:B------:R-:W-:Y:S01]  /*0df0*/  FFMA.FTZ R63, R63, R72, R74 ;  /* 0x000000483f3f7223 */ /* 0x000fe2000001004a */
[----:B------:R-:W-:Y:S01]  /*0e00*/  LOP3.LUT R31, R8, 0xffff0000, RZ, 0xc0, !PT ;  /* 0xffff0000081f7812 */ /* 0x000fe200078ec0ff */
[----:B------:R-:W-:Y:S01]  /*0e10*/  IMAD.U32 R8, R9, 0x10000, RZ ;  /* 0x0001000009087824 */ /* 0x000fe200078e00ff */
[----:B-1----:R-:W-:Y:S01]  /*0e20*/  LOP3.LUT R61, R6, 0xffff0000, RZ, 0xc0, !PT ;  /* 0xffff0000063d7812 */ /* 0x002fe200078ec0ff */
[----:B------:R-:W-:Y:S01]  /*0e30*/  IMAD.U32 R6, R10, 0x10000, RZ ;  /* 0x000100000a067824 */ /* 0x000fe200078e00ff */
[----:B------:R-:W-:Y:S01]  /*0e40*/  SHF.L.U32 R28, R7, 0x10, RZ ;  /* 0x00000010071c7819 */ /* 0x000fe200000006ff */
[----:B------:R-:W-:Y:S01]  /*0e50*/  IMAD.U32 R33, R37, 0x10000, RZ ;  /* 0x0001000025217824 */ /* 0x000fe200078e00ff */
[----:B------:R-:W-:Y:S01]  /*0e60*/  LOP3.LUT R60, R7, 0xffff0000, RZ, 0xc0, !PT ;  /* 0xffff0000073c7812 */ /* 0x000fe200078ec0ff */
[----:B------:R-:W-:Y:S01]  /*0e70*/  FFMA.FTZ R63, R58, R69, R63 ;  /* 0x000000453a3f7223 */ /* 0x000fe2000001003f */
[----:B------:R-:W-:-:S02]  /*0e80*/  LOP3.LUT R70, R30, 0xffff0000, RZ, 0xc0, !PT ;  /* 0xffff00001e467812 */ /* 0x000fc400078ec0ff */
[----:B------:R-:W-:Y:S02]  /*0e90*/  LOP3.LUT R29, R9, 0xffff0000, RZ, 0xc0, !PT ;  /* 0xffff0000091d7812 */ /* 0x000fe400078ec0ff */
[----:B------:R-:W-:Y:S02]  /*0ea0*/  LOP3.LUT R7, R10, 0xffff0000, RZ, 0xc0, !PT ;  /* 0xffff00000a077812 */ /* 0x000fe400078ec0ff */
[C---:B------:R-:W-:Y:S02]  /*0eb0*/  SHF.L.U32 R9, R34.reuse, 0x10, RZ ;  /* 0x0000001022097819 */ /* 0x040fe400000006ff */
[----:B------:R-:W-:Y:S02]  /*0ec0*/  LOP3.LUT R30, R34, 0xffff0000, RZ, 0xc0, !PT ;  /* 0xffff0000221e7812 */ /* 0x000fe400078ec0ff */
[----:B------:R-:W-:Y:S01]  /*0ed0*/  LOP3.LUT R10, R11, 0xffff0000, RZ, 0xc0, !PT ;  /* 0xffff00000b0a7812 */ /* 0x000fe200078ec0ff */
[----:B------:R-:W-:Y:S01]  /*0ee0*/  IMAD.U32 R11, R12, 0x10000, RZ ;  /* 0x000100000c0b7824 */ /* 0x000fe200078e00ff */
[----:B------:R-:W-:Y:S01]  /*0ef0*/  SHF.L.U32 R34, R36, 0x10, RZ ;  /* 0x0000001024227819 */ /* 0x000fe200000006ff */
[----:B------:R-:W-:Y:S01]  /*0f00*/  IMAD.U32 R12, R13, 0x10000, RZ ;  /* 0x000100000d0c7824 */ /* 0x000fe200078e00ff */
[----:B------:R-:W-:Y:S01]  /*0f10*/  LOP3.LUT R62, R5, 0xffff0000, RZ, 0xc0, !PT ;  /* 0xffff0000053e7812 */ /* 0x000fe200078ec0ff */
[----:B------:R-:W-:Y:S01]  /*0f20*/  IMAD.U32 R5, R35, 0x10000, RZ ;  /* 0x0001000023057824 */ /* 0x000fe200078e00ff */
[----:B------:R-:W-:Y:S01]  /*0f30*/  LOP3.LUT R13, R13, 0xffff0000, RZ, 0xc0, !PT ;  /* 0xffff00000d0d7812 */ /* 0x000fe200078ec0ff */
[----:B------:R-:W-:Y:S01]  /*0f40*/  FFMA.FTZ R11, R11, R34, R76 ;  /* 0x000000220b0b7223 */ /* 0x000fe2000001004c */
[----:B------:R-:W-:Y:S01]  /*0f50*/  LOP3.LUT R36, R37, 0xffff0000, RZ, 0xc0, !PT ;  /* 0xffff000025247812 */ /* 0x000fe200078ec0ff */
[----:B------:R-:W-:Y:S01]  /*0f60*/  FFMA.FTZ R63, R62, R73, R63 ;  /* 0x000000493e3f7223 */ /* 0x000fe2000001003f */
[----:B------:R-:W-:-:S02]  /*0f70*/  IMAD.U32 R34, R38, 0x10000, RZ ;  /* 0x0001000026227824 */ /* 0x000fc400078e00ff */
[----:B------:R-:W-:Y:S01]  /*0f80*/  FFMA.FTZ R12, R12, R33, R11 ;  /* 0x000000210c0c7223 */ /* 0x000fe2000001000b */
[----:B------:R-:W-:Y:S01]  /*0f90*/  SHF.L.U32 R11, R14, 0x10, RZ ;  /* 0x000000100e0b7819 */ /* 0x000fe200000006ff */
[----:B------:R-:W-:Y:S01]  /*0fa0*/  FFMA.FTZ R66, R66, R77, R63 ;  /* 0x0000004d42427223 */ /* 0x000fe2000001003f */
[----:B------:R-:W-:Y:S01]  /*0fb0*/  LOP3.LUT R35, R35, 0xffff0000, RZ, 0xc0, !PT ;  /* 0xffff000023237812 */ /* 0x000fe200078ec0ff */
[----:B------:R-:W-:Y:S01]  /*0fc0*/  FFMA.FTZ R36, R13, R36, R12 ;  /* 0x000000240d247223 */ /* 0x000fe2000001000c */
[----:B------:R-:W-:Y:S01]  /*0fd0*/  LOP3.LUT R12, R14, 0xffff0000, RZ, 0xc0, !PT ;  /* 0xffff00000e0c7812 */ /* 0x000fe200078ec0ff */
[----:B------:R-:W-:Y:S01]  /*0fe0*/  FFMA.FTZ R61, R61, R70, R66 ;  /* 0x000000463d3d7223 */ /* 0x000fe20000010042 */
[----:B------:R-:W-:Y:S01]  /*0ff0*/  LOP3.LUT R13, R38, 0xffff0000, RZ, 0xc0, !PT ;  /* 0xffff0000260d7812 */ /* 0x000fe200078ec0ff */
[----:B------:R-:W-:Y:S01]  /*1000*/  FFMA.FTZ R33, R11, R34, R36 ;  /* 0x000000220b217223 */ /* 0x000fe20000010024 */
[----:B------:R-:W-:Y:S01]  /*1010*/  SHF.L.U32 R34, R39, 0x10, RZ ;  /* 0x0000001027227819 */ /* 0x000fe200000006ff */
[----:B------:R-:W-:-:S02]  /*1020*/  IMAD.U32 R11, R15, 0x10000, RZ ;  /* 0x000100000f0b7824 */ /* 0x000fc400078e00ff */
[----:B------:R-:W-:Y:S01]  /*1030*/  FFMA.FTZ R61, R28, R67, R61 ;  /* 0x000000431c3d7223 */ /* 0x000fe2000001003d */
[----:B------:R-:W-:Y:S01]  /*1040*/  FFMA.FTZ R12, R12, R13, R33 ;  /* 0x0000000d0c0c7223 */ /* 0x000fe20000010021 */
[----:B------:R-:W-:Y:S02]  /*1050*/  LOP3.LUT R14, R15, 0xffff0000, RZ, 0xc0, !PT ;  /* 0xffff00000f0e7812 */ /* 0x000fe400078ec0ff */
[----:B------:R-:W-:Y:S01]  /*1060*/  LOP3.LUT R39, R39, 0xffff0000, RZ, 0xc0, !PT ;  /* 0xffff000027277812 */ /* 0x000fe200078ec0ff */
[----:B------:R-:W-:Y:S01]  /*1070*/  FFMA.FTZ R13, R11, R34, R12 ;  /* 0x000000220b0d7223 */ /* 0x000fe2000001000c */
[----:B------:R-:W-:Y:S01]  /*1080*/  FFMA.FTZ R61, R60, R71, R61 ;  /* 0x000000473c3d7223 */ /* 0x000fe2000001003d */
[----:B------:R-:W-:Y:S01]  /*1090*/  SHF.L.U32 R28, R40, 0x10, RZ ;  /* 0x00000010281c7819 */ /* 0x000fe200000006ff */
[----:B------:R-:W-:Y:S02]  /*10a0*/  IMAD.U32 R11, R16, 0x10000, RZ ;  /* 0x00010000100b7824 */ /* 0x000fe400078e00ff */
[----:B------:R-:W-:Y:S01]  /*10b0*/  FFMA.FTZ R14, R14, R39, R13 ;  /* 0x000000270e0e7223 */ /* 0x000fe2000001000d */
[----:B------:R-:W-:Y:S01]  /*10c0*/  FFMA.FTZ R64, R64, R75, R61 ;  /* 0x0000004b40407223 */ /* 0x000fe2000001003d */
[----:B------:R-:W-:-:S02]  /*10d0*/  LOP3.LUT R12, R16, 0xffff0000, RZ, 0xc0, !PT ;  /* 0xffff0000100c7812 */ /* 0x000fc400078ec0ff */
[----:B------:R-:W-:Y:S01]  /*10e0*/  LOP3.LUT R13, R40, 0xffff0000, RZ, 0xc0, !PT ;  /* 0xffff0000280d7812 */ /* 0x000fe200078ec0ff */
[----:B------:R-:W-:Y:S01]  /*10f0*/  FFMA.FTZ R15, R11, R28, R14 ;  /* 0x0000001c0b0f7223 */ /* 0x000fe2000001000e */
[----:B------:R-:W-:Y:S01]  /*1100*/  FFMA.FTZ R31, R31, R68, R64 ;  /* 0x000000441f1f7223 */ /* 0x000fe20000010040 */
[----:B------:R-:W-:Y:S01]  /*1110*/  SHF.L.U32 R14, R41, 0x10, RZ ;  /* 0x00000010290e7819 */ /* 0x000fe200000006ff */
[C---:B------:R-:W-:Y:S02]  /*1120*/  IMAD.U32 R11, R17.reuse, 0x10000, RZ ;  /* 0x00010000110b7824 */ /* 0x040fe400078e00ff */
[----:B------:R-:W-:Y:S01]  /*1130*/  FFMA.FTZ R12, R12, R13, R15 ;  /* 0x0000000d0c0c7223 */ /* 0x000fe2000001000f */
[----:B------:R-:W-:Y:S01]  /*1140*/  FFMA.FTZ R8, R8, R65, R31 ;  /* 0x0000004108087223 */ /* 0x000fe2000001001f */
[----:B------:R-:W-:Y:S01]  /*1150*/  LOP3.LUT R16, R17, 0xffff0000, RZ, 0xc0, !PT ;  /* 0xffff000011107812 */ /* 0x000fe200078ec0ff */
[----:B------:R-:W-:Y:S01]  /*1160*/  IMAD.U32 R17, R46, 0x10000, RZ ;  /* 0x000100002e117824 */ /* 0x000fe200078e00ff */
[----:B------:R-:W-:Y:S01]  /*1170*/  LOP3.LUT R41, R41, 0xffff0000, RZ, 0xc0, !PT ;  /* 0xffff000029297812 */ /* 0x000fe200078ec0ff */
[----:B------:R-:W-:Y:S01]  /*1180*/  FFMA.FTZ R13, R11, R14, R12 ;  /* 0x0000000e0b0d7223 */ /* 0x000fe2000001000c */
[----:B------:R-:W-:Y:S01]  /*1190*/  FFMA.FTZ R29, R29, R32, R8 ;  /* 0x000000201d1d7223 */ /* 0x000fe20000010008 */
[C---:B------:R-:W-:Y:S01]  /*11a0*/  IMAD.U32 R8, R18.reuse, 0x10000, RZ ;  /* 0x0001000012087824 */ /* 0x040fe200078e00ff */
[----:B------:R-:W-:Y:S01]  /*11b0*/  LOP3.LUT R11, R18, 0xffff0000, RZ, 0xc0, !PT ;  /* 0xffff0000120b7812 */ /* 0x000fe200078ec0ff */
[----:B------:R-:W-:Y:S01]  /*11c0*/  FFMA.FTZ R41, R16, R41, R13 ;  /* 0x0000002910297223 */ /* 0x000fe2000001000d */
[----:B------:R-:W-:-:S02]  /*11d0*/  IMAD.U32 R13, R42, 0x10000, RZ ;  /* 0x000100002a0d7824 */ /* 0x000fc400078e00ff */
[----:B------:R-:W-:Y:S01]  /*11e0*/  FFMA.FTZ R6, R6, R9, R29 ;  /* 0x0000000906067223 */ /* 0x000fe2000001001d */
[----:B------:R-:W-:Y:S01]  /*11f0*/  LOP3.LUT R14, R42, 0xffff0000, RZ, 0xc0, !PT ;  /* 0xffff00002a0e7812 */ /* 0x000fe200078ec0ff */
[----:B------:R-:W-:Y:S02]  /*1200*/  FFMA.FTZ R16, R8, R13, R41 ;  /* 0x0000000d08107223 */ /* 0x000fe40000010029 */
[----:B------:R-:W-:Y:S01]  /*1210*/  FFMA.FTZ R13, R7, R30, R6 ;  /* 0x0000001e070d7223 */ /* 0x000fe20000010006 */
[----:B------:R-:W-:Y:S01]  /*1220*/  SHF.L.U32 R12, R19, 0x10, RZ ;  /* 0x00000010130c7819 */ /* 0x000fe200000006ff */
[----:B------:R-:W-:Y:S01]  /*1230*/  IMAD.U32 R6, R20, 0x10000, RZ ;  /* 0x0001000014067824 */ /* 0x000fe200078e00ff */
[----:B------:R-:W-:Y:S01]  /*1240*/  SHF.L.U32 R15, R43, 0x10, RZ ;  /* 0x000000102b0f7819 */ /* 0x000fe200000006ff */
[----:B------:R-:W-:Y:S01]  /*1250*/  FFMA.FTZ R29, R11, R14, R16 ;  /* 0x0000000e0b1d7223 */ /* 0x000fe20000010010 */
[----:B------:R-:W-:Y:S01]  /*1260*/  FFMA.FTZ R13, R4, R5, R13 ;  /* 0x00000005040d7223 */ /* 0x000fe2000001000d */
[----:B------:R-:W-:Y:S01]  /*1270*/  LOP3.LUT R18, R19, 0xffff0000, RZ, 0xc0, !PT ;  /* 0xffff000013127812 */ /* 0x000fe200078ec0ff */
[----:B------:R-:W-:Y:S01]  /*1280*/  IMAD.U32 R5, R44, 0x10000, RZ ;  /* 0x000100002c057824 */ /* 0x000fe200078e00ff */
[----:B------:R-:W-:Y:S01]  /*1290*/  LOP3.LUT R43, R43, 0xffff0000, RZ, 0xc0, !PT ;  /* 0xffff00002b2b7812 */ /* 0x000fe200078ec0ff */
[----:B------:R-:W-:Y:S01]  /*12a0*/  FFMA.FTZ R15, R12, R15, R29 ;  /* 0x0000000f0c0f7223 */ /* 0x000fe2000001001d */
[----:B------:R-:W-:Y:S01]  /*12b0*/  FFMA.FTZ R35, R10, R35, R13 ;  /* 0x000000230a237223 */ /* 0x000fe2000001000d */
[----:B------:R-:W-:Y:S01]  /*12c0*/  SHF.L.U32 R13, R48, 0x10, RZ ;  /* 0x00000010300d7819 */ /* 0x000fe200000006ff */
[----:B------:R-:W-:-:S02]  /*12d0*/  IMAD.U32 R4, R24, 0x10000, RZ ;  /* 0x0001000018047824 */ /* 0x000fc400078e00ff */
[----:B------:R-:W-:Y:S01]  /*12e0*/  FFMA.FTZ R15, R18, R43, R15 ;  /* 0x0000002b120f7223 */ /* 0x000fe2000001000f */
[----:B------:R-:W-:Y:S01]  /*12f0*/  LOP3.LUT R20, R20, 0xffff0000, RZ, 0xc0, !PT ;  /* 0xffff000014147812 */ /* 0x000fe200078ec0ff */
[----:B------:R-:W-:Y:S01]  /*1300*/  FFMA.FTZ R35, R6, R5, R35 ;  /* 0x0000000506237223 */ /* 0x000fe20000010023 */
[----:B------:R-:W-:Y:S01]  /*1310*/  LOP3.LUT R11, R44, 0xffff0000, RZ, 0xc0, !PT ;  /* 0xffff00002c0b7812 */ /* 0x000fe200078ec0ff */
[----:B------:R-:W-:Y:S01]  /*1320*/  FFMA.FTZ R13, R4, R13, R15 ;  /* 0x0000000d040d7223 */ /* 0x000fe2000001000f */
[----:B------:R-:W-:Y:S01]  /*1330*/  LOP3.LUT R24, R24, 0xffff0000, RZ, 0xc0, !PT ;  /* 0xffff000018187812 */ /* 0x000fe200078ec0ff */
[----:B------:R-:W-:Y:S01]  /*1340*/  IMAD.U32 R4, R25, 0x10000, RZ ;  /* 0x0001000019047824 */ /* 0x000fe200078e00ff */
[----:B------:R-:W-:Y:S01]  /*1350*/  LOP3.LUT R5, R48, 0xffff0000, RZ, 0xc0, !PT ;  /* 0xffff000030057812 */ /* 0x000fe200078ec0ff */
[----:B------:R-:W-:Y:S01]  /*1360*/  FFMA.FTZ R20, R20, R11, R35 ;  /* 0x0000000b14147223 */ /* 0x000fe20000010023 */
[----:B------:R-:W-:Y:S01]  /*1370*/  SHF.L.U32 R7, R21, 0x10, RZ ;  /* 0x0000001015077819 */ /* 0x000fe200000006ff */
[----:B------:R-:W-:Y:S01]  /*1380*/  IMAD.U32 R8, R22, 0x10000, RZ ;  /* 0x0001000016087824 */ /* 0x000fe200078e00ff */
[----:B------:R-:W-:Y:S01]  /*1390*/  SHF.L.U32 R14, R45, 0x10, RZ ;  /* 0x000000102d0e7819 */ /* 0x000fe200000006ff */
[----:B------:R-:W-:Y:S01]  /*13a0*/  FFMA.FTZ R5, R24, R5, R13 ;  /* 0x0000000518057223 */ /* 0x000fe2000001000d */
[----:B------:R-:W-:Y:S01]  /*13b0*/  SHF.L.U32 R11, R49, 0x10, RZ ;  /* 0x00000010310b7819 */ /* 0x000fe200000006ff */
[----:B------:R-:W0:Y:S01]  /*13c0*/  LDC.64 R12, c[0x0][0x2d0] ;  /* 0x0000b400ff0c7b82 */ /* 0x000e220000000a00 */
        /* <DEDUP_REMOVED lines=9> */
[----:B------:R-:W1:Y:S01]  /*1460*/  LDC.64 R14, c[0x0][0x2d8] ;  /* 0x0000b600ff0e7b82 */ /* 0x000e620000000a00 */
[----:B------:R-:W-:Y:S01]  /*1470*/  LOP3.LUT R22, R22, 0xffff0000, RZ, 0xc0, !PT ;  /* 0xffff000016167812 */ /* 0x000fe200078ec0ff */
        /* <DEDUP_REMOVED lines=8> */
[----:B------:R-:W-:Y:S01]  /*1500*/  IMAD.U32 R4, R27, 0x10000, RZ ;  /* 0x000100001b047824 */ /* 0x000fe200078e00ff */
[----:B------:R-:W-:Y:S01]  /*1510*/  SHF.L.U32 R28, R47, 0x10, RZ ;  /* 0x000000102f1c7819 */ /* 0x000fe200000006ff */
[----:B------:R-:W-:Y:S01]  /*1520*/  FFMA.FTZ R7, R26, R7, R25 ;  /* 0x000000071a077223 */ /* 0x000fe20000010019 */
[----:B------:R-:W-:-:S02]  /*1530*/  SHF.L.U32 R5, R51, 0x10, RZ ;  /* 0x0000001033057819 */ /* 0x000fc400000006ff */
[----:B------:R-:W-:Y:S01]  /*1540*/  LOP3.LUT R23, R23, 0xffff0000, RZ, 0xc0, !PT ;  /* 0xffff000017177812 */ /* 0x000fe200078ec0ff */
[----:B------:R-:W-:Y:S01]  /*1550*/  FFMA.FTZ R22, R9, R28, R22 ;  /* 0x0000001c09167223 */ /* 0x000fe20000010016 */
[----:B------:R-:W-:Y:S01]  /*1560*/  LOP3.LUT R30, R47, 0xffff0000, RZ, 0xc0, !PT ;  /* 0xffff00002f1e7812 */ /* 0x000fe200078ec0ff */
[----:B------:R-:W-:Y:S01]  /*1570*/  FFMA.FTZ R4, R4, R5, R7 ;  /* 0x0000000504047223 */ /* 0x000fe20000010007 */
[----:B------:R-:W-:Y:S02]  /*1580*/  LOP3.LUT R27, R27, 0xffff0000, RZ, 0xc0, !PT ;  /* 0xffff00001b1b7812 */ /* 0x000fe400078ec0ff */
[----:B------:R-:W-:Y:S01]  /*1590*/  LOP3.LUT R6, R51, 0xffff0000, RZ, 0xc0, !PT ;  /* 0xffff000033067812 */ /* 0x000fe200078ec0ff */
[----:B------:R-:W-:Y:S01]  /*15a0*/  FFMA.FTZ R22, R23, R30, R22 ;  /* 0x0000001e17167223 */ /* 0x000fe20000010016 */
[----:B------:R-:W-:-:S03]  /*15b0*/  ISETP.NE.AND P0, PT, R54, RZ, PT ;  /* 0x000000ff3600720c */ /* 0x000fc60003f05270 */
[----:B------:R-:W-:Y:S01]  /*15c0*/  FFMA.FTZ R6, R27, R6, R4 ;  /* 0x000000061b067223 */ /* 0x000fe20000010004 */
[----:B------:R-:W2:Y:S04]  /*15d0*/  SHFL.BFLY PT, R5, R22, 0x4, 0x1f ;  /* 0x0c801f0016057f89 */ /* 0x000ea800000e0000 */
[----:B------:R-:W3:Y:S01]  /*15e0*/  SHFL.BFLY PT, R7, R6, 0x4, 0x1f ;  /* 0x0c801f0006077f89 */ /* 0x000ee200000e0000 */
[----:B--2---:R-:W-:Y:S01]  /*15f0*/  FADD.FTZ R5, R22, R5 ;  /* 0x0000000516057221 */ /* 0x004fe20000010000 */
[----:B---3--:R-:W-:-:S04]  /*1600*/  FADD.FTZ R8, R6, R7 ;  /* 0x0000000706087221 */ /* 0x008fc80000010000 */
[----:B------:R-:W2:Y:S04]  /*1610*/  SHFL.BFLY PT, R4, R5, 0x2, 0x1f ;  /* 0x0c401f0005047f89 */ /* 0x000ea800000e0000 */
[----:B------:R-:W3:Y:S01]  /*1620*/  SHFL.BFLY PT, R7, R8, 0x2, 0x1f ;  /* 0x0c401f0008077f89 */ /* 0x000ee200000e0000 */
[----:B--2---:R-:W-:Y:S01]  /*1630*/  FADD.FTZ R4, R5, R4 ;  /* 0x0000000405047221 */ /* 0x004fe20000010000 */
[----:B---3--:R-:W-:-:S04]  /*1640*/  FADD.FTZ R9, R8, R7 ;  /* 0x0000000708097221 */ /* 0x008fc80000010000 */
[----:B------:R-:W2:Y:S04]  /*1650*/  SHFL.BFLY PT, R7, R4, 0x1, 0x1f ;  /* 0x0c201f0004077f89 */ /* 0x000ea800000e0000 */
[----:B------:R-:W3:Y:S01]  /*1660*/  SHFL.BFLY PT, R10, R9, 0x1, 0x1f ;  /* 0x0c201f00090a7f89 */ /* 0x000ee200000e0000 */
[----:B--2---:R-:W-:Y:S01]  /*1670*/  FADD.FTZ R16, R4, R7 ;  /* 0x0000000704107221 */ /* 0x004fe20000010000 */
[----:B---3--:R-:W-:Y:S01]  /*1680*/  FADD.FTZ R17, R9, R10 ;  /* 0x0000000a09117221 */ /* 0x008fe20000010000 */
[----:B01----:R-:W-:Y:S06]  /*1690*/  @P0 BRA `(.L_x_3109) ;  /* 0x0000000000540947 */ /* 0x003fec0003800000 */
[----:B------:R-:W0:Y:S01]  /*16a0*/  LDC.64 R8, c[0x0][0x278] ;  /* 0x00009e00ff087b82 */ /* 0x000e220000000a00 */
[----:B------:R-:W-:Y:S01]  /*16b0*/  SHF.R.S32.HI R3, RZ, 0x1f, R2 ;  /* 0x0000001fff037819 */ /* 0x000fe20000011402 */
[----:B------:R-:W-:Y:S01]  /*16c0*/  ULDC.64 UR12, c[0x0][0x260] ;  /* 0x00009800000c7ab9 */ /* 0x000fe20000000a00 */
[----:B------:R-:W-:-:S05]  /*16d0*/  ISETP.GE.AND P1, PT, R52, R59, PT ;  /* 0x0000003b3400720c */ /* 0x000fca0003f26270 */
[----:B------:R-:W1:Y:S01]  /*16e0*/  LDC.64 R10, c[0x0][0x280] ;  /* 0x0000a000ff0a7b82 */ /* 0x000e620000000a00 */
[C---:B0-----:R-:W-:Y:S02]  /*16f0*/  IMAD R6, R8.reuse, UR10, RZ ;  /* 0x0000000a08067c24 */ /* 0x041fe4000f8e02ff */
[----:B------:R-:W-:-:S04]  /*1700*/  IMAD.WIDE.U32 R4, R8, UR8, R2 ;  /* 0x0000000808047c25 */ /* 0x000fc8000f8e0002 */
[----:B------:R-:W-:Y:S02]  /*1710*/  IMAD R7, R9, UR8, R6 ;  /* 0x0000000809077c24 */ /* 0x000fe4000f8e0206 */
[C---:B-1----:R-:W-:Y:S02]  /*1720*/  IMAD R6, R10.reuse, UR11, RZ ;  /* 0x0000000b0a067c24 */ /* 0x042fe4000f8e02ff */
[----:B------:R-:W-:Y:S02]  /*1730*/  IMAD.IADD R5, R5, 0x1, R7 ;  /* 0x0000000105057824 */ /* 0x000fe400078e0207 */
[----:B------:R-:W-:Y:S02]  /*1740*/  IMAD R7, R11, UR9, R6 ;  /* 0x000000090b077c24 */ /* 0x000fe4000f8e0206 */
[----:B------:R-:W-:-:S03]  /*1750*/  IMAD.WIDE.U32 R4, R10, UR9, R4 ;  /* 0x000000090a047c25 */ /* 0x000fc6000f8e0004 */
[----:B------:R-:W-:-:S04]  /*1760*/  IADD3 R6, P0, R52, R4, RZ ;  /* 0x0000000434067210 */ /* 0x000fc80007f1e0ff */
[----:B------:R-:W-:Y:S02]  /*1770*/  IADD3.X R5, R53, R5, R7, P0, !PT ;  /* 0x0000000535057210 */ /* 0x000fe400007fe407 */
[----:B------:R-:W-:Y:S02]  /*1780*/  LEA R4, P2, R6, UR12, 0x2 ;  /* 0x0000000c06047c11 */ /* 0x000fe4000f8410ff */
[----:B------:R-:W-:Y:S02]  /*1790*/  ISETP.GE.AND P0, PT, R0, R59, PT ;  /* 0x0000003b0000720c */ /* 0x000fe40003f06270 */
[----:B------:R-:W-:Y:S02]  /*17a0*/  LEA.HI.X R5, R6, UR13, R5, 0x2, P2 ;  /* 0x0000000d06057c11 */ /* 0x000fe400090f1405 */
[----:B------:R-:W-:Y:S02]  /*17b0*/  FSEL R7, R16, RZ, !P1 ;  /* 0x000000ff10077208 */ /* 0x000fe40004800000 */
[----:B------:R-:W-:-:S03]  /*17c0*/  FSEL R9, R17, RZ, !P0 ;  /* 0x000000ff11097208 */ /* 0x000fc60004000000 */
[----:B------:R0:W-:Y:S04]  /*17d0*/  STG.E desc[UR6][R4.64], R7 ;  /* 0x0000000704007986 */ /* 0x0001e8000c101906 */
[----:B------:R0:W-:Y:S02]  /*17e0*/  STG.E desc[UR6][R4.64+0x80], R9 ;  /* 0x0000800904007986 */ /* 0x0001e4000c101906 */
.L_x_3109:
[----:B------:R-:W-:Y:S05]  /*17f0*/  BSYNC B0 ;  /* 0x0000000000007941 */ /* 0x000fea0003800000 */
.L_x_3108:
[----:B------:R-:W-:Y:S01]  /*1800*/  UIADD3 UR4, UR4, 0x3f, URZ ;  /* 0x0000003f04047890 */ /* 0x000fe2000fffe03f */
[----:B------:R-:W-:Y:S01]  /*1810*/  IMAD R0, R55, 0x3000, RZ ;  /* 0x0000300037007824 */ /* 0x000fe200078e02ff */
[----:B0-----:R-:W-:Y:S01]  /*1820*/  SHF.L.U32 R5, R57, 0x2, RZ ;  /* 0x0000000239057819 */ /* 0x001fe200000006ff */
[----:B------:R-:W-:Y:S01]  /*1830*/  IMAD R6, R14, UR11, RZ ;  /* 0x0000000b0e067c24 */ /* 0x000fe2000f8e02ff */
[----:B------:R-:W-:Y:S01]  /*1840*/  USHF.R.S32.HI UR5, URZ, 0x1f, UR4 ;  /* 0x0000001f3f057899 */ /* 0x000fe20008011404 */
[----:B------:R-:W-:Y:S01]  /*1850*/  BSSY B0, `(.L_x_3110) ;  /* 0x0000025000007945 */ /* 0x000fe20003800000 */
[----:B------:R-:W-:Y:S01]  /*1860*/  SHF.R.S32.HI R7, RZ, 0x1f, R5 ;  /* 0x0000001fff077819 */ /* 0x000fe20000011405 */
[----:B------:R-:W-:Y:S01]  /*1870*/  IMAD R9, R15, UR9, R6 ;  /* 0x000000090f097c24 */ /* 0x000fe2000f8e0206 */
[----:B------:R-:W-:Y:S01]  /*1880*/  IADD3 R4, P0, R0, R5, RZ ;  /* 0x0000000500047210 */ /* 0x000fe20007f1e0ff */
[----:B------:R-:W-:-:S03]  /*1890*/  ULEA.HI UR5, UR5, UR4, URZ, 0x6 ;  /* 0x0000000405057291 */ /* 0x000fc6000f8f303f */
[----:B------:R-:W-:Y:S01]  /*18a0*/  LEA.HI.X.SX32 R5, R0, R7, 0x1, P0 ;  /* 0x0000000700057211 */ /* 0x000fe200000f0eff */
[----:B------:R-:W-:Y:S01]  /*18b0*/  ULOP3.LUT UR5, UR5, 0xffffffc0, URZ, 0xc0, !UPT ;  /* 0xffffffc005057892 */ /* 0x000fe2000f8ec03f */
[C---:B------:R-:W-:Y:S02]  /*18c0*/  IMAD R0, R12.reuse, UR10, RZ ;  /* 0x0000000a0c007c24 */ /* 0x040fe4000f8e02ff */
[----:B------:R-:W-:-:S04]  /*18d0*/  IMAD.WIDE.U32 R4, R12, UR8, R4 ;  /* 0x000000080c047c25 */ /* 0x000fc8000f8e0004 */
[----:B------:R-:W-:Y:S01]  /*18e0*/  IMAD R7, R13, UR8, R0 ;  /* 0x000000080d077c24 */ /* 0x000fe2000f8e0200 */
[----:B------:R-:W-:-:S03]  /*18f0*/  IADD3 R0, -R2, UR5, RZ ;  /* 0x0000000502007c10 */ /* 0x000fc6000fffe1ff */
[----:B------:R-:W-:Y:S01]  /*1900*/  IMAD.IADD R5, R5, 0x1, R7 ;  /* 0x0000000105057824 */ /* 0x000fe200078e0207 */
[----:B------:R-:W-:Y:S01]  /*1910*/  ISETP.GE.AND P0, PT, R57, R0, PT ;  /* 0x000000003900720c */ /* 0x000fe20003f06270 */
[----:B------:R-:W-:-:S03]  /*1920*/  IMAD.WIDE.U32 R6, R14, UR9, R4 ;  /* 0x000000090e067c25 */ /* 0x000fc6000f8e0004 */
[----:B------:R-:W-:Y:S02]  /*1930*/  ISETP.GT.OR P0, PT, R57, 0x3f, P0 ;  /* 0x0000003f3900780c */ /* 0x000fe40000704670 */
[----:B------:R-:W-:-:S11]  /*1940*/  IADD3 R9, R7, R9, RZ ;  /* 0x0000000907097210 */ /* 0x000fd60007ffe0ff */
[----:B------:R-:W-:Y:S05]  /*1950*/  @P0 BRA `(.L_x_3111) ;  /* 0x0000000000500947 */ /* 0x000fea0003800000 */
[----:B------:R-:W0:Y:S01]  /*1960*/  LDC.64 R10, c[0x0][0x2a8] ;  /* 0x0000aa00ff0a7b82 */ /* 0x000e220000000a00 */
[----:B------:R-:W-:Y:S01]  /*1970*/  SHF.R.S32.HI R3, RZ, 0x1f, R57 ;  /* 0x0000001fff037819 */ /* 0x000fe20000011439 */
[----:B------:R-:W-:Y:S01]  /*1980*/  ULDC.64 UR4, c[0x0][0x2a0] ;  /* 0x0000a80000047ab9 */ /* 0x000fe20000000a00 */
[----:B------:R-:W-:-:S04]  /*1990*/  IADD3 R4, P0, R2, R57, RZ ;  /* 0x0000003902047210 */ /* 0x000fc80007f1e0ff */
[----:B------:R-:W-:Y:S01]  /*19a0*/  LEA.HI.X.SX32 R5, R2, R3, 0x1, P0 ;  /* 0x0000000302057211 */ /* 0x000fe200000f0eff */
[----:B------:R-:W1:Y:S01]  /*19b0*/  LDC.64 R12, c[0x0][0x2b0] ;  /* 0x0000ac00ff0c7b82 */ /* 0x000e620000000a00 */
[----:B------:R-:W-:Y:S01]  /*19c0*/  FSETP.NEU.FTZ.AND P0, PT, R56, -INF , PT ;  /* 0xff8000003800780b */ /* 0x000fe20003f1d000 */
[C---:B0-----:R-:W-:Y:S02]  /*19d0*/  IMAD R0, R10.reuse, UR10, RZ ;  /* 0x0000000a0a007c24 */ /* 0x041fe4000f8e02ff */
[----:B------:R-:W-:-:S04]  /*19e0*/  IMAD.WIDE.U32 R2, R10, UR8, R4 ;  /* 0x000000080a027c25 */ /* 0x000fc8000f8e0004 */
[----:B------:R-:W-:Y:S02]  /*19f0*/  IMAD R11, R11, UR8, R0 ;  /* 0x000000080b0b7c24 */ /* 0x000fe4000f8e0200 */
[----:B-1----:R-:W-:Y:S02]  /*1a00*/  IMAD R0, R12, UR11, RZ ;  /* 0x0000000b0c007c24 */ /* 0x002fe4000f8e02ff */
[----:B------:R-:W-:Y:S02]  /*1a10*/  IMAD.IADD R3, R3, 0x1, R11 ;  /* 0x0000000103037824 */ /* 0x000fe400078e020b */
[----:B------:R-:W-:Y:S02]  /*1a20*/  IMAD R5, R13, UR9, R0 ;  /* 0x000000090d057c24 */ /* 0x000fe4000f8e0200 */
[----:B------:R-:W-:Y:S01]  /*1a30*/  FMUL.FTZ R0, R56, 1.4426950216293334961 ;  /* 0x3fb8aa3b38007820 */ /* 0x000fe20000410000 */
[----:B------:R-:W-:-:S05]  /*1a40*/  IMAD.WIDE.U32 R2, R12, UR9, R2 ;  /* 0x000000090c027c25 */ /* 0x000fca000f8e0002 */
[----:B------:R-:W-:Y:S02]  /*1a50*/  IADD3 R3, R3, R5, RZ ;  /* 0x0000000503037210 */ /* 0x000fe40007ffe0ff */
[----:B------:R-:W-:-:S04]  /*1a60*/  LEA R4, P1, R2, UR4, 0x2 ;  /* 0x0000000402047c11 */ /* 0x000fc8000f8210ff */
[----:B------:R-:W-:Y:S02]  /*1a70*/  LEA.HI.X R5, R2, UR5, R3, 0x2, P1 ;  /* 0x0000000502057c11 */ /* 0x000fe400088f1403 */
[----:B------:R-:W-:-:S05]  /*1a80*/  FSEL R3, R0, RZ, P0 ;  /* 0x000000ff00037208 */ /* 0x000fca0000000000 */
[----:B------:R0:W-:Y:S02]  /*1a90*/  STG.E desc[UR6][R4.64], R3 ;  /* 0x0000000304007986 */ /* 0x0001e4000c101906 */
.L_x_3111:
[----:B------:R-:W-:Y:S05]  /*1aa0*/  BSYNC B0 ;  /* 0x0000000000007941 */ /* 0x000fea0003800000 */
.L_x_3110:
[----:B------:R-:W-:Y:S01]  /*1ab0*/  ULDC.64 UR12, c[0x0][0x2e8] ;  /* 0x0000ba00000c7ab9 */ /* 0x000fe20000000a00 */
[----:B------:R-:W-:Y:S01]  /*1ac0*/  ULDC.64 UR4, c[0x0][0x2b8] ;  /* 0x0000ae0000047ab9 */ /* 0x000fe20000000a00 */
[----:B------:R-:W-:Y:S02]  /*1ad0*/  ISETP.NE.U32.AND P0, PT, RZ, UR12, PT ;  /* 0x0000000cff007c0c */ /* 0x000fe4000bf05070 */
[C---:B------:R-:W-:Y:S02]  /*1ae0*/  LEA R2, P1, R6.reuse, UR4, 0x2 ;  /* 0x0000000406027c11 */ /* 0x040fe4000f8210ff */
[----:B------:R-:W-:Y:S02]  /*1af0*/  ISETP.NE.AND.EX P0, PT, RZ, UR13, PT, P0 ;  /* 0x0000000dff007c0c */ /* 0x000fe4000bf05300 */
[----:B0-----:R-:W-:Y:S02]  /*1b00*/  LEA.HI.X R3, R6, UR5, R9, 0x2, P1 ;  /* 0x0000000506037c11 */ /* 0x001fe400088f1409 */
[----:B------:R-:W-:-:S03]  /*1b10*/  ISETP.NE.OR P0, PT, R57, RZ, !P0 ;  /* 0x000000ff3900720c */ /* 0x000fc60004705670 */
[----:B------:R0:W-:Y:S04]  /*1b20*/  STG.E.128 desc[UR6][R2.64], RZ ;  /* 0x000000ff02007986 */ /* 0x0001e8000c101d06 */
        /* <DEDUP_REMOVED lines=10> */
[----:B------:R0:W-:Y:S01]  /*1bd0*/  STG.E.128 desc[UR6][R2.64+0xb000], RZ ;  /* 0x00b000ff02007986 */ /* 0x0001e2000c101d06 */
[----:B------:R-:W-:Y:S05]  /*1be0*/  @P0 EXIT ;  /* 0x000000000000094d */ /* 0x000fea0003800000 */
[----:B------:R-:W1:Y:S08]  /*1bf0*/  LDC R0, c[0x0][0x2e0] ;  /* 0x0000b800ff007b82 */ /* 0x000e700000000800 */
[----:B------:R-:W2:Y:S08]  /*1c00*/  LDC R4, c[0x0][0x220] ;  /* 0x00008800ff047b82 */ /* 0x000eb00000000800 */
[----:B0-----:R-:W0:Y:S01]  /*1c10*/  LDC.64 R2, c[0x0][0x2e8] ;  /* 0x0000ba00ff027b82 */ /* 0x001e220000000a00 */
[----:B-1----:R-:W-:-:S04]  /*1c20*/  IMAD R55, R55, R0, UR9 ;  /* 0x0000000937377e24 */ /* 0x002fc8000f8e0200 */
[----:B--2---:R-:W-:-:S04]  /*1c30*/  IMAD R55, R55, R4, UR8 ;  /* 0x0000000837377e24 */ /* 0x004fc8000f8e0204 */
[----:B0-----:R-:W-:-:S05]  /*1c40*/  IMAD.WIDE R2, R55, 0x4, R2 ;  /* 0x0000000437027825 */ /* 0x001fca00078e0202 */
[----:B------:R-:W-:Y:S01]  /*1c50*/  STG.E desc[UR6][R2.64], RZ ;  /* 0x000000ff02007986 */ /* 0x000fe2000c101906 */
[----:B------:R-:W-:Y:S05]  /*1c60*/  EXIT ;  /* 0x000000000000794d */ /* 0x000fea0003800000 */
.L_x_3112:
        /* <DEDUP_REMOVED lines=9> */
.L_x_3875:


//--------------------- .text._ZN7cutlass13device_kernelIN5flash11enable_sm90INS1_16FlashAttnBwdSm90INS1_25CollectiveMainloopBwdSm90ILi2ELi1ELi1EN4cute5tupleIJNS5_1CILi1EEES8_S8_EEENS6_IJNS7_ILi64EEENS7_ILi96EEENS7_ILi192EEEEEENS_10bfloat16_tEfNS_4arch4Sm90ELb1ELb0ELb0ELb1ELb0ELb0ELb1ELb0ELi3ELi1ELi1ELi1ELb0EEENS1_21CollectiveEpilogueBwdISD_SE_SG_Li384ELb1ELb1ELi3EEENS1_25SingleTileBwdLPTSchedulerILb1ELi96ELb0EEEEEEEEEvNT_6ParamsE --------------------------
	.section	.text._ZN7cutlass13device_kernelIN5flash11enable_sm90INS1_16FlashAttnBwdSm90INS1_25CollectiveMainloopBwdSm90ILi2ELi1ELi1EN4cute5tupleIJNS5_1CILi1EEES8_S8_EEENS6_IJNS7_ILi64EEENS7_ILi96EEENS7_ILi192EEEEEENS_10bfloat16_tEfNS_4arch4Sm90ELb1ELb0ELb0ELb1ELb0ELb0ELb1ELb0ELi3ELi1ELi1ELi1ELb0EEENS1_21CollectiveEpilogueBwdISD_SE_SG_Li384ELb1ELb1ELi3EEENS1_25SingleTileBwdLPTSchedulerILb1ELi96ELb0EEEEEEEEEvNT_6ParamsE,"ax",@progbits
	.align	128
.text._ZN7cutlass13device_kernelIN5flash11enable_sm90INS1_16FlashAttnBwdSm90INS1_25CollectiveMainloopBwdSm90ILi2ELi1ELi1EN4cute5tupleIJNS5_1CILi1EEES8_S8_EEENS6_IJNS7_ILi64EEENS7_ILi96EEENS7_ILi192EEEEEENS_10bfloat16_tEfNS_4arch4Sm90ELb1ELb0ELb0ELb1ELb0ELb0ELb1ELb0ELi3ELi1ELi1ELi1ELb0EEENS1_21CollectiveEpilogueBwdISD_SE_SG_Li384ELb1ELb1ELi3EEENS1_25SingleTileBwdLPTSchedulerILb1ELi96ELb0EEEEEEEEEvNT_6ParamsE:
        .type           _ZN7cutlass13device_kernelIN5flash11enable_sm90INS1_16FlashAttnBwdSm90INS1_25CollectiveMainloopBwdSm90ILi2ELi1ELi1EN4cute5tupleIJNS5_1CILi1EEES8_S8_EEENS6_IJNS7_ILi64EEENS7_ILi96EEENS7_ILi192EEEEEENS_10bfloat16_tEfNS_4arch4Sm90ELb1ELb0ELb0ELb1ELb0ELb0ELb1ELb0ELi3ELi1ELi1ELi1ELb0EEENS1_21CollectiveEpilogueBwdISD_SE_SG_Li384ELb1ELb1ELi3EEENS1_25SingleTileBwdLPTSchedulerILb1ELi96ELb0EEEEEEEEEvNT_6ParamsE,@function
        .size           _ZN7cutlass13device_kernelIN5flash11enable_sm90INS1_16FlashAttnBwdSm90INS1_25CollectiveMainloopBwdSm90ILi2ELi1ELi1EN4cute5tupleIJNS5_1CILi1EEES8_S8_EEENS6_IJNS7_ILi64EEENS7_ILi96EEENS7_ILi192EEEEEENS_10bfloat16_tEfNS_4arch4Sm90ELb1ELb0ELb0ELb1ELb0ELb0ELb1ELb0ELi3ELi1ELi1ELi1ELb0EEENS1_21CollectiveEpilogueBwdISD_SE_SG_Li384ELb1ELb1ELi3EEENS1_25SingleTileBwdLPTSchedulerILb1ELi96ELb0EEEEEEEEEvNT_6ParamsE,(.L_x_3876 - _ZN7cutlass13device_kernelIN5flash11enable_sm90INS1_16FlashAttnBwdSm90INS1_25CollectiveMainloopBwdSm90ILi2ELi1ELi1EN4cute5tupleIJNS5_1CILi1EEES8_S8_EEENS6_IJNS7_ILi64EEENS7_ILi96EEENS7_ILi192EEEEEENS_10bfloat16_tEfNS_4arch4Sm90ELb1ELb0ELb0ELb1ELb0ELb0ELb1ELb0ELi3ELi1ELi1ELi1ELb0EEENS1_21CollectiveEpilogueBwdISD_SE_SG_Li384ELb1ELb1ELi3EEENS1_25SingleTileBwdLPTSchedulerILb1ELi96ELb0EEEEEEEEEvNT_6ParamsE)
        .other          _ZN7cutlass13device_kernelIN5flash11enable_sm90INS1_16FlashAttnBwdSm90INS1_25CollectiveMainloopBwdSm90ILi2ELi1ELi1EN4cute5tupleIJNS5_1CILi1EEES8_S8_EEENS6_IJNS7_ILi64EEENS7_ILi96EEENS7_ILi192EEEEEENS_10bfloat16_tEfNS_4arch4Sm90ELb1ELb0ELb0ELb1ELb0ELb0ELb1ELb0ELi3ELi1ELi1ELi1ELb0EEENS1_21CollectiveEpilogueBwdISD_SE_SG_Li384ELb1ELb1ELi3EEENS1_25SingleTileBwdLPTSchedulerILb1ELi96ELb0EEEEEEEEEvNT_6ParamsE,@"STO_CUDA_ENTRY STV_DEFAULT"
_ZN7cutlass13device_kernelIN5flash11enable_sm90INS1_16FlashAttnBwdSm90INS1_25CollectiveMainloopBwdSm90ILi2ELi1ELi1EN4cute5tupleIJNS5_1CILi1EEES8_S8_EEENS6_IJNS7_ILi64EEENS7_ILi96EEENS7_ILi192EEEEEENS_10bfloat16_tEfNS_4arch4Sm90ELb1ELb0ELb0ELb1ELb0ELb0ELb1ELb0ELi3ELi1ELi1ELi1ELb0EEENS1_21CollectiveEpilogueBwdISD_SE_SG_Li384ELb1ELb1ELi3EEENS1_25SingleTileBwdLPTSchedulerILb1ELi96ELb0EEEEEEEEEvNT_6ParamsE:
        /* <DEDUP_REMOVED lines=23> */
.L_x_3114:
[----:B------:R-:W-:Y:S05]  /*0170*/  BSYNC B0 ;  /* 0x0000000000007941 */ /* 0x000fea0003800000 */
.L_x_3113:
        /* <DEDUP_REMOVED lines=34> */
.L_x_3115:
        /* <DEDUP_REMOVED lines=20> */
.L_x_3116:
[----:B---3--:R-:W-:Y:S01]  /*04e0*/  ISETP.NE.AND P0, PT, R2, RZ, PT ;  /* 0x000000ff0200720c */ /* 0x008fe20003f05270 */
[----:B------:R-:W-:Y:S01]  /*04f0*/  IMAD.MOV.U32 R2, RZ, RZ, 0x1 ;  /* 0x00000001ff027424 */ /* 0x000fe200078e00ff */
[----:B------:R-:W-:Y:S01]  /*0500*/  NOP ;  /* 0x0000000000007918 */ /* 0x000fe20000000000 */
[----:B------:R-:W-:Y:S01]  /*0510*/  ULDC.64 UR38, c[0x0][0x208] ;  /* 0x0000820000267ab9 */ /* 0x000fe20000000a00 */
[----:B------:R-:W-:Y:S02]  /*0520*/  BSSY B6, `(.L_x_3117) ;  /* 0x0000a9c000067945 */ /* 0x000fe40003800000 */
[----:B------:R-:W-:-:S05]  /*0530*/  SEL R2, R2, 0x2, !P0 ;  /* 0x0000000202027807 */ /* 0x000fca0004000000 */
[----:B------:R3:W-:Y:S01]  /*0540*/  STL [R1], R2 ;  /* 0x0000000201007387 */ /* 0x0007e20000100800 */
[----:B-12-4-:R-:W-:Y:S06]  /*0550*/  BAR.SYNC.DEFER_BLOCKING 0x0 ;  /* 0x0000000000007b1d */ /* 0x016fec0000010000 */
[----:B------:R-:W-:Y:S05]  /*0560*/  @!P0 BRA `(.L_x_3118) ;  /* 0x0000006000c88947 */ /* 0x000fea0003800000 */
.L_x_3119:
        /* <DEDUP_REMOVED lines=24> */
[----:B------:R-:W1:Y:S01]  /*06f0*/  LDC R3, c[0x0][0x8dc] ;  /* 0x00023700ff037b82 */ /* 0x000e620000000800 */
[----:B------:R-:W-:Y:S01]  /*0700*/  IMAD.U32 R152, RZ, RZ, UR4 ;  /* 0x00000004ff987e24 */ /* 0x000fe2000f8e00ff */
[----:B-1----:R-:W-:-:S13]  /*0710*/  ISETP.NE.AND P0, PT, R3, 0x1, PT ;  /* 0x000000010300780c */ /* 0x002fda0003f05270 */
[----:B------:R-:W1:Y:S02]  /*0720*/  @P0 LDC.64 R4, c[0x0][0x8e0] ;  /* 0x00023800ff040b82 */ /* 0x000e640000000a00 */
[----:B-1----:R-:W-:-:S05]  /*0730*/  @P0 IMAD.HI.U32 R0, R4, UR4, RZ ;  /* 0x0000000404000c27 */ /* 0x002fca000f8e00ff */
[----:B------:R-:W-:-:S05]  /*0740*/  @P0 SHF.R.U32.HI R152, RZ, R5, R0 ;  /* 0x00000005ff980219 */ /* 0x000fca0000011600 */
[----:B------:R-:W-:Y:S01]  /*0750*/  IMAD R0, R152, R3, RZ ;  /* 0x0000000398007224 */ /* 0x000fe200078e02ff */
[----:B------:R-:W-:Y:S06]  /*0760*/  BRA `(.L_x_3121) ;  /* 0x00000000001c7947 */ /* 0x000fec0003800000 */
.L_x_3120:
[----:B------:R-:W1:Y:S01]  /*0770*/  LDC R3, c[0x0][0x8c4] ;  /* 0x00023100ff037b82 */ /* 0x000e620000000800 */
[----:B------:R-:W-:Y:S01]  /*0780*/  IMAD.U32 R152, RZ, RZ, UR4 ;  /* 0x00000004ff987e24 */ /* 0x000fe2000f8e00ff */
[----:B-1----:R-:W-:-:S13]  /*0790*/  ISETP.NE.AND P0, PT, R3, 0x1, PT ;  /* 0x000000010300780c */ /* 0x002fda0003f05270 */
[----:B------:R-:W1:Y:S02]  /*07a0*/  @P0 LDC.64 R4, c[0x0][0x8c8] ;  /* 0x00023200ff040b82 */ /* 0x000e640000000a00 */
[----:B-1----:R-:W-:-:S05]  /*07b0*/  @P0 IMAD.HI.U32 R0, R4, UR4, RZ ;  /* 0x0000000404000c27 */ /* 0x002fca000f8e00ff */
[----:B------:R-:W-:-:S05]  /*07c0*/  @P0 SHF.R.U32.HI R152, RZ, R5, R0 ;  /* 0x00000005ff980219 */ /* 0x000fca0000011600 */
[----:B------:R-:W-:-:S07]  /*07d0*/  IMAD R0, R152, R3, RZ ;  /* 0x0000000398007224 */ /* 0x000fce00078e02ff */
.L_x_3121:
[----:B------:R-:W1:Y:S01]  /*07e0*/  LDC R153, c[0x0][0x8b8] ;  /* 0x00022e00ff997b82 */ /* 0x000e620000000800 */
[----:B------:R-:W-:Y:S01]  /*07f0*/  IADD3 R0, -R0, UR4, RZ ;  /* 0x0000000400007c10 */ /* 0x000fe2000fffe1ff */
[----:B------:R-:W-:Y:S02]  /*0800*/  ULDC.64 UR4, c[0x0][0x8f8] ;  /* 0x00023e0000047ab9 */ /* 0x000fe40000000a00 */
[----:B------:R-:W-:-:S04]  /*0810*/  ISETP.NE.U32.AND P0, PT, RZ, UR4, PT ;  /* 0x00000004ff007c0c */ /* 0x000fc8000bf05070 */
[----:B------:R-:W2:Y:S01]  /*0820*/  LDC R5, c[0x0][0x8c4] ;  /* 0x00023100ff057b82 */ /* 0x000ea20000000800 */
[----:B------:R-:W-:Y:S02]  /*0830*/  ISETP.NE.AND.EX P0, PT, RZ, UR5, PT, P0 ;  /* 0x00000005ff007c0c */ /* 0x000fe4000bf05300 */
[----:B-1----:R-:W-:Y:S01]  /*0840*/  ISETP.NE.AND P1, PT, R153, 0x1, PT ;  /* 0x000000019900780c */ /* 0x002fe20003f25270 */
[----:B--2---:R-:W-:-:S04]  /*0850*/  IMAD R5, R5, UR6, R0 ;  /* 0x0000000605057c24 */ /* 0x004fc8000f8e0200 */
[----:B------:R-:W-:-:S08]  /*0860*/  IMAD.MOV.U32 R19, RZ, RZ, R5 ;  /* 0x000000ffff137224 */ /* 0x000fd000078e0005 */
[----:B------:R-:W1:Y:S08]  /*0870*/  @P1 LDC R2, c[0x0][0x8bc] ;  /* 0x00022f00ff021b82 */ /* 0x000e700000000800 */
[----:B------:R-:W2:Y:S01]  /*0880*/  @P1 LDC R3, c[0x0][0x8c0] ;  /* 0x00023000ff031b82 */ /* 0x000ea20000000800 */
[----:B-1----:R-:W-:-:S05]  /*0890*/  @P1 IMAD.HI.U32 R0, R5, R2, RZ ;  /* 0x0000000205001227 */ /* 0x002fca00078e00ff */
[----:B--2---:R-:W-:-:S05]  /*08a0*/  @P1 SHF.R.U32.HI R19, RZ, R3, R0 ;  /* 0x00000003ff131219 */ /* 0x004fca0000011600 */
[----:B------:R-:W-:-:S04]  /*08b0*/  IMAD.MOV R0, RZ, RZ, -R19 ;  /* 0x000000ffff007224 */ /* 0x000fc800078e0a13 */
[----:B------:R-:W-:Y:S01]  /*08c0*/  IMAD R153, R153, R0, R5 ;  /* 0x0000000099997224 */ /* 0x000fe200078e0205 */
[----:B------:R-:W-:Y:S06]  /*08d0*/  @!P0 BRA `(.L_x_3122) ;  /* 0x0000000000108947 */ /* 0x000fec0003800000 */
[----:B------:R-:W1:Y:S02]  /*08e0*/  LDC.64 R2, c[0x0][0x8f8] ;  /* 0x00023e00ff027b82 */ /* 0x000e640000000a00 */
[----:B-1----:R-:W-:-:S05]  /*08f0*/  IMAD.WIDE R2, R19, 0x4, R2 ;  /* 0x0000000413027825 */ /* 0x002fca00078e0202 */
[----:B------:R2:W5:Y:S01]  /*0900*/  LDG.E R0, desc[UR38][R2.64] ;  /* 0x0000002602007981 */ /* 0x000562000c1e1900 */
[----:B------:R-:W-:Y:S05]  /*0910*/  BRA `(.L_x_3123) ;  /* 0x00000000002c7947 */ /* 0x000fea0003800000 */
.L_x_3122:
        /* <DEDUP_REMOVED lines=10> */
.L_x_3124:
[----:B------:R-:W1:Y:S02]  /*09c0*/  LDC R0, c[0x0][0x8ec] ;  /* 0x00023b00ff007b82 */ /* 0x000e640000000800 */
.L_x_3123:
[----:B-1---5:R-:W-:-:S04]  /*09d0*/  VIADD R0, R0, 0x5f ;  /* 0x0000005f00007836 */ /* 0x022fc80000000000 */
[----:B------:R-:W-:-:S05]  /*09e0*/  IMAD.HI R0, R0, 0x2aaaaaab, RZ ;  /* 0x2aaaaaab00007827 */ /* 0x000fca00078e02ff */
[----:B--2---:R-:W-:-:S04]  /*09f0*/  SHF.R.U32.HI R3, RZ, 0x1f, R0 ;  /* 0x0000001fff037819 */ /* 0x004fc80000011600 */
[----:B------:R-:W-:-:S04]  /*0a00*/  LEA.HI.SX32 R3, R0, R3, 0x1c ;  /* 0x0000000300037211 */ /* 0x000fc800078fe2ff */
[----:B------:R-:W-:-:S04]  /*0a10*/  ISETP.GE.AND P0, PT, R152, R3, PT ;  /* 0x000000039800720c */ /* 0x000fc80003f06270 */
[----:B------:R-:W-:-:S04]  /*0a20*/  SEL R19, R19, 0xffffffff, !P0 ;  /* 0xffffffff13137807 */ /* 0x000fc80004000000 */
[----:B------:R-:W-:-:S13]  /*0a30*/  ISETP.GE.AND P0, PT, R19, RZ, PT ;  /* 0x000000ff1300720c */ /* 0x000fda0003f06270 */
[----:B------:R-:W-:Y:S05]  /*0a40*/  @!P0 BRA `(.L_x_3125) ;  /* 0x000000a400248947 */ /* 0x000fea0003800000 */
[----:B------:R-:W-:Y:S01]  /*0a50*/  ULDC.64 UR4, c[0x0][0x780] ;  /* 0x0001e00000047ab9 */ /* 0x000fe20000000a00 */
[----:B------:R-:W1:Y:S01]  /*0a60*/  LDC R17, c[0x0][0x290] ;  /* 0x0000a400ff117b82 */ /* 0x000e620000000800 */
[----:B------:R-:W-:Y:S02]  /*0a70*/  ISETP.NE.U32.AND P0, PT, RZ, UR4, PT ;  /* 0x00000004ff007c0c */ /* 0x000fe4000bf05070 */
[----:B------:R-:W-:Y:S02]  /*0a80*/  SHF.R.S32.HI R155, RZ, 0x1f, R153 ;  /* 0x0000001fff9b7819 */ /* 0x000fe40000011499 */
[----:B------:R-:W-:-:S13]  /*0a90*/  ISETP.NE.AND.EX P0, PT, RZ, UR5, PT, P0 ;  /* 0x00000005ff007c0c */ /* 0x000fda000bf05300 */
[----:B------:R-:W-:Y:S05]  /*0aa0*/  @!P0 BRA `(.L_x_3126) ;  /* 0x0000000000108947 */ /* 0x000fea0003800000 */
[----:B------:R-:W2:Y:S02]  /*0ab0*/  LDC.64 R22, c[0x0][0x780] ;  /* 0x0001e000ff167b82 */ /* 0x000ea40000000a00 */
[----:B--2---:R-:W-:-:S06]  /*0ac0*/  IMAD.WIDE R22, R19, 0x4, R22 ;  /* 0x0000000413167825 */ /* 0x004fcc00078e0216 */
[----:B------:R2:W5:Y:S01]  /*0ad0*/  LDG.E R22, desc[UR38][R22.64] ;  /* 0x0000002616167981 */ /* 0x000562000c1e1900 */
[----:B------:R-:W-:Y:S05]  /*0ae0*/  BRA `(.L_x_3127) ;  /* 0x0000000000287947 */ /* 0x000fea0003800000 */
.L_x_3126:
        /* <DEDUP_REMOVED lines=10> */
.L_x_3127:
[----:B------:R-:W-:Y:S02]  /*0b90*/  ULDC.64 UR4, c[0x0][0x788] ;  /* 0x0001e20000047ab9 */ /* 0x000fe40000000a00 */
[----:B------:R-:W-:-:S04]  /*0ba0*/  ISETP.NE.U32.AND P0, PT, RZ, UR4, PT ;  /* 0x00000004ff007c0c */ /* 0x000fc8000bf05070 */
[----:B------:R-:W-:-:S13]  /*0bb0*/  ISETP.NE.AND.EX P0, PT, RZ, UR5, PT, P0 ;  /* 0x00000005ff007c0c */ /* 0x000fda000bf05300 */
[----:B------:R-:W-:Y:S05]  /*0bc0*/  @!P0 BRA `(.L_x_3128) ;  /* 0x0000000000108947 */ /* 0x000fea0003800000 */
[----:B------:R-:W4:Y:S02]  /*0bd0*/  LDC.64 R2, c[0x0][0x788] ;  /* 0x0001e200ff027b82 */ /* 0x000f240000000a00 */
[----:B----4-:R-:W-:-:S05]  /*0be0*/  IMAD.WIDE R2, R19, 0x4, R2 ;  /* 0x0000000413027825 */ /* 0x010fca00078e0202 */
[----:B-1----:R4:W5:Y:S01]  /*0bf0*/  LDG.E R17, desc[UR38][R2.64] ;  /* 0x0000002602117981 */ /* 0x002962000c1e1900 */
[----:B------:R-:W-:Y:S05]  /*0c00*/  BRA `(.L_x_3129) ;  /* 0x0000000000247947 */ /* 0x000fea0003800000 */
.L_x_3128:
[----:B------:R-:W-:Y:S02]  /*0c10*/  ULDC.64 UR4, c[0x0][0x778] ;  /* 0x0001de0000047ab9 */ /* 0x000fe40000000a00 */
[----:B------:R-:W-:-:S04]  /*0c20*/  ISETP.NE.U32.AND P0, PT, RZ, UR4, PT ;  /* 0x00000004ff007c0c */ /* 0x000fc8000bf05070 */
[----:B------:R-:W-:-:S13]  /*0c30*/  ISETP.NE.AND.EX P0, PT, RZ, UR5, PT, P0 ;  /* 0x00000005ff007c0c */ /* 0x000fda000bf05300 */
[----:B------:R-:W-:Y:S05]  /*0c40*/  @!P0 BRA `(.L_x_3129) ;  /* 0x0000000000148947 */ /* 0x000fea0003800000 */
[----:B------:R-:W4:Y:S02]  /*0c50*/  LDC.64 R2, c[0x0][0x778] ;  /* 0x0001de00ff027b82 */ /* 0x000f240000000a00 */
[----:B----4-:R-:W-:-:S05]  /*0c60*/  IMAD.WIDE R2, R19, 0x4, R2 ;  /* 0x0000000413027825 */ /* 0x010fca00078e0202 */
[----:B-1----:R-:W4:Y:S04]  /*0c70*/  LDG.E R17, desc[UR38][R2.64] ;  /* 0x0000002602117981 */ /* 0x002f28000c1e1900 */
[----:B------:R-:W4:Y:S02]  /*0c80*/  LDG.E R0, desc[UR38][R2.64+0x4] ;  /* 0x0000042602007981 */ /* 0x000f24000c1e1900 */
[----:B----4-:R-:W-:-:S07]  /*0c90*/  IMAD.IADD R17, R0, 0x1, -R17 ;  /* 0x0000000100117824 */ /* 0x010fce00078e0a11 */
.L_x_3129:
[C---:B-1-345:R-:W-:Y:S01]  /*0ca0*/  IMAD.IADD R3, R22.reuse, 0x1, -R17 ;  /* 0x0000000116037824 */ /* 0x07afe200078e0a11 */
[----:B------:R-:W-:Y:S01]  /*0cb0*/  ULDC UR4, c[0x0][0x74c] ;  /* 0x0001d30000047ab9 */ /* 0x000fe20000000800 */
[----:B------:R-:W-:Y:S01]  /*0cc0*/  VIADD R0, R22, 0x3f ;  /* 0x0000003f16007836 */ /* 0x000fe20000000000 */
[----:B------:R-:W-:Y:S01]  /*0cd0*/  PLOP3.LUT P0, PT, PT, PT, PT, 0x80, 0x0 ;  /* 0x000000000000781c */ /* 0x000fe20003f0f070 */
[----:B------:R-:W-:Y:S01]  /*0ce0*/  IMAD R3, R152, 0x60, R3 ;  /* 0x0000006098037824 */ /* 0x000fe200078e0203 */
[----:B------:R-:W-:Y:S02]  /*0cf0*/  CS2R R70, SRZ ;  /* 0x0000000000467805 */ /* 0x000fe4000001ff00 */
[----:B------:R-:W-:Y:S02]  /*0d00*/  CS2R R68, SRZ ;  /* 0x0000000000447805 */ /* 0x000fe4000001ff00 */
[----:B------:R-:W-:Y:S01]  /*0d10*/  CS2R R66, SRZ ;  /* 0x0000000000427805 */ /* 0x000fe2000001ff00 */
[----:B------:R-:W-:Y:S01]  /*0d20*/  VIADD R2, R3, -UR4 ;  /* 0x8000000403027c36 */ /* 0x000fe20008000000 */
[----:B------:R-:W-:-:S02]  /*0d30*/  SHF.R.S32.HI R3, RZ, 0x1f, R0 ;  /* 0x0000001fff037819 */ /* 0x000fc40000011400 */
[----:B------:R-:W-:Y:S02]  /*0d40*/  CS2R R64, SRZ ;  /* 0x0000000000407805 */ /* 0x000fe4000001ff00 */
[----:B------:R-:W-:Y:S02]  /*0d50*/  CS2R R62, SRZ ;  /* 0x00000000003e7805 */ /* 0x000fe4000001ff00 */
[----:B------:R-:W-:Y:S02]  /*0d60*/  CS2R R60, SRZ ;  /* 0x00000000003c7805 */ /* 0x000fe4000001ff00 */
[----:B------:R-:W-:Y:S02]  /*0d70*/  SHF.R.S32.HI R5, RZ, 0x1f, R2 ;  /* 0x0000001fff057819 */ /* 0x000fe40000011402 */
[----:B------:R-:W-:Y:S02]  /*0d80*/  CS2R R58, SRZ ;  /* 0x00000000003a7805 */ /* 0x000fe4000001ff00 */
[----:B------:R-:W-:-:S02]  /*0d90*/  LEA.HI R3, R3, R0, RZ, 0x6 ;  /* 0x0000000003037211 */ /* 0x000fc400078f30ff */
[----:B------:R-:W-:Y:S02]  /*0da0*/  CS2R R56, SRZ ;  /* 0x0000000000387805 */ /* 0x000fe4000001ff00 */
[----:B------:R-:W-:Y:S02]  /*0db0*/  LEA.HI R5, R5, R2, RZ, 0x6 ;  /* 0x0000000205057211 */ /* 0x000fe400078f30ff */
[----:B------:R-:W-:Y:S02]  /*0dc0*/  CS2R R54, SRZ ;  /* 0x0000000000367805 */ /* 0x000fe4000001ff00 */
[----:B------:R-:W-:Y:S02]  /*0dd0*/  SHF.R.S32.HI R18, RZ, 0x6, R3 ;  /* 0x00000006ff127819 */ /* 0x000fe40000011403 */
[----:B------:R-:W-:Y:S02]  /*0de0*/  CS2R R52, SRZ ;  /* 0x0000000000347805 */ /* 0x000fe4000001ff00 */
[----:B------:R-:W-:-:S02]  /*0df0*/  SHF.R.S32.HI R5, RZ, 0x6, R5 ;  /* 0x00000006ff057819 */ /* 0x000fc40000011405 */
[----:B------:R-:W-:Y:S02]  /*0e00*/  CS2R R50, SRZ ;  /* 0x0000000000327805 */ /* 0x000fe4000001ff00 */
[----:B------:R-:W-:Y:S02]  /*0e10*/  CS2R R48, SRZ ;  /* 0x0000000000307805 */ /* 0x000fe4000001ff00 */
[----:B------:R-:W-:Y:S02]  /*0e20*/  CS2R R46, SRZ ;  /* 0x00000000002e7805 */ /* 0x000fe4000001ff00 */
[----:B------:R-:W-:Y:S02]  /*0e30*/  VIMNMX R16, RZ, R5, !PT ;  /* 0x00000005ff107248 */ /* 0x000fe40007fe0100 */
[----:B------:R-:W-:Y:S02]  /*0e40*/  CS2R R44, SRZ ;  /* 0x00000000002c7805 */ /* 0x000fe4000001ff00 */
[----:B------:R-:W-:-:S02]  /*0e50*/  CS2R R42, SRZ ;  /* 0x00000000002a7805 */ /* 0x000fc4000001ff00 */
[----:B------:R-:W-:Y:S02]  /*0e60*/  CS2R R40, SRZ ;  /* 0x0000000000287805 */ /* 0x000fe4000001ff00 */
[----:B------:R-:W-:Y:S02]  /*0e70*/  ISETP.GT.AND P1, PT, R18, R16, PT ;  /* 0x000000101200720c */ /* 0x000fe40003f24270 */
        /* <DEDUP_REMOVED lines=45> */
[----:B------:R1:W3:Y:S01]  /*1150*/  LDC.64 R14, c[0x4][R2] ;  /* 0x01000000020e7b82 */ /* 0x0002e20000000a00 */
        /* <DEDUP_REMOVED lines=10> */
[----:B--23--:R-:W-:Y:S05]  /*1200*/  CALL.ABS.NOINC R14 ;  /* 0x000000000e007343 */ /* 0x00cfea0003c00000 */
.L_x_3132:
        /* <DEDUP_REMOVED lines=15> */
.L_x_3131:
        /* <DEDUP_REMOVED lines=20> */
.L_x_3134:
        /* <DEDUP_REMOVED lines=15> */
.L_x_3133:
[----:B------:R-:W1:Y:S01]  /*1530*/  S2R R2, SR_TID.X ;  /* 0x0000000000027919 */ /* 0x000e620000002100 */
[----:B------:R-:W-:Y:S01]  /*1540*/  UMOV UR4, 0xffffffff ;  /* 0xffffffff00047882 */ /* 0x000fe20000000000 */
[----:B-1----:R-:W-:-:S05]  /*1550*/  VIADD R0, R2, 0xffffff80 ;  /* 0xffffff8002007836 */ /* 0x002fca0000000000 */
[----:B------:R-:W-:-:S04]  /*1560*/  SHF.R.S32.HI R3, RZ, 0x1f, R0 ;  /* 0x0000001fff037819 */ /* 0x000fc80000011400 */
[----:B------:R-:W-:-:S04]  /*1570*/  LEA.HI R2, R3, R0, RZ, 0x7 ;  /* 0x0000000003027211 */ /* 0x000fc800078f38ff */
[----:B------:R-:W-:Y:S01]  /*1580*/  SHF.R.S32.HI R13, RZ, 0x7, R2 ;  /* 0x00000007ff0d7819 */ /* 0x000fe20000011402 */
[----:B------:R-:W-:Y:S06]  /*1590*/  BRA.DIV UR4, `(.L_x_3135) ;  /* 0x0000009a04587947 */ /* 0x000fec000b800000 */
[----:B------:R1:W3:Y:S02]  /*15a0*/  SHFL.IDX PT, R14, R13, RZ, 0x1f ;  /* 0x00001fff0d0e7589 */ /* 0x0002e400000e0000 */
.L_x_3274:
[----:B------:R-:W-:Y:S01]  /*15b0*/  SHF.L.U32 R15, RZ, 0x1f, RZ ;  /* 0x0000001fff0f7819 */ /* 0x000fe200000006ff */
[----:B---3--:R-:W-:Y:S01]  /*15c0*/  IMAD.HI R4, R14, 0x55555556, RZ ;  /* 0x555555560e047827 */ /* 0x008fe200078e02ff */
[----:B------:R-:W-:Y:S02]  /*15d0*/  LOP3.LUT R5, R2, 0xffffff80, RZ, 0xc0, !PT ;  /* 0xffffff8002057812 */ /* 0x000fe400078ec0ff */
[----:B------:R-:W3:Y:S01]  /*15e0*/  SYNCS.PHASECHK.TRANS64.TRYWAIT P0, [UR36+0x36400], R15 ;  /* 0x0364000fff0075a7 */ /* 0x000ee20008000164 */
[-C--:B------:R-:W-:Y:S01]  /*15f0*/  LEA.HI R2, R3, R0.reuse, RZ, 0x5 ;  /* 0x0000000003027211 */ /* 0x080fe200078f28ff */
[----:B------:R-:W-:Y:S01]  /*1600*/  IMAD.HI R8, R13, 0x55555556, RZ ;  /* 0x555555560d087827 */ /* 0x000fe200078e02ff */
[----:B------:R-:W-:Y:S02]  /*1610*/  LEA.HI R7, R3, R0, RZ, 0x4 ;  /* 0x0000000003077211 */ /* 0x000fe400078f20ff */
[--C-:B------:R-:W-:Y:S02]  /*1620*/  SHF.R.S32.HI R6, RZ, 0x5, R2.reuse ;  /* 0x00000005ff067819 */ /* 0x100fe40000011402 */
[----:B------:R-:W-:Y:S01]  /*1630*/  SHF.R.S32.HI R11, RZ, 0x1f, R2 ;  /* 0x0000001fff0b7819 */ /* 0x000fe20000011402 */
[----:B------:R-:W-:Y:S01]  /*1640*/  IMAD.IADD R2, R0, 0x1, -R5 ;  /* 0x0000000100027824 */ /* 0x000fe200078e0a05 */
[----:B------:R-:W-:-:S02]  /*1650*/  LEA.HI R3, R4, R4, RZ, 0x1 ;  /* 0x0000000404037211 */ /* 0x000fc400078f08ff */
[----:B------:R-:W-:Y:S02]  /*1660*/  LOP3.LUT R9, R7, 0xfffffff0, RZ, 0xc0, !PT ;  /* 0xfffffff007097812 */ /* 0x000fe400078ec0ff */
[----:B------:R-:W-:Y:S01]  /*1670*/  LEA.HI R11, R11, R6, RZ, 0x2 ;  /* 0x000000060b0b7211 */ /* 0x000fe200078f10ff */
[----:B------:R-:W-:Y:S01]  /*1680*/  IMAD R4, R3, -0x3, R14 ;  /* 0xfffffffd03047824 */ /* 0x000fe200078e020e */
[----:B------:R-:W-:Y:S01]  /*1690*/  LEA.HI R8, R8, R8, RZ, 0x1 ;  /* 0x0000000808087211 */ /* 0x000fe200078f08ff */
[----:B------:R-:W-:Y:S01]  /*16a0*/  IMAD.IADD R9, R0, 0x1, -R9 ;  /* 0x0000000100097824 */ /* 0x000fe200078e0a09 */
[----:B------:R-:W-:Y:S02]  /*16b0*/  SHF.R.S32.HI R3, RZ, 0x1f, R2 ;  /* 0x0000001fff037819 */ /* 0x000fe40000011402 */
[----:B------:R-:W-:Y:S01]  /*16c0*/  LOP3.LUT R11, R11, 0x3ffffc, RZ, 0xc0, !PT ;  /* 0x003ffffc0b0b7812 */ /* 0x000fe200078ec0ff */
[----:B---3--:R-:W-:Y:S06]  /*16d0*/  @P0 BRA `(.L_x_3136) ;  /* 0x0000000000080947 */ /* 0x008fec0003800000 */
[----:B------:R-:W3:Y:S02]  /*16e0*/  SYNCS.PHASECHK.TRANS64.TRYWAIT P0, [UR36+0x36400], R15 ;  /* 0x0364000fff0075a7 */ /* 0x000ee40008000164 */
[----:B---3--:R-:W-:Y:S05]  /*16f0*/  @!P0 BRA `(.L_x_3137) ;  /* 0x00000098001c8947 */ /* 0x008fea0003800000 */
.L_x_3136:
[----:B------:R-:W4:Y:S01]  /*1700*/  LDL.LU R20, [R1] ;  /* 0x0000000001147983 */ /* 0x000f220000300800 */
[----:B------:R-:W-:Y:S01]  /*1710*/  LEA.HI R0, R3, R2, RZ, 0x2 ;  /* 0x0000000203007211 */ /* 0x000fe200078f10ff */
[----:B------:R-:W-:Y:S01]  /*1720*/  IMAD R14, R8, -0x3, R13 ;  /* 0xfffffffd080e7824 */ /* 0x000fe200078e020d */
[----:B------:R-:W-:Y:S01]  /*1730*/  LEA.HI R8, R9, R9, RZ, 0x1 ;  /* 0x0000000909087211 */ /* 0x000fe200078f08ff */
[----:B------:R-:W-:Y:S01]  /*1740*/  IMAD.IADD R12, R6, 0x1, -R11 ;  /* 0x00000001060c7824 */ /* 0x000fe200078e0a0b */
[--C-:B------:R-:W-:Y:S01]  /*1750*/  SHF.R.S32.HI R5, RZ, 0x2, R0.reuse ;  /* 0x00000002ff057819 */ /* 0x100fe20000011400 */
[----:B------:R-:W-:Y:S01]  /*1760*/  IMAD R17, R152, -0x60, R17 ;  /* 0xffffffa098117824 */ /* 0x000fe200078e0211 */
[----:B------:R-:W-:Y:S02]  /*1770*/  SHF.R.S32.HI R6, RZ, 0x1f, R0 ;  /* 0x0000001fff067819 */ /* 0x000fe40000011400 */
[----:B------:R-:W-:Y:S02]  /*1780*/  CS2R R70, SRZ ;  /* 0x0000000000467805 */ /* 0x000fe4000001ff00 */
[----:B---3--:R-:W-:-:S02]  /*1790*/  LOP3.LUT R15, R0, 0x7ffffffc, RZ, 0xc0, !PT ;  /* 0x7ffffffc000f7812 */ /* 0x008fc400078ec0ff */
[----:B------:R-:W-:Y:S02]  /*17a0*/  CS2R R68, SRZ ;  /* 0x0000000000447805 */ /* 0x000fe4000001ff00 */
[--C-:B------:R-:W-:Y:S02]  /*17b0*/  SHF.R.S32.HI R0, RZ, 0x1, R8.reuse ;  /* 0x00000001ff007819 */ /* 0x100fe40000011408 */
[----:B------:R-:W-:Y:S02]  /*17c0*/  CS2R R66, SRZ ;  /* 0x0000000000427805 */ /* 0x000fe4000001ff00 */
[----:B------:R-:W-:Y:S01]  /*17d0*/  SHF.R.S32.HI R11, RZ, 0x1f, R8 ;  /* 0x0000001fff0b7819 */ /* 0x000fe20000011408 */
[----:B------:R-:W-:Y:S01]  /*17e0*/  IMAD.IADD R15, R2, 0x1, -R15 ;  /* 0x00000001020f7824 */ /* 0x000fe200078e0a0f */
        /* <DEDUP_REMOVED lines=8> */
[----:B------:R-:W-:Y:S01]  /*1870*/  SHF.R.S32.HI R7, RZ, 0x4, R7 ;  /* 0x00000004ff077819 */ /* 0x000fe20000011407 */
[----:B------:R-:W-:Y:S01]  /*1880*/  IMAD.SHL.U32 R10, R10, 0x20, RZ ;  /* 0x000000200a0a7824 */ /* 0x000fe200078e00ff */
[----:B------:R-:W-:Y:S01]  /*1890*/  LOP3.LUT R8, R8, 0x7fffffe, RZ, 0xc0, !PT ;  /* 0x07fffffe08087812 */ /* 0x000fe200078ec0ff */
[----:B------:R-:W-:Y:S01]  /*18a0*/  IMAD.IADD R11, R0, 0x1, -R11 ;  /* 0x00000001000b7824 */ /* 0x000fe200078e0a0b */
[----:B------:R-:W-:Y:S01]  /*18b0*/  LEA.HI R6, R6, R5, RZ, 0x3 ;  /* 0x0000000506067211 */ /* 0x000fe200078f18ff */
[----:B------:R-:W-:Y:S01]  /*18c0*/  IMAD.SHL.U32 R7, R7, 0x8, RZ ;  /* 0x0000000807077824 */ /* 0x000fe200078e00ff */
[----:B------:R-:W-:Y:S01]  /*18d0*/  LOP3.LUT R10, R10, 0x7fffff00, RZ, 0xc0, !PT ;  /* 0x7fffff000a0a7812 */ /* 0x000fe200078ec0ff */
[----:B------:R-:W-:Y:S01]  /*18e0*/  IMAD.SHL.U32 R0, R11, 0x40, RZ ;  /* 0x000000400b007824 */ /* 0x000fe200078e00ff */
[----:B------:R-:W-:Y:S01]  /*18f0*/  LOP3.LUT R6, R6, 0xfffffff8, RZ, 0xc0, !PT ;  /* 0xfffffff806067812 */ /* 0x000fe200078ec0ff */
[----:B------:R-:W-:Y:S01]  /*1900*/  IMAD.IADD R9, R9, 0x1, -R8 ;  /* 0x0000000109097824 */ /* 0x000fe200078e0a08 */
[----:B------:R-:W-:Y:S01]  /*1910*/  LEA.HI R3, R3, R2, RZ, 0x5 ;  /* 0x0000000203037211 */ /* 0x000fe200078f28ff */
[----:B------:R-:W-:Y:S01]  /*1920*/  IMAD R10, R13, 0x800, R10 ;  /* 0x000008000d0a7824 */ /* 0x000fe200078e020a */
[----:B------:R-:W-:Y:S01]  /*1930*/  LOP3.LUT R0, R0, 0xc0, RZ, 0xc0, !PT ;  /* 0x000000c000007812 */ /* 0x000fe200078ec0ff */
[----:B------:R-:W-:Y:S01]  /*1940*/  IMAD R8, R14, 0x10, R15 ;  /* 0x000000100e087824 */ /* 0x000fe200078e020f */
[----:B------:R-:W-:Y:S01]  /*1950*/  SHF.R.S32.HI R3, RZ, 0x5, R3 ;  /* 0x00000005ff037819 */ /* 0x000fe20000011403 */
[----:B------:R-:W-:Y:S01]  /*1960*/  IMAD R9, R9, 0x20, R10 ;  /* 0x0000002009097824 */ /* 0x000fe200078e020a */
[----:B------:R-:W-:Y:S01]  /*1970*/  LOP3.LUT R7, R0, 0x8, R7, 0xf8, !PT ;  /* 0x0000000800077812 */ /* 0x000fe200078ef807 */
[----:B------:R-:W-:Y:S01]  /*1980*/  IMAD.IADD R6, R5, 0x1, -R6 ;  /* 0x0000000105067824 */ /* 0x000fe200078e0a06 */
[----:B------:R-:W-:Y:S01]  /*1990*/  SHF.R.U32.HI R0, RZ, 0x3, R0 ;  /* 0x00000003ff007819 */ /* 0x000fe20000011600 */
[----:B------:R-:W-:Y:S01]  /*19a0*/  IMAD R12, R12, 0x200, R9 ;  /* 0x000002000c0c7824 */ /* 0x000fe200078e0209 */
[----:B------:R-:W-:Y:S01]  /*19b0*/  LOP3.LUT P0, RZ, R11, 0x2, RZ, 0xc0, !PT ;  /* 0x000000020bff7812 */ /* 0x000fe2000780c0ff */
[----:B------:R-:W-:Y:S01]  /*19c0*/  IMAD R14, R13, 0x400, R2 ;  /* 0x000004000d0e7824 */ /* 0x000fe200078e0202 */
[----:B------:R-:W-:Y:S01]  /*19d0*/  LOP3.LUT R7, R7, R0, RZ, 0x3c, !PT ;  /* 0x0000000007077212 */ /* 0x000fe200078e3cff */
[----:B------:R-:W-:Y:S01]  /*19e0*/  IMAD R6, R3, 0x10, R6 ;  /* 0x0000001003067824 */ /* 0x000fe200078e0206 */
[----:B------:R-:W-:Y:S01]  /*19f0*/  IADD3 R3, -R22, 0x1, R17 ;  /* 0x0000000116037810 */ /* 0x000fe20007ffe111 */
[----:B------:R-:W-:Y:S01]  /*1a00*/  IMAD.SHL.U32 R8, R8, 0x2, RZ ;  /* 0x0000000208087824 */ /* 0x000fe200078e00ff */
[----:B------:R-:W-:Y:S01]  /*1a10*/  CS2R R56, SRZ ;  /* 0x0000000000387805 */ /* 0x000fe2000001ff00 */
[----:B------:R-:W-:Y:S01]  /*1a20*/  IMAD.IADD R11, R12, 0x1, R7 ;  /* 0x000000010c0b7824 */ /* 0x000fe200078e0207 */
[----:B------:R-:W-:Y:S01]  /*1a30*/  CS2R R54, SRZ ;  /* 0x0000000000367805 */ /* 0x000fe2000001ff00 */
[----:B------:R-:W-:Y:S01]  /*1a40*/  IMAD.MOV.U32 R12, RZ, RZ, 0x20 ;  /* 0x00000020ff0c7424 */ /* 0x000fe200078e00ff */
[----:B------:R-:W-:Y:S01]  /*1a50*/  CS2R R52, SRZ ;  /* 0x0000000000347805 */ /* 0x000fe2000001ff00 */
[----:B------:R-:W-:Y:S01]  /*1a60*/  IMAD.SHL.U32 R0, R14, 0x4, RZ ;  /* 0x000000040e007824 */ /* 0x000fe200078e00ff */
[----:B------:R-:W-:Y:S01]  /*1a70*/  LEA R11, R11, UR36, 0x1 ;  /* 0x000000240b0b7c11 */ /* 0x000fe2000f8e08ff */
[--C-:B------:R-:W-:Y:S01]  /*1a80*/  IMAD.IADD R9, R17, 0x1, -R8.reuse ;  /* 0x0000000111097824 */ /* 0x100fe200078e0a08 */
[----:B------:R-:W-:Y:S01]  /*1a90*/  SEL R12, R12, 0xffffffe0, !P0 ;  /* 0xffffffe00c0c7807 */ /* 0x000fe20004000000 */
[----:B------:R-:W-:Y:S01]  /*1aa0*/  IMAD.IADD R8, R3, 0x1, -R8 ;  /* 0x0000000103087824 */ /* 0x000fe200078e0a08 */
        /* <DEDUP_REMOVED lines=42> */
[----:B------:R-:W-:-:S02]  /*1d50*/  IADD3 R17, R12, 0x30400, R11 ;  /* 0x000304000c117810 */ /* 0x000fc40007ffe00b */
[----:B----4-:R-:W-:-:S07]  /*1d60*/  LOP3.LUT R10, R20, 0x1, RZ, 0xfc, !PT ;  /* 0x00000001140a7812 */ /* 0x010fce00078efcff */
.L_x_3148:
[----:B------:R-:W-:-:S13]  /*1d70*/  ISETP.NE.AND P0, PT, R10, 0x3, PT ;  /* 0x000000030a00780c */ /* 0x000fda0003f05270 */
[----:B---3--:R-:W-:Y:S05]  /*1d80*/  @!P0 BRA `(.L_x_3138) ;  /* 0x0000000000048947 */ /* 0x008fea0003800000 */
[----:B------:R-:W-:Y:S01]  /*1d90*/  BPT.TRAP 0x1 ;  /* 0x000000040000795c */ /* 0x000fe20000300000 */
.L_x_3138:
[----:B------:R-:W-:Y:S02]  /*1da0*/  LEA R3, R2, UR36, 0x3 ;  /* 0x0000002402037c11 */ /* 0x000fe4000f8e18ff */
[----:B------:R-:W-:-:S04]  /*1db0*/  SHF.L.U32 R12, R7, 0x1f, RZ ;  /* 0x0000001f070c7819 */ /* 0x000fc800000006ff */
[----:B------:R3:W4:Y:S01]  /*1dc0*/  SYNCS.PHASECHK.TRANS64.TRYWAIT P1, [R3+URZ+0x36410], R12 ;  /* 0x0364100c030075a7 */ /* 0x000722000802017f */
[----:B------:R-:W-:Y:S05]  /*1dd0*/  @!P0 BRA `(.L_x_3139) ;  /* 0x0000000000048947 */ /* 0x000fea0003800000 */
[----:B------:R-:W-:Y:S01]  /*1de0*/  BPT.TRAP 0x1 ;  /* 0x000000040000795c */ /* 0x000fe20000300000 */
.L_x_3139:
[----:B----4-:R-:W-:Y:S05]  /*1df0*/  @P1 BRA `(.L_x_3140) ;  /* 0x0000000000081947 */ /* 0x010fea0003800000 */
[----:B------:R-:W4:Y:S02]  /*1e00*/  SYNCS.PHASECHK.TRANS64.TRYWAIT P1, [R3+URZ+0x36410], R12 ;  /* 0x0364100c030075a7 */ /* 0x000f24000802017f */
[----:B----4-:R-:W-:Y:S05]  /*1e10*/  @!P1 BRA `(.L_x_3141) ;  /* 0x0000009000689947 */ /* 0x010fea0003800000 */
.L_x_3140:
[----:B------:R-:W-:Y:S05]  /*1e20*/  WARPSYNC.ALL ;  /* 0x0000000000007948 */ /* 0x000fea0003800000 */
[----:B------:R-:W-:Y:S01]  /*1e30*/  R2UR UR6, R4 ;  /* 0x00000000040672ca */ /* 0x000fe200000e0000 */
[----:B------:R-:W-:Y:S01]  /*1e40*/  UIADD3 UR4, UR36, 0x1e000, URZ ;  /* 0x0001e00024047890 */ /* 0x000fe2000fffe03f */
[C---:B------:R-:W-:Y:S01]  /*1e50*/  R2UR UR7, R2.reuse ;  /* 0x00000000020772ca */ /* 0x040fe200000e0000 */
[----:B------:R-:W-:Y:S01]  /*1e60*/  WARPGROUP.ARRIVE ;  /* 0x00000000000079c5 */ /* 0x000fe20000000000 */
[----:B------:R-:W-:Y:S01]  /*1e70*/  UMOV UR13, 0x40000040 ;  /* 0x40000040000d7882 */ /* 0x000fe20000000000 */
[----:B------:R-:W-:Y:S01]  /*1e80*/  USHF.R.U32.HI UR5, URZ, 0x4, UR4 ;  /* 0x000000043f057899 */ /* 0x000fe20008011604 */
[----:B---34-:R-:W-:Y:S01]  /*1e90*/  IMAD R12, R2, 0x40, R6 ;  /* 0x00000040020c7824 */ /* 0x018fe200078e0206 */
        /* <DEDUP_REMOVED lines=92> */
[----:B-1----:R3:W1:Y:S01]  /*2460*/  LDS R13, [R14+0x30020] ;  /* 0x030020000e0d7984 */ /* 0x0026620000000800 */
[----:B------:R-:W-:Y:S05]  /*2470*/  @!P0 BRA `(.L_x_3142) ;  /* 0x0000000000048947 */ /* 0x000fea0003800000 */
[----:B------:R-:W-:Y:S01]  /*2480*/  BPT.TRAP 0x1 ;  /* 0x000000040000795c */ /* 0x000fe20000300000 */
.L_x_3142:
[----:B------:R-:W-:-:S04]  /*2490*/  SHF.L.U32 R15, R5, 0x1f, RZ ;  /* 0x0000001f050f7819 */ /* 0x000fc800000006ff */
[----:B------:R1:W1:Y:S01]  /*24a0*/  SYNCS.PHASECHK.TRANS64.TRYWAIT P1, [UR36+0x36430], R15 ;  /* 0x0364300fff0075a7 */ /* 0x0002620008020164 */
[----:B------:R-:W-:Y:S05]  /*24b0*/  @!P0 BRA `(.L_x_3143) ;  /* 0x0000000000048947 */ /* 0x000fea0003800000 */
[----:B------:R-:W-:Y:S01]  /*24c0*/  BPT.TRAP 0x1 ;  /* 0x000000040000795c */ /* 0x000fe20000300000 */
.L_x_3143:
[----:B-1----:R-:W-:Y:S05]  /*24d0*/  @P1 BRA `(.L_x_3144) ;  /* 0x0000000000081947 */ /* 0x002fea0003800000 */
[----:B------:R-:W1:Y:S02]  /*24e0*/  SYNCS.PHASECHK.TRANS64.TRYWAIT P1, [UR36+0x36430], R15 ;  /* 0x0364300fff0075a7 */ /* 0x000e640008020164 */
[----:B-1----:R-:W-:Y:S05]  /*24f0*/  @!P1 BRA `(.L_x_3145) ;  /* 0x0000008800c49947 */ /* 0x002fea0003800000 */
.L_x_3144:
[----:B------:R-:W-:Y:S01]  /*2500*/  UIADD3 UR5, UR36, 0x2a000, URZ ;  /* 0x0002a00024057890 */ /* 0x000fe2000fffe03f */
[----:B------:R-:W-:Y:S01]  /*2510*/  WARPGROUP.ARRIVE ;  /* 0x00000000000079c5 */ /* 0x000fe20000000000 */
[----:B------:R-:W-:Y:S01]  /*2520*/  UIADD3 UR4, UR4, 0x9000, URZ ;  /* 0x0000900004047890 */ /* 0x000fe2000fffe03f */
[----:B------:R-:W-:Y:S01]  /*2530*/  IMAD R15, R16, 0x40, R6 ;  /* 0x00000040100f7824 */ /* 0x000fe200078e0206 */
[----:B------:R-:W-:Y:S02]  /*2540*/  USHF.R.U32.HI UR6, URZ, 0x4, UR5 ;  /* 0x000000043f067899 */ /* 0x000fe40008011605 */
[----:B------:R-:W-:Y:S02]  /*2550*/  USHF.R.U32.HI UR4, URZ, 0x4, UR4 ;  /* 0x000000043f047899 */ /* 0x000fe40008011604 */
[----:B------:R-:W-:Y:S01]  /*2560*/  ULOP3.LUT UR7, UR6, 0x3fff, URZ, 0xc0, !UPT ;  /* 0x00003fff06077892 */ /* 0x000fe2000f8ec03f */
[----:B---3--:R-:W-:Y:S01]  /*2570*/  VIADDMNMX R14, R15, R8, R9, PT ;  /* 0x000000080f0e7246 */ /* 0x008fe20003800109 */
        /* <DEDUP_REMOVED lines=9> */
[----:B------:R-:W-:Y:S01]  /*2610*/  FSEL R137, R137, -INF , P6 ;  /* 0xff80000089897808 */ /* 0x000fe20003000000 */
[----:B------:R-:W-:Y:S01]  /*2620*/  UMOV UR10, UR6 ;  /* 0x00000006000a7c82 */ /* 0x000fe20008000000 */
[C---:B------:R-:W-:Y:S01]  /*2630*/  ISETP.GT.AND P5, PT, R14.reuse, 0x8, PT ;  /* 0x000000080e00780c */ /* 0x040fe20003fa4270 */
[----:B------:R-:W-:Y:S01]  /*2640*/  HGMMA.64x32x16.F32.BF16 R120, gdesc[UR8], RZ, !UPT, gsb0 ;  /* 0x00600000087879f0 */ /* 0x000fe2000c0018ff */
[----:B------:R-:W-:Y:S01]  /*2650*/  UIADD3 UR10, UR6, 0x2, URZ ;  /* 0x00000002060a7890 */ /* 0x000fe2000fffe03f */
[C---:B------:R-:W-:Y:S01]  /*2660*/  ISETP.GT.AND P4, PT, R14.reuse, 0x9, PT ;  /* 0x000000090e00780c */ /* 0x040fe20003f84270 */
[----:B------:R-:W-:Y:S01]  /*2670*/  UIADD3 UR8, UR4, 0x2, URZ ;  /* 0x0000000204087890 */ /* 0x000fe2000fffe03f */
[C---:B------:R-:W-:Y:S01]  /*2680*/  ISETP.GT.AND P3, PT, R14.reuse, 0x10, PT ;  /* 0x000000100e00780c */ /* 0x040fe20003f64270 */
[----:B------:R-:W-:Y:S01]  /*2690*/  UMOV UR11, 0x40000040 ;  /* 0x40000040000b7882 */ /* 0x000fe20000000000 */
[----:B------:R-:W-:Y:S01]  /*26a0*/  UMOV UR9, 0x40000040 ;  /* 0x4000004000097882 */ /* 0x000fe20000000000 */
[C---:B------:R-:W-:Y:S01]  /*26b0*/  ISETP.GT.AND P2, PT, R14.reuse, 0x11, PT ;  /* 0x000000110e00780c */ /* 0x040fe20003f44270 */
[--C-:B----4-:R-:W-:Y:S01]  /*26c0*/  FFMA.FTZ R20, R21, UR40, -R12.reuse ;  /* 0x0000002815147c23 */ /* 0x110fe2000801080c */
[C---:B------:R-:W-:Y:S01]  /*26d0*/  ISETP.GT.AND P1, PT, R14.reuse, 0x18, PT ;  /* 0x000000180e00780c */ /* 0x040fe20003f24270 */
[----:B------:R-:W-:Y:S01]  /*26e0*/  FFMA.FTZ R21, R137, UR40, -R12 ;  /* 0x0000002889157c23 */ /* 0x000fe2000801080c */
[----:B------:R-:W-:Y:S01]  /*26f0*/  ISETP.GT.AND P6, PT, R14, 0x19, PT ;  /* 0x000000190e00780c */ /* 0x000fe20003fc4270 */
[----:B------:R-:W-:Y:S01]  /*2700*/  UMOV UR7, 0x80000020 ;  /* 0x8000002000077882 */ /* 0x000fe20000000000 */
[----:B------:R-:W-:Y:S01]  /*2710*/  IADD3 R14, R8, 0x8, R15 ;  /* 0x00000008080e7810 */ /* 0x000fe20007ffe00f */
[----:B------:R-:W-:Y:S01]  /*2720*/  MUFU.EX2 R20, R20 ;  /* 0x0000001400147308 */ /* 0x000fe20000000800 */
[----:B------:R-:W-:-:S02]  /*2730*/  FSEL R15, R140, -INF , P5 ;  /* 0xff8000008c0f7808 */ /* 0x000fc40002800000 */
[----:B------:R-:W-:Y:S02]  /*2740*/  VIMNMX R14, R9, R14, PT ;  /* 0x0000000e090e7248 */ /* 0x000fe40003fe0100 */
[----:B------:R-:W-:Y:S01]  /*2750*/  FSEL R157, R148, -INF , P1 ;  /* 0xff800000949d7808 */ /* 0x000fe20000800000 */
[--C-:B------:R-:W-:Y:S01]  /*2760*/  FFMA.FTZ R22, R15, UR40, -R12.reuse ;  /* 0x000000280f167c23 */ /* 0x100fe2000801080c */
[----:B------:R-:W-:Y:S01]  /*2770*/  ISETP.GT.AND P1, PT, R14, RZ, PT ;  /* 0x000000ff0e00720c */ /* 0x000fe20003f24270 */
[----:B------:R-:W1:Y:S01]  /*2780*/  MUFU.EX2 R21, R21 ;  /* 0x0000001500157308 */ /* 0x000e620000000800 */
[----:B--2---:R-:W-:Y:S01]  /*2790*/  FSEL R23, R141, -INF , P4 ;  /* 0xff8000008d177808 */ /* 0x004fe20002000000 */
[--C-:B------:R-:W-:Y:S01]  /*27a0*/  FFMA.FTZ R157, R157, UR40, -R12.reuse ;  /* 0x000000289d9d7c23 */ /* 0x100fe2000801080c */
[----:B------:R-:W-:Y:S02]  /*27b0*/  FSEL R138, R138, -INF , P1 ;  /* 0xff8000008a8a7808 */ /* 0x000fe40000800000 */
[----:B------:R-:W-:Y:S01]  /*27c0*/  LEA R15, R6, UR36, 0x2 ;  /* 0x00000024060f7c11 */ /* 0x000fe2000f8e10ff */
[--C-:B------:R-:W-:Y:S01]  /*27d0*/  FFMA.FTZ R23, R23, UR40, -R12.reuse ;  /* 0x0000002817177c23 */ /* 0x100fe2000801080c */
[----:B------:R-:W-:Y:S01]  /*27e0*/  FSEL R141, R144, -INF , P3 ;  /* 0xff800000908d7808 */ /* 0x000fe20001800000 */
[----:B------:R-:W-:Y:S01]  /*27f0*/  FFMA.FTZ R136, R138, UR40, -R13 ;  /* 0x000000288a887c23 */ /* 0x000fe2000801080d */
[----:B------:R-:W-:Y:S01]  /*2800*/  ISETP.GT.AND P4, PT, R14, 0x1, PT ;  /* 0x000000010e00780c */ /* 0x000fe20003f84270 */
[----:B------:R-:W-:Y:S01]  /*2810*/  MUFU.EX2 R22, R22 ;  /* 0x0000001600167308 */ /* 0x000fe20000000800 */
[----:B------:R-:W-:Y:S01]  /*2820*/  FSEL R145, R145, -INF , P2 ;  /* 0xff80000091917808 */ /* 0x000fe20001000000 */
[----:B------:R-:W-:Y:S01]  /*2830*/  FFMA.FTZ R141, R141, UR40, -R12 ;  /* 0x000000288d8d7c23 */ /* 0x000fe2000801080c */
[----:B------:R-:W-:-:S02]  /*2840*/  FSEL R149, R149, -INF , P6 ;  /* 0xff80000095957808 */ /* 0x000fc40003000000 */
[C---:B------:R-:W-:Y:S01]  /*2850*/  ISETP.GT.AND P3, PT, R14.reuse, 0x8, PT ;  /* 0x000000080e00780c */ /* 0x040fe20003f64270 */
[--C-:B------:R-:W-:Y:S01]  /*2860*/  FFMA.FTZ R145, R145, UR40, -R12.reuse ;  /* 0x0000002891917c23 */ /* 0x100fe2000801080c */
[----:B------:R-:W-:Y:S01]  /*2870*/  ISETP.GT.AND P2, PT, R14, 0x9, PT ;  /* 0x000000090e00780c */ /* 0x000fe20003f44270 */
[----:B------:R-:W-:Y:S01]  /*2880*/  FFMA.FTZ R149, R149, UR40, -R12 ;  /* 0x0000002895957c23 */ /* 0x000fe2000801080c */
[----:B------:R-:W-:Y:S01]  /*2890*/  FSEL R138, R139, -INF , P4 ;  /* 0xff8000008b8a7808 */ /* 0x000fe20002000000 */
[----:B------:R-:W-:Y:S01]  /*28a0*/  MUFU.EX2 R23, R23 ;  /* 0x0000001700177308 */ /* 0x000fe20000000800 */
[----:B------:R-:W-:Y:S02]  /*28b0*/  FSEL R142, R142, -INF , P3 ;  /* 0xff8000008e8e7808 */ /* 0x000fe40001800000 */
[----:B------:R-:W-:Y:S01]  /*28c0*/  FSEL R12, R143, -INF , P2 ;  /* 0xff8000008f0c7808 */ /* 0x000fe20001000000 */
[--C-:B------:R-:W-:Y:S01]  /*28d0*/  FFMA.FTZ R139, R138, UR40, -R13.reuse ;  /* 0x000000288a8b7c23 */ /* 0x100fe2000801080d */
[----:B------:R-:W-:Y:S01]  /*28e0*/  ISETP.GT.AND P1, PT, R14, 0x10, PT ;  /* 0x000000100e00780c */ /* 0x000fe20003f24270 */
[----:B------:R-:W-:Y:S01]  /*28f0*/  FFMA.FTZ R138, R142, UR40, -R13 ;  /* 0x000000288e8a7c23 */ /* 0x000fe2000801080d */
[C---:B------:R-:W-:Y:S01]  /*2900*/  ISETP.GT.AND P4, PT, R14.reuse, 0x11, PT ;  /* 0x000000110e00780c */ /* 0x040fe20003f84270 */
[----:B------:R-:W-:Y:S01]  /*2910*/  MUFU.EX2 R136, R136 ;  /* 0x0000008800887308 */ /* 0x000fe20000000800 */
[----:B------:R-:W-:-:S02]  /*2920*/  ISETP.GT.AND P5, PT, R14, 0x18, PT ;  /* 0x000000180e00780c */ /* 0x000fc40003fa4270 */
[----:B------:R-:W-:Y:S01]  /*2930*/  ISETP.GT.AND P6, PT, R14, 0x19, PT ;  /* 0x000000190e00780c */ /* 0x000fe20003fc4270 */
[--C-:B------:R-:W-:Y:S01]  /*2940*/  FFMA.FTZ R14, R12, UR40, -R13.reuse ;  /* 0x000000280c0e7c23 */ /* 0x100fe2000801080d */
[----:B------:R-:W-:Y:S02]  /*2950*/  FSEL R12, R147, -INF , P4 ;  /* 0xff800000930c7808 */ /* 0x000fe40002000000 */
[----:B------:R-:W-:Y:S01]  /*2960*/  FSEL R142, R146, -INF , P1 ;  /* 0xff800000928e7808 */ /* 0x000fe20000800000 */
[----:B------:R-:W2:Y:S01]  /*2970*/  MUFU.EX2 R139, R139 ;  /* 0x0000008b008b7308 */ /* 0x000ea20000000800 */
[----:B------:R-:W-:Y:S01]  /*2980*/  FSEL R144, R150, -INF , P5 ;  /* 0xff80000096907808 */ /* 0x000fe20002800000 */
[----:B------:R-:W-:Y:S02]  /*2990*/  WARPGROUP.DEPBAR.LE gsb0, 0x0 ;  /* 0x00008000000079c5 */ /* 0x000fe40000010000 */
[----:B------:R-:W-:Y:S01]  /*29a0*/  WARPGROUP.ARRIVE ;  /* 0x00000000000079c5 */ /* 0x000fe20000000000 */
[----:B------:R-:W-:Y:S01]  /*29b0*/  FSEL R146, R151, -INF , P6 ;  /* 0xff80000097927808 */ /* 0x000fe20003000000 */
[--C-:B------:R-:W-:Y:S01]  /*29c0*/  FFMA.FTZ R142, R142, UR40, -R13.reuse ;  /* 0x000000288e8e7c23 */ /* 0x100fe2000801080d */
[--C-:B------:R-:W-:Y:S01]  /*29d0*/  FFMA.FTZ R143, R12, UR40, -R13.reuse ;  /* 0x000000280c8f7c23 */ /* 0x100fe2000801080d */
[----:B------:R-:W-:Y:S01]  /*29e0*/  MUFU.EX2 R138, R138 ;  /* 0x0000008a008a7308 */ /* 0x000fe20000000800 */
[--C-:B------:R-:W-:Y:S01]  /*29f0*/  FFMA.FTZ R144, R144, UR40, -R13.reuse ;  /* 0x0000002890907c23 */ /* 0x100fe2000801080d */
[----:B------:R-:W-:Y:S01]  /*2a00*/  HGMMA.64x32x16.F32.BF16 R120, gdesc[UR8], R120, gsb0 ;  /* 0x00600000087879f0 */ /* 0x000fe20008001878 */
[----:B------:R-:W-:Y:S01]  /*2a10*/  UIADD3 UR10, UR6, 0x4, URZ ;  /* 0x00000004060a7890 */ /* 0x000fe2000fffe03f */
[----:B------:R-:W-:Y:S01]  /*2a20*/  FFMA.FTZ R146, R146, UR40, -R13 ;  /* 0x0000002892927c23 */ /* 0x000fe2000801080d */
[----:B------:R-:W-:Y:S01]  /*2a30*/  UIADD3 UR8, UR4, 0x4, URZ ;  /* 0x0000000404087890 */ /* 0x000fe2000fffe03f */
[----:B-1----:R-:W-:Y:S01]  /*2a40*/  F2FP.BF16.F32.PACK_AB R12, R21, R20 ;  /* 0x00000014150c723e */ /* 0x002fe200000010ff */
[----:B------:R-:W-:Y:S01]  /*2a50*/  UMOV UR11, 0x40000040 ;  /* 0x40000040000b7882 */ /* 0x000fe20000000000 */
[----:B------:R-:W-:Y:S01]  /*2a60*/  UMOV UR9, 0x40000040 ;  /* 0x4000004000097882 */ /* 0x000fe20000000000 */
[----:B------:R1:W3:Y:S01]  /*2a70*/  MUFU.EX2 R147, R14 ;  /* 0x0000000e00937308 */ /* 0x0002e20000000800 */
[----:B--2---:R-:W-:-:S07]  /*2a80*/  F2FP.BF16.F32.PACK_AB R13, R139, R136 ;  /* 0x000000888b0d723e */ /* 0x004fce00000010ff */
[----:B------:R-:W-:Y:S01]  /*2a90*/  MUFU.EX2 R141, R141 ;  /* 0x0000008d008d7308 */ /* 0x000fe20000000800 */
[----:B-1----:R-:W-:-:S07]  /*2aa0*/  F2FP.BF16.F32.PACK_AB R14, R23, R22 ;  /* 0x00000016170e723e */ /* 0x002fce00000010ff */
[----:B------:R-:W-:Y:S08]  /*2ab0*/  MUFU.EX2 R148, R145 ;  /* 0x0000009100947308 */ /* 0x000ff00000000800 */
[----:B------:R-:W-:Y:S08]  /*2ac0*/  MUFU.EX2 R157, R157 ;  /* 0x0000009d009d7308 */ /* 0x000ff00000000800 */
[----:B------:R-:W1:Y:S08]  /*2ad0*/  MUFU.EX2 R150, R149 ;  /* 0x0000009500967308 */ /* 0x000e700000000800 */
[----:B------:R-:W-:Y:S08]  /*2ae0*/  MUFU.EX2 R142, R142 ;  /* 0x0000008e008e7308 */ /* 0x000ff00000000800 */
[----:B------:R-:W2:Y:S01]  /*2af0*/  MUFU.EX2 R143, R143 ;  /* 0x0000008f008f7308 */ /* 0x000ea20000000800 */
[----:B------:R-:W-:-:S02]  /*2b00*/  WARPGROUP.DEPBAR.LE gsb0, 0x0 ;  /* 0x00008000000079c5 */ /* 0x000fc40000010000 */
[----:B------:R-:W-:-:S05]  /*2b10*/  WARPGROUP.ARRIVE ;  /* 0x00000000000079c5 */ /* 0x000fca0000000000 */
[----:B------:R-:W-:Y:S01]  /*2b20*/  MUFU.EX2 R144, R144 ;  /* 0x0000009000907308 */ /* 0x000fe20000000800 */
        /* <DEDUP_REMOVED lines=76> */
[----:B------:R-:W4:Y:S04]  /*2ff0*/  LDS R137, [R15+0x30200] ;  /* 0x030200000f897984 */ /* 0x000f280000000800 */
[----:B------:R3:W5:Y:S02]  /*3000*/  LDS R140, [R15+0x30220] ;  /* 0x030220000f8c7984 */ /* 0x0007640000000800 */
[----:B---3--:R-:W-:Y:S01]  /*3010*/  F2FP.BF16.F32.PACK_AB R15, R147, R138 ;  /* 0x0000008a930f723e */ /* 0x008fe200000010ff */
[----:B------:R-:W-:Y:S06]  /*3020*/  BAR.SYNC.DEFER_BLOCKING 0x9, 0x180 ;  /* 0x0246000000007b1d */ /* 0x000fec0000010000 */
[----:B------:R3:W-:Y:S01]  /*3030*/  STSM.16.M88.4 [R11+0x30400], R12 ;  /* 0x0304000c0b007844 */ /* 0x0007e20000000200 */
[--C-:B----4-:R-:W-:Y:S01]  /*3040*/  FADD.FTZ R151, R120, -R137.reuse ;  /* 0x8000008978977221 */ /* 0x110fe20000010000 */
[--C-:B------:R-:W-:Y:S01]  /*3050*/  FADD.FTZ R120, R121, -R137.reuse ;  /* 0x8000008979787221 */ /* 0x100fe20000010000 */
[--C-:B------:R-:W-:Y:S01]  /*3060*/  FADD.FTZ R121, R124, -R137.reuse ;  /* 0x800000897c797221 */ /* 0x100fe20000010000 */
[--C-:B------:R-:W-:Y:S01]  /*3070*/  FADD.FTZ R124, R125, -R137.reuse ;  /* 0x800000897d7c7221 */ /* 0x100fe20000010000 */
[----:B------:R-:W-:Y:S01]  /*3080*/  FMUL.FTZ R151, R20, R151 ;  /* 0x0000009714977220 */ /* 0x000fe20000410000 */
[----:B------:R-:W-:Y:S01]  /*3090*/  FMUL.FTZ R20, R21, R120 ;  /* 0x0000007815147220 */ /* 0x000fe20000410000 */
[----:B------:R-:W-:Y:S01]  /*30a0*/  FMUL.FTZ R22, R22, R121 ;  /* 0x0000007916167220 */ /* 0x000fe20000410000 */
[--C-:B-----5:R-:W-:Y:S01]  /*30b0*/  FADD.FTZ R121, R122, -R140.reuse ;  /* 0x8000008c7a797221 */ /* 0x120fe20000010000 */
[--C-:B------:R-:W-:Y:S01]  /*30c0*/  FADD.FTZ R120, R127, -R140.reuse ;  /* 0x8000008c7f787221 */ /* 0x100fe20000010000 */
[----:B-1----:R-:W-:Y:S01]  /*30d0*/  F2FP.BF16.F32.PACK_AB R122, R150, R157 ;  /* 0x0000009d967a723e */ /* 0x002fe200000010ff */
[--C-:B------:R-:W-:Y:S01]  /*30e0*/  FADD.FTZ R21, R134, -R140.reuse ;  /* 0x8000008c86157221 */ /* 0x100fe20000010000 */
[----:B------:R-:W-:Y:S01]  /*30f0*/  FMUL.FTZ R136, R136, R121 ;  /* 0x0000007988887220 */ /* 0x000fe20000410000 */
[----:B------:R-:W-:Y:S01]  /*3100*/  FMUL.FTZ R147, R147, R120 ;  /* 0x0000007893937220 */ /* 0x000fe20000410000 */
[----:B---3--:R-:W1:Y:S01]  /*3110*/  MUFU.EX2 R13, R146 ;  /* 0x00000092000d7308 */ /* 0x008e620000000800 */
[--C-:B------:R-:W-:Y:S01]  /*3120*/  FADD.FTZ R14, R123, -R140.reuse ;  /* 0x8000008c7b0e7221 */ /* 0x100fe20000010000 */
[--C-:B------:R-:W-:Y:S01]  /*3130*/  FADD.FTZ R123, R126, -R140.reuse ;  /* 0x8000008c7e7b7221 */ /* 0x100fe20000010000 */
[----:B------:R-:W-:Y:S01]  /*3140*/  F2FP.BF16.F32.PACK_AB R120, R148, R141 ;  /* 0x0000008d9478723e */ /* 0x000fe200000010ff */
[--C-:B------:R-:W-:Y:S01]  /*3150*/  FADD.FTZ R15, R130, -R140.reuse ;  /* 0x8000008c820f7221 */ /* 0x100fe20000010000 */
[----:B--2---:R-:W-:Y:S01]  /*3160*/  F2FP.BF16.F32.PACK_AB R121, R143, R142 ;  /* 0x0000008e8f79723e */ /* 0x004fe200000010ff */
[----:B------:R-:W-:Y:S01]  /*3170*/  FMUL.FTZ R138, R138, R123 ;  /* 0x0000007b8a8a7220 */ /* 0x000fe20000410000 */
[--C-:B------:R-:W-:Y:S01]  /*3180*/  FADD.FTZ R12, R131, -R140.reuse ;  /* 0x8000008c830c7221 */ /* 0x100fe20000010000 */
[--C-:B------:R-:W-:Y:S01]  /*3190*/  FADD.FTZ R128, R128, -R137.reuse ;  /* 0x8000008980807221 */ /* 0x100fe20000010000 */
[--C-:B------:R-:W-:Y:S01]  /*31a0*/  FADD.FTZ R129, R129, -R137.reuse ;  /* 0x8000008981817221 */ /* 0x100fe20000010000 */
[--C-:B------:R-:W-:Y:S01]  /*31b0*/  FADD.FTZ R132, R132, -R137.reuse ;  /* 0x8000008984847221 */ /* 0x100fe20000010000 */
[----:B------:R-:W-:Y:S01]  /*31c0*/  FADD.FTZ R133, R133, -R137 ;  /* 0x8000008985857221 */ /* 0x000fe20000010000 */
[----:B------:R-:W-:Y:S01]  /*31d0*/  FADD.FTZ R140, R135, -R140 ;  /* 0x8000008c878c7221 */ /* 0x000fe20000010000 */
[----:B------:R-:W-:Y:S01]  /*31e0*/  FMUL.FTZ R23, R23, R124 ;  /* 0x0000007c17177220 */ /* 0x000fe20000410000 */
[----:B------:R-:W-:Y:S01]  /*31f0*/  FMUL.FTZ R139, R139, R14 ;  /* 0x0000000e8b8b7220 */ /* 0x000fe20000410000 */
[----:B------:R-:W-:Y:S01]  /*3200*/  FMUL.FTZ R128, R141, R128 ;  /* 0x000000808d807220 */ /* 0x000fe20000410000 */
[----:B------:R-:W-:Y:S01]  /*3210*/  FMUL.FTZ R129, R148, R129 ;  /* 0x0000008194817220 */ /* 0x000fe20000410000 */
[----:B-1----:R-:W-:Y:S01]  /*3220*/  F2FP.BF16.F32.PACK_AB R123, R13, R144 ;  /* 0x000000900d7b723e */ /* 0x002fe200000010ff */
[----:B------:R-:W-:Y:S01]  /*3230*/  FMUL.FTZ R132, R157, R132 ;  /* 0x000000849d847220 */ /* 0x000fe20000410000 */
[----:B------:R-:W-:Y:S01]  /*3240*/  FMUL.FTZ R133, R150, R133 ;  /* 0x0000008596857220 */ /* 0x000fe20000410000 */
[----:B------:R-:W-:Y:S01]  /*3250*/  FMUL.FTZ R142, R142, R15 ;  /* 0x0000000f8e8e7220 */ /* 0x000fe20000410000 */
[----:B------:R-:W-:Y:S01]  /*3260*/  FMUL.FTZ R143, R143, R12 ;  /* 0x0000000c8f8f7220 */ /* 0x000fe20000410000 */
[----:B------:R1:W-:Y:S01]  /*3270*/  STSM.16.M88.4 [R17], R120 ;  /* 0x0000007811007844 */ /* 0x0003e20000000200 */
[----:B------:R-:W-:Y:S01]  /*3280*/  FMUL.FTZ R144, R144, R21 ;  /* 0x0000001590907220 */ /* 0x000fe20000410000 */
[----:B------:R-:W-:Y:S01]  /*3290*/  FMUL.FTZ R125, R13, R140 ;  /* 0x0000008c0d7d7220 */ /* 0x000fe20000410000 */
[----:B------:R-:W-:Y:S01]  /*32a0*/  F2FP.BF16.F32.PACK_AB R12, R20, R151 ;  /* 0x00000097140c723e */ /* 0x000fe200000010ff */
[----:B------:R-:W-:Y:S01]  /*32b0*/  @!PT LDS RZ, [RZ] ;  /* 0x00000000fffff984 */ /* 0x000fe20000000800 */
[----:B------:R-:W-:Y:S01]  /*32c0*/  @!PT LDS RZ, [RZ] ;  /* 0x00000000fffff984 */ /* 0x000fe20000000800 */
[----:B------:R-:W-:Y:S01]  /*32d0*/  @!PT LDS RZ, [RZ] ;  /* 0x00000000fffff984 */ /* 0x000fe20000000800 */
[----:B------:R-:W-:Y:S01]  /*32e0*/  @!PT LDS RZ, [RZ] ;  /* 0x00000000fffff984 */ /* 0x000fe20000000800 */
[----:B------:R2:W-:Y:S06]  /*32f0*/  MEMBAR.ALL.CTA ;  /* 0x0000000000007992 */ /* 0x0005ec0000008000 */
[----:B--2---:R-:W2:Y:S01]  /*3300*/  FENCE.VIEW.ASYNC.S ;  /* 0x00000000000073c6 */ /* 0x004ea20000000000 */
[----:B------:R-:W-:-:S02]  /*3310*/  F2FP.BF16.F32.PACK_AB R14, R23, R22 ;  /* 0x00000016170e723e */ /* 0x000fc400000010ff */
[----:B------:R-:W-:Y:S02]  /*3320*/  F2FP.BF16.F32.PACK_AB R13, R139, R136 ;  /* 0x000000888b0d723e */ /* 0x000fe400000010ff */
[----:B------:R-:W-:Y:S02]  /*3330*/  F2FP.BF16.F32.PACK_AB R15, R147, R138 ;  /* 0x0000008a930f723e */ /* 0x000fe400000010ff */
[----:B------:R-:W-:Y:S02]  /*3340*/  F2FP.BF16.F32.PACK_AB R20, R129, R128 ;  /* 0x000000808114723e */ /* 0x000fe400000010ff */
[----:B------:R-:W-:Y:S02]  /*3350*/  F2FP.BF16.F32.PACK_AB R22, R133, R132 ;  /* 0x000000848516723e */ /* 0x000fe400000010ff */
        /* <DEDUP_REMOVED lines=85> */
.L_x_3146:
        /* <DEDUP_REMOVED lines=60> */
.L_x_3147:
        /* <DEDUP_REMOVED lines=62> */
.L_x_3130:
[----:B------:R-:W-:Y:S05]  /*4050*/  @P0 BRA `(.L_x_3149) ;  /* 0x0000001400e40947 */ /* 0x000fea0003800000 */
[----:B------:R-:W1:Y:S01]  /*4060*/  S2R R0, SR_TID.X ;  /* 0x0000000000007919 */ /* 0x000e620000002100 */
        /* <DEDUP_REMOVED lines=18> */
[----:B-1----:R-:W-:Y:S01]  /*4190*/  VIADD R0, R0, 0xffffff80 ;  /* 0xffffff8000007836 */ /* 0x002fe20000000000 */
        /* <DEDUP_REMOVED lines=11> */
[----:B---3--:R-:W-:-:S02]  /*4250*/  LEA.HI R3, R7, R0, RZ, 0x3 ;  /* 0x0000000007037211 */ /* 0x008fc400078f18ff */
        /* <DEDUP_REMOVED lines=21> */
[----:B------:R-:W3:Y:S01]  /*43b0*/  LDC.64 R4, c[0x0][0x870] ;  /* 0x00021c00ff047b82 */ /* 0x000ee20000000a00 */
        /* <DEDUP_REMOVED lines=18> */
[----:B---3--:R-:W-:Y:S01]  /*44e0*/  IMAD.WIDE R6, R19, 0x4, R4 ;  /* 0x0000000413067825 */ /* 0x008fe200078e0204 */
[----:B------:R-:W-:Y:S01]  /*44f0*/  F2FP.BF16.F32.PACK_AB R49, R51, R50 ;  /* 0x000000323331723e */ /* 0x000fe200000010ff */
[----:B------:R-:W-:Y:S01]  /*4500*/  STSM.16.MT88.4 [R8+0x800], R32 ;  /* 0x0008002008007844 */ /* 0x000fe20000004200 */
[----:B------:R-:W-:Y:S01]  /*4510*/  F2FP.BF16.F32.PACK_AB R56, R57, R56 ;  /* 0x000000383938723e */ /* 0x000fe200000010ff */
[----:B------:R-:W3:Y:S01]  /*4520*/  LDC.64 R4, c[0x0][0x878] ;  /* 0x00021e00ff047b82 */ /* 0x000ee20000000a00 */
[----:B------:R-:W-:Y:S01]  /*4530*/  F2FP.BF16.F32.PACK_AB R50, R53, R52 ;  /* 0x000000343532723e */ /* 0x000fe200000010ff */
[----:B------:R4:W-:Y:S01]  /*4540*/  STSM.16.MT88.4 [R8+0x1000], R40 ;  /* 0x0010002808007844 */ /* 0x0009e20000004200 */
[----:B------:R-:W-:-:S02]  /*4550*/  F2FP.BF16.F32.PACK_AB R51, R55, R54 ;  /* 0x000000363733723e */ /* 0x000fc400000010ff */
[----:B------:R-:W-:Y:S02]  /*4560*/  F2FP.BF16.F32.PACK_AB R57, R59, R58 ;  /* 0x0000003a3b39723e */ /* 0x000fe400000010ff */
[----:B------:R-:W-:Y:S01]  /*4570*/  F2FP.BF16.F32.PACK_AB R64, R65, R64 ;  /* 0x000000404140723e */ /* 0x000fe200000010ff */
[----:B------:R-:W-:Y:S01]  /*4580*/  STSM.16.MT88.4 [R8+0x1800], R48 ;  /* 0x0018003008007844 */ /* 0x000fe20000004200 */
[----:B------:R-:W-:Y:S02]  /*4590*/  F2FP.BF16.F32.PACK_AB R58, R61, R60 ;  /* 0x0000003c3d3a723e */ /* 0x000fe400000010ff */
[----:B------:R-:W-:Y:S02]  /*45a0*/  F2FP.BF16.F32.PACK_AB R59, R63, R62 ;  /* 0x0000003e3f3b723e */ /* 0x000fe400000010ff */
[----:B------:R-:W-:Y:S02]  /*45b0*/  F2FP.BF16.F32.PACK_AB R65, R67, R66 ;  /* 0x000000424341723e */ /* 0x000fe400000010ff */
[----:B------:R-:W-:Y:S01]  /*45c0*/  F2FP.BF16.F32.PACK_AB R66, R69, R68 ;  /* 0x000000444542723e */ /* 0x000fe200000010ff */
[----:B------:R-:W-:Y:S01]  /*45d0*/  STSM.16.MT88.4 [R8+0x2000], R56 ;  /* 0x0020003808007844 */ /* 0x000fe20000004200 */
[----:B------:R-:W-:-:S02]  /*45e0*/  F2FP.BF16.F32.PACK_AB R67, R71, R70 ;  /* 0x000000464743723e */ /* 0x000fc400000010ff */
[----:B-1----:R-:W-:-:S03]  /*45f0*/  ISETP.NE.U32.AND P0, PT, R2, RZ, PT ;  /* 0x000000ff0200720c */ /* 0x002fc60003f05070 */
[----:B------:R1:W-:Y:S01]  /*4600*/  STSM.16.MT88.4 [R8+0x2800], R64 ;  /* 0x0028004008007844 */ /* 0x0003e20000004200 */
[----:B------:R-:W-:Y:S01]  /*4610*/  BAR.SYNC.DEFER_BLOCKING 0x1, 0x180 ;  /* 0x0046000000007b1d */ /* 0x000fe20000010000 */
[----:B------:R-:W-:-:S13]  /*4620*/  ISETP.NE.AND.EX P0, PT, R3, RZ, PT, P0 ;  /* 0x000000ff0300720c */ /* 0x000fda0003f05300 */
[----:B------:R-:W2:Y:S01]  /*4630*/  @P0 LDG.E R3, desc[UR38][R6.64] ;  /* 0x0000002606030981 */ /* 0x000ea2000c1e1900 */
[----:B---3--:R-:W-:Y:S01]  /*4640*/  ISETP.NE.U32.AND P1, PT, R4, RZ, PT ;  /* 0x000000ff0400720c */ /* 0x008fe20003f25070 */
[----:B------:R-:W-:Y:S01]  /*4650*/  IMAD.HI R10, R0, 0x2aaaaaab, RZ ;  /* 0x2aaaaaab000a7827 */ /* 0x000fe200078e02ff */
[----:B------:R-:W3:Y:S02]  /*4660*/  LDC R9, c[0x0][0x808] ;  /* 0x00020200ff097b82 */ /* 0x000ee40000000800 */
[----:B------:R-:W-:Y:S02]  /*4670*/  ISETP.NE.AND.EX P1, PT, R5, RZ, PT, P1 ;  /* 0x000000ff0500720c */ /* 0x000fe40003f25310 */
[----:B------:R-:W-:-:S04]  /*4680*/  SHF.R.U32.HI R11, RZ, 0x1f, R10 ;  /* 0x0000001fff0b7819 */ /* 0x000fc8000001160a */
[----:B----4-:R-:W-:-:S07]  /*4690*/  LEA.HI.SX32 R43, R10, R11, 0x1e ;  /* 0x0000000b0a2b7211 */ /* 0x010fce00078ff2ff */
[----:B------:R-:W4:Y:S01]  /*46a0*/  @P1 LDC.64 R4, c[0x0][0x878] ;  /* 0x00021e00ff041b82 */ /* 0x000f220000000a00 */
[C---:B------:R-:W-:Y:S02]  /*46b0*/  IMAD R0, R43.reuse, -0x18, R0 ;  /* 0xffffffe82b007824 */ /* 0x040fe400078e0200 */
[----:B-1----:R-:W-:-:S03]  /*46c0*/  IMAD.SHL.U32 R8, R43, 0x40, RZ ;  /* 0x000000402b087824 */ /* 0x002fc600078e00ff */
[----:B------:R-:W-:Y:S01]  /*46d0*/  SHF.R.S32.HI R13, RZ, 0x1f, R0 ;  /* 0x0000001fff0d7819 */ /* 0x000fe20000011400 */
[----:B------:R-:W-:-:S03]  /*46e0*/  IMAD.SHL.U32 R2, R0, 0x8, RZ ;  /* 0x0000000800027824 */ /* 0x000fc600078e00ff */
[----:B------:R-:W-:Y:S02]  /*46f0*/  LEA.HI R12, R13, R0, RZ, 0x3 ;  /* 0x000000000d0c7211 */ /* 0x000fe400078f18ff */
[----:B------:R-:W-:Y:S02]  /*4700*/  LOP3.LUT R13, R8, 0x1c0, RZ, 0xc0, !PT ;  /* 0x000001c0080d7812 */ /* 0x000fe400078ec0ff */
[----:B------:R-:W-:Y:S02]  /*4710*/  LEA.HI R11, R10, R11, RZ, 0x1b ;  /* 0x0000000b0a0b7211 */ /* 0x000fe400078fd8ff */
[----:B------:R-:W-:Y:S02]  /*4720*/  LOP3.LUT R0, R13, 0x38, R2, 0xf8, !PT ;  /* 0x000000380d007812 */ /* 0x000fe400078ef802 */
[----:B------:R-:W-:Y:S02]  /*4730*/  SHF.R.S32.HI R12, RZ, 0x3, R12 ;  /* 0x00000003ff0c7819 */ /* 0x000fe4000001140c */
[----:B------:R-:W-:Y:S01]  /*4740*/  SHF.R.U32.HI R13, RZ, 0x3, R13 ;  /* 0x00000003ff0d7819 */ /* 0x000fe2000001160d */
[----:B----4-:R-:W-:-:S03]  /*4750*/  @P1 IMAD.WIDE R4, R19, 0x4, R4 ;  /* 0x0000000413041825 */ /* 0x010fc600078e0204 */
[----:B------:R-:W-:Y:S01]  /*4760*/  LOP3.LUT R0, R0, R13, RZ, 0x3c, !PT ;  /* 0x0000000d00007212 */ /* 0x000fe200078e3cff */
[----:B------:R-:W-:Y:S01]  /*4770*/  IMAD R11, R12, 0xc, R11 ;  /* 0x0000000c0c0b7824 */ /* 0x000fe200078e020b */
[----:B---3--:R2:W5:Y:S01]  /*4780*/  @P1 LDG.E R9, desc[UR38][R4.64] ;  /* 0x0000002604091981 */ /* 0x008562000c1e1900 */
[----:B------:R-:W-:Y:S02]  /*4790*/  CS2R R16, SRZ ;  /* 0x0000000000107805 */ /* 0x000fe4000001ff00 */
[----:B------:R-:W-:Y:S01]  /*47a0*/  IMAD.U32 R0, R11, 0x200, R0 ;  /* 0x000002000b007824 */ /* 0x000fe200078e0000 */
[----:B--2---:R-:W-:Y:S01]  /*47b0*/  @P0 SHF.R.S32.HI R4, RZ, 0x1f, R3 ;  /* 0x0000001fff040819 */ /* 0x004fe20000011403 */
[----:B------:R-:W-:Y:S06]  /*47c0*/  @P1 BRA `(.L_x_3150) ;  /* 0x0000000000101947 */ /* 0x000fec0003800000 */
[----:B------:R-:W-:Y:S05]  /*47d0*/  @!P0 BRA `(.L_x_3150) ;  /* 0x00000000000c8947 */ /* 0x000fea0003800000 */
[----:B------:R-:W2:Y:S04]  /*47e0*/  LDG.E R8, desc[UR38][R6.64] ;  /* 0x0000002606087981 */ /* 0x000ea8000c1e1900 */
[----:B-----5:R-:W2:Y:S02]  /*47f0*/  LDG.E R9, desc[UR38][R6.64+0x4] ;  /* 0x0000042606097981 */ /* 0x020ea4000c1e1900 */
[----:B--2---:R-:W-:-:S07]  /*4800*/  IMAD.IADD R9, R9, 0x1, -R8 ;  /* 0x0000000109097824 */ /* 0x004fce00078e0a08 */
.L_x_3150:
[----:B------:R-:W-:Y:S01]  /*4810*/  LEA R0, R0, UR4, 0x1 ;  /* 0x0000000400007c11 */ /* 0x000fe2000f8e08ff */
[----:B------:R-:W-:Y:S01]  /*4820*/  @P0 IMAD.MOV.U32 R16, RZ, RZ, R3 ;  /* 0x000000ffff100224 */ /* 0x000fe200078e0003 */
[----:B------:R-:W-:Y:S01]  /*4830*/  ULDC.64 UR4, c[0x0][0x850] ;  /* 0x0002140000047ab9 */ /* 0x000fe20000000a00 */
[----:B------:R-:W-:Y:S01]  /*4840*/  @P0 IMAD.MOV.U32 R17, RZ, RZ, R4 ;  /* 0x000000ffff110224 */ /* 0x000fe200078e0004 */
[----:B------:R-:W-:Y:S01]  /*4850*/  SHF.R.S32.HI R35, RZ, 0x1f, R19 ;  /* 0x0000001fff237819 */ /* 0x000fe20000011413 */
[----:B-----5:R-:W-:Y:S01]  /*4860*/  IMAD R3, R152, -0x60, R9 ;  /* 0xffffffa098037824 */ /* 0x020fe200078e0209 */
[----:B------:R1:W2:Y:S01]  /*4870*/  LDS.128 R28, [R0+0x9800] ;  /* 0x00980000001c7984 */ /* 0x0002a20000000c00 */
[----:B------:R-:W-:Y:S01]  /*4880*/  VIADD R18, R43, 0x10 ;  /* 0x000000102b127836 */ /* 0x000fe20000000000 */
[----:B------:R-:W-:Y:S01]  /*4890*/  ULDC UR6, c[0x0][0x83c] ;  /* 0x00020f0000067ab9 */ /* 0x000fe20000000800 */
[----:B------:R-:W-:Y:S01]  /*48a0*/  IMAD R36, R155, UR4, RZ ;  /* 0x000000049b247c24 */ /* 0x000fe2000f8e02ff */
[----:B------:R1:W3:Y:S01]  /*48b0*/  LDS.128 R24, [R0+0x800] ;  /* 0x0008000000187984 */ /* 0x0002e20000000c00 */
[----:B------:R-:W-:Y:S01]  /*48c0*/  VIMNMX R44, R3, 0x60, PT ;  /* 0x00000060032c7848 */ /* 0x000fe20003fe0100 */
[----:B------:R-:W-:Y:S01]  /*48d0*/  VIADD R3, R43, 0x20 ;  /* 0x000000202b037836 */ /* 0x000fe20000000000 */
[----:B------:R-:W-:Y:S01]  /*48e0*/  SEL R42, R35, RZ, !P0 ;  /* 0x000000ff232a7207 */ /* 0x000fe20004000000 */
[----:B------:R1:W4:Y:S01]  /*48f0*/  LDS.128 R20, [R0+0x1000] ;  /* 0x0010000000147984 */ /* 0x0003220000000c00 */
[-C--:B------:R-:W-:Y:S01]  /*4900*/  ISETP.GE.AND P3, PT, R43, R44.reuse, PT ;  /* 0x0000002c2b00720c */ /* 0x080fe20003f66270 */
[----:B------:R-:W-:Y:S01]  /*4910*/  IMAD R37, R153, UR5, R36 ;  /* 0x0000000599257c24 */ /* 0x000fe2000f8e0224 */
[-C--:B------:R-:W-:Y:S01]  /*4920*/  ISETP.GE.AND P5, PT, R3, R44.reuse, PT ;  /* 0x0000002c0300720c */ /* 0x080fe20003fa6270 */
[----:B------:R1:W1:Y:S01]  /*4930*/  LDS.128 R12, [R0+0x1800] ;  /* 0x00180000000c7984 */ /* 0x0002620000000c00 */
[--C-:B------:R-:W-:Y:S01]  /*4940*/  SHF.R.S32.HI R3, RZ, 0x1f, R2.reuse ;  /* 0x0000001fff037819 */ /* 0x100fe20000011402 */
[C---:B------:R-:W-:Y:S01]  /*4950*/  VIADD R34, R43.reuse, 0x40 ;  /* 0x000000402b227836 */ /* 0x040fe20000000000 */
[----:B------:R-:W-:Y:S01]  /*4960*/  ISETP.GE.AND P4, PT, R18, R44, PT ;  /* 0x0000002c1200720c */ /* 0x000fe20003f86270 */
[----:B------:R1:W1:Y:S01]  /*4970*/  LDS.128 R8, [R0+0x2000] ;  /* 0x0020000000087984 */ /* 0x0002620000000c00 */
[----:B------:R-:W-:Y:S01]  /*4980*/  ISETP.GE.OR P6, PT, R2, UR6, P3 ;  /* 0x0000000602007c0c */ /* 0x000fe20009fc6670 */
[C---:B------:R-:W-:Y:S01]  /*4990*/  VIADD R18, R43.reuse, 0x30 ;  /* 0x000000302b127836 */ /* 0x040fe20000000000 */
[----:B------:R-:W-:Y:S01]  /*49a0*/  IADD3 R16, P1, R43, R16, RZ ;  /* 0x000000102b107210 */ /* 0x000fe20007f3e0ff */
[----:B------:R1:W1:Y:S01]  /*49b0*/  LDS.128 R4, [R0+0x2800] ;  /* 0x0028000000047984 */ /* 0x0002620000000c00 */
[----:B------:R-:W-:Y:S01]  /*49c0*/  IMAD.WIDE.U32 R32, R153, UR4, R2 ;  /* 0x0000000499207c25 */ /* 0x000fe2000f8e0002 */
[----:B------:R-:W-:Y:S01]  /*49d0*/  ULDC.64 UR4, c[0x0][0x858] ;  /* 0x0002160000047ab9 */ /* 0x000fe20000000a00 */
[-C--:B------:R-:W-:Y:S01]  /*49e0*/  ISETP.GE.AND P2, PT, R18, R44.reuse, PT ;  /* 0x0000002c1200720c */ /* 0x080fe20003f46270 */
[----:B------:R-:W-:Y:S01]  /*49f0*/  BSSY B0, `(.L_x_3151) ;  /* 0x0000017000007945 */ /* 0x000fe20003800000 */
        /* <DEDUP_REMOVED lines=22> */
.L_x_3152:
[----:B------:R-:W-:Y:S05]  /*4b60*/  BSYNC B0 ;  /* 0x0000000000007941 */ /* 0x000fea0003800000 */
.L_x_3151:
        /* <DEDUP_REMOVED lines=15> */
.L_x_3154:
[----:B------:R-:W-:Y:S05]  /*4c60*/  BSYNC B0 ;  /* 0x0000000000007941 */ /* 0x000fea0003800000 */
.L_x_3153:
        /* <DEDUP_REMOVED lines=18> */
.L_x_3156:
[----:B------:R-:W-:Y:S05]  /*4d90*/  BSYNC B0 ;  /* 0x0000000000007941 */ /* 0x000fea0003800000 */
.L_x_3155:
        /* <DEDUP_REMOVED lines=17> */
.L_x_3158:
[----:B------:R-:W-:Y:S05]  /*4eb0*/  BSYNC B0 ;  /* 0x0000000000007941 */ /* 0x000fea0003800000 */
.L_x_3157:
        /* <DEDUP_REMOVED lines=18> */
.L_x_3160:
[----:B------:R-:W-:Y:S05]  /*4fe0*/  BSYNC B0 ;  /* 0x0000000000007941 */ /* 0x000fea0003800000 */
.L_x_3159:
[----:B-1----:R1:W1:Y:S01]  /*4ff0*/  LDS.128 R28, [R0+0xb800] ;  /* 0x00b80000001c7984 */ /* 0x0022620000000c00 */
[----:B------:R-:W-:Y:S01]  /*5000*/  ISETP.GE.OR P6, PT, R2, UR6, P0 ;  /* 0x0000000602007c0c */ /* 0x000fe200087c6670 */
[----:B------:R-:W-:-:S12]  /*5010*/  BSSY B0, `(.L_x_3161) ;  /* 0x000000f000007945 */ /* 0x000fd80003800000 */
        /* <DEDUP_REMOVED lines=14> */
.L_x_3162:
[----:B------:R-:W-:Y:S05]  /*5100*/  BSYNC B0 ;  /* 0x0000000000007941 */ /* 0x000fea0003800000 */
.L_x_3161:
[----:B------:R-:W-:Y:S01]  /*5110*/  ULDC.64 UR4, c[0x0][0x820] ;  /* 0x0002080000047ab9 */ /* 0x000fe20000000a00 */
[----:B------:R-:W-:Y:S01]  /*5120*/  ULDC UR6, c[0x0][0x80c] ;  /* 0x0002030000067ab9 */ /* 0x000fe20000000800 */
[----:B-1----:R-:W-:Y:S01]  /*5130*/  IMAD R28, R155, UR4, RZ ;  /* 0x000000049b1c7c24 */ /* 0x002fe2000f8e02ff */
[C---:B------:R-:W-:Y:S01]  /*5140*/  ISETP.GE.OR P3, PT, R2.reuse, UR6, P3 ;  /* 0x0000000602007c0c */ /* 0x040fe20009f66670 */
[C---:B------:R-:W-:Y:S01]  /*5150*/  IMAD.WIDE.U32 R18, R153.reuse, UR4, R2 ;  /* 0x0000000499127c25 */ /* 0x040fe2000f8e0002 */
[----:B------:R-:W-:Y:S01]  /*5160*/  BSSY B0, `(.L_x_3163) ;  /* 0x0000019000007945 */ /* 0x000fe20003800000 */
[----:B------:R-:W-:Y:S02]  /*5170*/  ISETP.GE.OR P4, PT, R2, UR6, P4 ;  /* 0x0000000602007c0c */ /* 0x000fe4000a786670 */
[----:B------:R-:W-:Y:S01]  /*5180*/  IMAD R153, R153, UR5, R28 ;  /* 0x0000000599997c24 */ /* 0x000fe2000f8e021c */
[----:B------:R-:W-:Y:S01]  /*5190*/  ULDC.64 UR4, c[0x0][0x828] ;  /* 0x00020a0000047ab9 */ /* 0x000fe20000000a00 */
[----:B------:R1:W1:Y:S01]  /*51a0*/  LDS.128 R28, [R0] ;  /* 0x00000000001c7984 */ /* 0x0002620000000c00 */
[----:B------:R-:W-:Y:S01]  /*51b0*/  IMAD R3, R42, UR4, RZ ;  /* 0x000000042a037c24 */ /* 0x000fe2000f8e02ff */
[C---:B------:R-:W-:Y:S01]  /*51c0*/  ISETP.GE.OR P5, PT, R2.reuse, UR6, P5 ;  /* 0x0000000602007c0c */ /* 0x040fe2000afa6670 */
[----:B------:R-:W-:Y:S01]  /*51d0*/  IMAD.IADD R19, R19, 0x1, R153 ;  /* 0x0000000113137824 */ /* 0x000fe200078e0299 */
[C---:B------:R-:W-:Y:S01]  /*51e0*/  ISETP.GE.OR P2, PT, R2.reuse, UR6, P2 ;  /* 0x0000000602007c0c */ /* 0x040fe20009746670 */
[C---:B------:R-:W-:Y:S01]  /*51f0*/  IMAD R3, R45.reuse, UR5, R3 ;  /* 0x000000052d037c24 */ /* 0x040fe2000f8e0203 */
[C---:B------:R-:W-:Y:S01]  /*5200*/  ISETP.GE.OR P1, PT, R2.reuse, UR6, P1 ;  /* 0x0000000602007c0c */ /* 0x040fe20008f26670 */
[----:B------:R-:W-:Y:S01]  /*5210*/  IMAD.WIDE.U32 R34, R45, UR4, R18 ;  /* 0x000000042d227c25 */ /* 0x000fe2000f8e0012 */
[----:B------:R-:W-:-:S03]  /*5220*/  ISETP.GE.OR P0, PT, R2, UR6, P0 ;  /* 0x0000000602007c0c */ /* 0x000fc60008706670 */
[----:B------:R-:W-:Y:S01]  /*5230*/  IMAD.IADD R19, R35, 0x1, R3 ;  /* 0x0000000123137824 */ /* 0x000fe200078e0203 */
[----:B------:R-:W-:Y:S09]  /*5240*/  @P3 BRA `(.L_x_3164) ;  /* 0x0000000000283947 */ /* 0x000ff20003800000 */
        /* <DEDUP_REMOVED lines=10> */
.L_x_3164:
[----:B------:R-:W-:Y:S05]  /*52f0*/  BSYNC B0 ;  /* 0x0000000000007941 */ /* 0x000fea0003800000 */
.L_x_3163:
        /* <DEDUP_REMOVED lines=15> */
.L_x_3166:
[----:B------:R-:W-:Y:S05]  /*53f0*/  BSYNC B0 ;  /* 0x0000000000007941 */ /* 0x000fea0003800000 */
.L_x_3165:
        /* <DEDUP_REMOVED lines=15> */
.L_x_3168:
[----:B------:R-:W-:Y:S05]  /*54f0*/  BSYNC B0 ;  /* 0x0000000000007941 */ /* 0x000fea0003800000 */
.L_x_3167:
[----:B------:R-:W-:Y:S04]  /*5500*/  BSSY B0, `(.L_x_3169) ;  /* 0x000000f000007945 */ /* 0x000fe80003800000 */
[----:B------:R-:W-:Y:S05]  /*5510*/  @P2 BRA `(.L_x_3170) ;  /* 0x0000000000342947 */ /* 0x000fea0003800000 */
[----:B-1--4-:R-:W-:Y:S01]  /*5520*/  IADD3 R21, P2, R16, 0x30, RZ ;  /* 0x0000003010157810 */ /* 0x012fe20007f5e0ff */
        /* <DEDUP_REMOVED lines=12> */
.L_x_3170:
[----:B------:R-:W-:Y:S05]  /*55f0*/  BSYNC B0 ;  /* 0x0000000000007941 */ /* 0x000fea0003800000 */
.L_x_3169:
        /* <DEDUP_REMOVED lines=15> */
.L_x_3172:
[----:B------:R-:W-:Y:S05]  /*56f0*/  BSYNC B0 ;  /* 0x0000000000007941 */ /* 0x000fea0003800000 */
.L_x_3171:
        /* <DEDUP_REMOVED lines=15> */
.L_x_3149:
[----:B---3--:R-:W1:Y:S08]  /*57f0*/  LDC.64 R2, c[0x0][0x870] ;  /* 0x00021c00ff027b82 */ /* 0x008e700000000a00 */
[----:B------:R-:W3:Y:S01]  /*5800*/  LDC.64 R4, c[0x0][0x870] ;  /* 0x00021c00ff047b82 */ /* 0x000ee20000000a00 */
[----:B-1----:R-:W-:-:S07]  /*5810*/  IMAD.WIDE R6, R19, 0x4, R2 ;  /* 0x0000000413067825 */ /* 0x002fce00078e0202 */
[----:B------:R-:W1:Y:S01]  /*5820*/  LDC.64 R2, c[0x0][0x878] ;  /* 0x00021e00ff027b82 */ /* 0x000e620000000a00 */
[----:B---3--:R-:W-:-:S07]  /*5830*/  ISETP.NE.U32.AND P0, PT, R4, RZ, PT ;  /* 0x000000ff0400720c */ /* 0x008fce0003f05070 */
[----:B------:R-:W3:Y:S01]  /*5840*/  LDC R11, c[0x0][0x808] ;  /* 0x00020200ff0b7b82 */ /* 0x000ee20000000800 */
[----:B------:R-:W-:-:S13]  /*5850*/  ISETP.NE.AND.EX P0, PT, R5, RZ, PT, P0 ;  /* 0x000000ff0500720c */ /* 0x000fda0003f05300 */
[----:B------:R-:W4:Y:S01]  /*5860*/  @P0 LDG.E R5, desc[UR38][R6.64] ;  /* 0x0000002606050981 */ /* 0x000f22000c1e1900 */
[----:B-1----:R-:W-:-:S04]  /*5870*/  ISETP.NE.U32.AND P1, PT, R2, RZ, PT ;  /* 0x000000ff0200720c */ /* 0x002fc80003f25070 */
[----:B------:R-:W-:-:S13]  /*5880*/  ISETP.NE.AND.EX P1, PT, R3, RZ, PT, P1 ;  /* 0x000000ff0300720c */ /* 0x000fda0003f25310 */
[----:B------:R-:W1:Y:S02]  /*5890*/  @P1 LDC.64 R2, c[0x0][0x878] ;  /* 0x00021e00ff021b82 */ /* 0x000e640000000a00 */
[----:B-1----:R-:W-:-:S05]  /*58a0*/  @P1 IMAD.WIDE R8, R19, 0x4, R2 ;  /* 0x0000000413081825 */ /* 0x002fca00078e0202 */
[----:B---3--:R1:W5:Y:S01]  /*58b0*/  @P1 LDG.E R11, desc[UR38][R8.64] ;  /* 0x00000026080b1981 */ /* 0x008362000c1e1900 */
[----:B------:R-:W-:Y:S01]  /*58c0*/  CS2R R2, SRZ ;  /* 0x0000000000027805 */ /* 0x000fe2000001ff00 */
[----:B------:R-:W3:Y:S02]  /*58d0*/  S2R R0, SR_TID.X ;  /* 0x0000000000007919 */ /* 0x000ee40000002100 */
[----:B---3--:R-:W-:-:S04]  /*58e0*/  VIADD R0, R0, 0xffffff80 ;  /* 0xffffff8000007836 */ /* 0x008fc80000000000 */
[----:B------:R-:W-:-:S05]  /*58f0*/  IMAD.HI R4, R0, 0x2aaaaaab, RZ ;  /* 0x2aaaaaab00047827 */ /* 0x000fca00078e02ff */
[----:B------:R-:W-:-:S04]  /*5900*/  SHF.R.U32.HI R13, RZ, 0x1f, R4 ;  /* 0x0000001fff0d7819 */ /* 0x000fc80000011604 */
[----:B------:R-:W-:-:S05]  /*5910*/  LEA.HI.SX32 R15, R4, R13, 0x1e ;  /* 0x0000000d040f7211 */ /* 0x000fca00078ff2ff */
[----:B------:R-:W-:Y:S02]  /*5920*/  IMAD R10, R15, -0x18, R0 ;  /* 0xffffffe80f0a7824 */ /* 0x000fe400078e0200 */
[--C-:B----4-:R-:W-:Y:S01]  /*5930*/  @P0 IMAD.MOV.U32 R2, RZ, RZ, R5.reuse ;  /* 0x000000ffff020224 */ /* 0x110fe200078e0005 */
[----:B------:R-:W-:-:S04]  /*5940*/  @P0 SHF.R.S32.HI R3, RZ, 0x1f, R5 ;  /* 0x0000001fff030819 */ /* 0x000fc80000011405 */
[----:B------:R-:W-:Y:S01]  /*5950*/  IADD3 R4, P2, R15, R2, RZ ;  /* 0x000000020f047210 */ /* 0x000fe20007f5e0ff */
[----:B-1----:R-:W-:-:S12]  /*5960*/  @P1 BRA `(.L_x_3173) ;  /* 0x0000000000101947 */ /* 0x002fd80003800000 */
[----:B------:R-:W-:Y:S05]  /*5970*/  @!P0 BRA `(.L_x_3173) ;  /* 0x00000000000c8947 */ /* 0x000fea0003800000 */
[----:B------:R-:W3:Y:S04]  /*5980*/  LDG.E R0, desc[UR38][R6.64] ;  /* 0x0000002606007981 */ /* 0x000ee8000c1e1900 */
[----:B-----5:R-:W3:Y:S02]  /*5990*/  LDG.E R11, desc[UR38][R6.64+0x4] ;  /* 0x00000426060b7981 */ /* 0x020ee4000c1e1900 */
[----:B---3--:R-:W-:-:S07]  /*59a0*/  IMAD.IADD R11, R11, 0x1, -R0 ;  /* 0x000000010b0b7824 */ /* 0x008fce00078e0a00 */
.L_x_3173:
[----:B-----5:R-:W-:Y:S01]  /*59b0*/  IMAD R12, R152, -0x60, R11 ;  /* 0xffffffa0980c7824 */ /* 0x020fe200078e020b */
[----:B------:R-:W-:Y:S01]  /*59c0*/  ULDC.64 UR4, c[0x0][0x820] ;  /* 0x0002080000047ab9 */ /* 0x000fe20000000a00 */
[C---:B------:R-:W-:Y:S01]  /*59d0*/  VIADD R7, R15.reuse, 0x10 ;  /* 0x000000100f077836 */ /* 0x040fe20000000000 */
[----:B------:R-:W-:Y:S01]  /*59e0*/  ULDC UR6, c[0x0][0x80c] ;  /* 0x0002030000067ab9 */ /* 0x000fe20000000800 */
        /* <DEDUP_REMOVED lines=8> */
[C---:B------:R-:W-:Y:S01]  /*5a70*/  VIADD R13, R15.reuse, 0x40 ;  /* 0x000000400f0d7836 */ /* 0x040fe20000000000 */
[----:B------:R-:W-:Y:S01]  /*5a80*/  ISETP.GE.OR P6, PT, R10, UR6, P3 ;  /* 0x000000060a007c0c */ /* 0x000fe20009fc6670 */
[----:B------:R-:W-:Y:S01]  /*5a90*/  BSSY B0, `(.L_x_3174) ;  /* 0x000001c000007945 */ /* 0x000fe20003800000 */
[----:B------:R-:W-:Y:S01]  /*5aa0*/  LEA.HI.X.SX32 R5, R15, R3, 0x1, P2 ;  /* 0x000000030f057211 */ /* 0x000fe200010f0eff */
[----:B------:R-:W-:Y:S01]  /*5ab0*/  IMAD.WIDE.U32 R2, R153, UR4, R10 ;  /* 0x0000000499027c25 */ /* 0x000fe2000f8e000a */
[----:B------:R-:W-:Y:S01]  /*5ac0*/  SEL R14, R0, RZ, !P0 ;  /* 0x000000ff000e7207 */ /* 0x000fe20004000000 */
[----:B------:R-:W-:Y:S01]  /*5ad0*/  ULDC.64 UR4, c[0x0][0x828] ;  /* 0x00020a0000047ab9 */ /* 0x000fe20000000a00 */
[-C--:B------:R-:W-:Y:S01]  /*5ae0*/  ISETP.GE.AND P5, PT, R9, R12.reuse, PT ;  /* 0x0000000c0900720c */ /* 0x080fe20003fa6270 */
[----:B------:R-:W-:Y:S01]  /*5af0*/  VIADD R9, R15, 0x30 ;  /* 0x000000300f097836 */ /* 0x000fe20000000000 */
[----:B------:R-:W-:Y:S01]  /*5b00*/  SEL R19, R19, RZ, !P0 ;  /* 0x000000ff13137207 */ /* 0x000fe20004000000 */
[----:B------:R-:W-:Y:S01]  /*5b10*/  IMAD.IADD R3, R3, 0x1, R7 ;  /* 0x0000000103037824 */ /* 0x000fe200078e0207 */
[-C--:B------:R-:W-:Y:S01]  /*5b20*/  ISETP.GE.AND P1, PT, R13, R12.reuse, PT ;  /* 0x0000000c0d00720c */ /* 0x080fe20003f26270 */
        /* <DEDUP_REMOVED lines=18> */
.L_x_3175:
[----:B------:R-:W-:Y:S05]  /*5c50*/  BSYNC B0 ;  /* 0x0000000000007941 */ /* 0x000fea0003800000 */
.L_x_3174:
        /* <DEDUP_REMOVED lines=12> */
[----:B-1----:R-:W-:Y:S01]  /*5d20*/  LEA R16, P0, R4, UR4, 0x1 ;  /* 0x0000000404107c11 */ /* 0x002fe2000f8008ff */
[----:B------:R-:W-:-:S05]  /*5d30*/  IMAD.IADD R5, R5, 0x1, R13 ;  /* 0x0000000105057824 */ /* 0x000fca00078e020d */
[----:B------:R-:W-:-:S05]  /*5d40*/  LEA.HI.X R17, R4, UR5, R5, 0x1, P0 ;  /* 0x0000000504117c11 */ /* 0x000fca00080f0c05 */
[----:B------:R3:W-:Y:S02]  /*5d50*/  STG.E.128 desc[UR38][R16.64], RZ ;  /* 0x000000ff10007986 */ /* 0x0007e4000c101d26 */
.L_x_3177:
[----:B------:R-:W-:Y:S05]  /*5d60*/  BSYNC B0 ;  /* 0x0000000000007941 */ /* 0x000fea0003800000 */
.L_x_3176:
        /* <DEDUP_REMOVED lines=12> */
[----:B-1-3--:R-:W-:Y:S01]  /*5e30*/  LEA R16, P6, R4, UR4, 0x1 ;  /* 0x0000000404107c11 */ /* 0x00afe2000f8c08ff */
[----:B------:R-:W-:-:S05]  /*5e40*/  IMAD.IADD R5, R5, 0x1, R13 ;  /* 0x0000000105057824 */ /* 0x000fca00078e020d */
[----:B------:R-:W-:-:S05]  /*5e50*/  LEA.HI.X R17, R4, UR5, R5, 0x1, P6 ;  /* 0x0000000504117c11 */ /* 0x000fca000b0f0c05 */
[----:B------:R4:W-:Y:S02]  /*5e60*/  STG.E.128 desc[UR38][R16.64], RZ ;  /* 0x000000ff10007986 */ /* 0x0009e4000c101d26 */
.L_x_3179:
[----:B------:R-:W-:Y:S05]  /*5e70*/  BSYNC B0 ;  /* 0x0000000000007941 */ /* 0x000fea0003800000 */
.L_x_3178:
        /* <DEDUP_REMOVED lines=13> */
[----:B-1-34-:R-:W-:Y:S01]  /*5f50*/  LEA R16, P0, R4, UR4, 0x1 ;  /* 0x0000000404107c11 */ /* 0x01afe2000f8008ff */
[----:B------:R-:W-:-:S05]  /*5f60*/  IMAD.IADD R5, R5, 0x1, R13 ;  /* 0x0000000105057824 */ /* 0x000fca00078e020d */
[----:B------:R-:W-:-:S05]  /*5f70*/  LEA.HI.X R17, R4, UR5, R5, 0x1, P0 ;  /* 0x0000000504117c11 */ /* 0x000fca00080f0c05 */
[----:B------:R1:W-:Y:S02]  /*5f80*/  STG.E.128 desc[UR38][R16.64], RZ ;  /* 0x000000ff10007986 */ /* 0x0003e4000c101d26 */
.L_x_3181:
[----:B------:R-:W-:Y:S05]  /*5f90*/  BSYNC B0 ;  /* 0x0000000000007941 */ /* 0x000fea0003800000 */
.L_x_3180:
        /* <DEDUP_REMOVED lines=16> */
.L_x_3183:
[----:B------:R-:W-:Y:S05]  /*60a0*/  BSYNC B0 ;  /* 0x0000000000007941 */ /* 0x000fea0003800000 */
.L_x_3182:
[----:B------:R-:W-:Y:S01]  /*60b0*/  ISETP.GE.OR P6, PT, R10, UR6, P0 ;  /* 0x000000060a007c0c */ /* 0x000fe200087c6670 */
[----:B------:R-:W-:-:S12]  /*60c0*/  BSSY B0, `(.L_x_3184) ;  /* 0x000000f000007945 */ /* 0x000fd80003800000 */
        /* <DEDUP_REMOVED lines=14> */
.L_x_3185:
[----:B------:R-:W-:Y:S05]  /*61b0*/  BSYNC B0 ;  /* 0x0000000000007941 */ /* 0x000fea0003800000 */
.L_x_3184:
[----:B------:R-:W-:Y:S01]  /*61c0*/  ULDC.64 UR4, c[0x0][0x850] ;  /* 0x0002140000047ab9 */ /* 0x000fe20000000a00 */
[----:B------:R-:W-:Y:S01]  /*61d0*/  ULDC UR6, c[0x0][0x83c] ;  /* 0x00020f0000067ab9 */ /* 0x000fe20000000800 */
[----:B------:R-:W-:Y:S01]  /*61e0*/  IMAD R0, R155, UR4, RZ ;  /* 0x000000049b007c24 */ /* 0x000fe2000f8e02ff */
[C---:B------:R-:W-:Y:S01]  /*61f0*/  ISETP.GE.OR P3, PT, R10.reuse, UR6, P3 ;  /* 0x000000060a007c0c */ /* 0x040fe20009f66670 */
[C---:B------:R-:W-:Y:S01]  /*6200*/  IMAD.WIDE.U32 R4, R153.reuse, UR4, R10 ;  /* 0x0000000499047c25 */ /* 0x040fe2000f8e000a */
[----:B------:R-:W-:Y:S01]  /*6210*/  BSSY B0, `(.L_x_3186) ;  /* 0x0000018000007945 */ /* 0x000fe20003800000 */
[C---:B------:R-:W-:Y:S02]  /*6220*/  ISETP.GE.OR P4, PT, R10.reuse, UR6, P4 ;  /* 0x000000060a007c0c */ /* 0x040fe4000a786670 */
[----:B------:R-:W-:Y:S01]  /*6230*/  IMAD R153, R153, UR5, R0 ;  /* 0x0000000599997c24 */ /* 0x000fe2000f8e0200 */
[----:B------:R-:W-:Y:S01]  /*6240*/  ULDC.64 UR4, c[0x0][0x858] ;  /* 0x0002160000047ab9 */ /* 0x000fe20000000a00 */
[----:B------:R-:W-:Y:S01]  /*6250*/  ISETP.GE.OR P5, PT, R10, UR6, P5 ;  /* 0x000000060a007c0c */ /* 0x000fe2000afa6670 */
[----:B------:R-:W-:Y:S01]  /*6260*/  IMAD R0, R14, UR4, RZ ;  /* 0x000000040e007c24 */ /* 0x000fe2000f8e02ff */
[C---:B------:R-:W-:Y:S01]  /*6270*/  ISETP.GE.OR P2, PT, R10.reuse, UR6, P2 ;  /* 0x000000060a007c0c */ /* 0x040fe20009746670 */
[----:B------:R-:W-:Y:S01]  /*6280*/  IMAD.IADD R5, R5, 0x1, R153 ;  /* 0x0000000105057824 */ /* 0x000fe200078e0299 */
[C---:B------:R-:W-:Y:S01]  /*6290*/  ISETP.GE.OR P1, PT, R10.reuse, UR6, P1 ;  /* 0x000000060a007c0c */ /* 0x040fe20008f26670 */
[C---:B-1----:R-:W-:Y:S01]  /*62a0*/  IMAD R7, R19.reuse, UR5, R0 ;  /* 0x0000000513077c24 */ /* 0x042fe2000f8e0200 */
[----:B------:R-:W-:Y:S01]  /*62b0*/  ISETP.GE.OR P0, PT, R10, UR6, P0 ;  /* 0x000000060a007c0c */ /* 0x000fe20008706670 */
[----:B------:R-:W-:-:S04]  /*62c0*/  IMAD.WIDE.U32 R8, R19, UR4, R4 ;  /* 0x0000000413087c25 */ /* 0x000fc8000f8e0004 */
[----:B------:R-:W-:Y:S01]  /*62d0*/  IMAD.IADD R7, R9, 0x1, R7 ;  /* 0x0000000109077824 */ /* 0x000fe200078e0207 */
[----:B------:R-:W-:Y:S07]  /*62e0*/  @P3 BRA `(.L_x_3187) ;  /* 0x0000000000283947 */ /* 0x000fee0003800000 */
        /* <DEDUP_REMOVED lines=10> */
.L_x_3187:
[----:B------:R-:W-:Y:S05]  /*6390*/  BSYNC B0 ;  /* 0x0000000000007941 */ /* 0x000fea0003800000 */
.L_x_3186:
        /* <DEDUP_REMOVED lines=15> */
.L_x_3189:
[----:B------:R-:W-:Y:S05]  /*6490*/  BSYNC B0 ;  /* 0x0000000000007941 */ /* 0x000fea0003800000 */
.L_x_3188:
        /* <DEDUP_REMOVED lines=15> */
.L_x_3191:
[----:B------:R-:W-:Y:S05]  /*6590*/  BSYNC B0 ;  /* 0x0000000000007941 */ /* 0x000fea0003800000 */
.L_x_3190:
        /* <DEDUP_REMOVED lines=15> */
.L_x_3193:
[----:B------:R-:W-:Y:S05]  /*6690*/  BSYNC B0 ;  /* 0x0000000000007941 */ /* 0x000fea0003800000 */
.L_x_3192:
        /* <DEDUP_REMOVED lines=15> */
.L_x_3195:
[----:B------:R-:W-:Y:S05]  /*6790*/  BSYNC B0 ;  /* 0x0000000000007941 */ /* 0x000fea0003800000 */
.L_x_3194:
        /* <DEDUP_REMOVED lines=15> */
.L_x_3118:
        /* <DEDUP_REMOVED lines=29> */
.L_x_3197:
[----:B------:R-:W-:Y:S01]  /*6a60*/  ULDC UR9, c[0x0][0x8c4] ;  /* 0x0002310000097ab9 */ /* 0x000fe20000000800 */
[----:B------:R-:W-:Y:S01]  /*6a70*/  UMOV UR7, UR8 ;  /* 0x0000000800077c82 */ /* 0x000fe20008000000 */
[----:B------:R-:W-:-:S11]  /*6a80*/  UISETP.NE.AND UP0, UPT, UR9, 0x1, UPT ;  /* 0x000000010900788c */ /* 0x000fd6000bf05270 */
[----:B------:R-:W-:Y:S02]  /*6a90*/  @UP0 ULDC.64 UR10, c[0x0][0x8c8] ;  /* 0x00023200000a0ab9 */ /* 0x000fe40000000a00 */
[----:B------:R-:W-:-:S04]  /*6aa0*/  UIMAD.WIDE.U32 UR4, UR8, UR10, URZ ;  /* 0x0000000a080472a5 */ /* 0x000fc8000f8e003f */
[----:B------:R-:W-:-:S04]  /*6ab0*/  @UP0 USHF.R.U32.HI UR7, URZ, UR11, UR5 ;  /* 0x0000000b3f070299 */ /* 0x000fc80008011605 */
[----:B------:R-:W-:-:S12]  /*6ac0*/  UIMAD UR4, UR7, UR9, URZ ;  /* 0x00000009070472a4 */ /* 0x000fd8000f8e023f */
.L_x_3198:
        /* <DEDUP_REMOVED lines=9> */
[----:B------:R-:W-:-:S03]  /*6b60*/  @UP0 USHF.R.U32.HI UR17, URZ, UR6, UR5 ;  /* 0x000000063f110299 */ /* 0x000fc60008011605 */
[----:B------:R-:W-:Y:S01]  /*6b70*/  ULDC.64 UR4, c[0x0][0x8f8] ;  /* 0x00023e0000047ab9 */ /* 0x000fe20000000a00 */
[----:B------:R-:W-:Y:S01]  /*6b80*/  UIADD3 UR6, -UR17, URZ, URZ ;  /* 0x0000003f11067290 */ /* 0x000fe2000fffe13f */
[----:B------:R-:W-:-:S03]  /*6b90*/  ISETP.NE.U32.AND P0, PT, RZ, UR4, PT ;  /* 0x00000004ff007c0c */ /* 0x000fc6000bf05070 */
[----:B------:R-:W-:Y:S01]  /*6ba0*/  UIMAD UR6, UR9, UR6, UR8 ;  /* 0x00000006090672a4 */ /* 0x000fe2000f8e0208 */
[----:B------:R-:W-:-:S13]  /*6bb0*/  ISETP.NE.AND.EX P0, PT, RZ, UR5, PT, P0 ;  /* 0x00000005ff007c0c */ /* 0x000fda000bf05300 */
        /* <DEDUP_REMOVED lines=8> */
.L_x_3199:
        /* <DEDUP_REMOVED lines=11> */
[----:B------:R-:W-:Y:S01]  /*6cf0*/  R2UR UR4, R0 ;  /* 0x00000000000472ca */ /* 0x000fe200000e0000 */
[----:B------:R-:W-:-:S14]  /*6d00*/  BRA `(.L_x_3200) ;  /* 0x0000000000047947 */ /* 0x000fdc0003800000 */
.L_x_3201:
[----:B------:R-:W-:-:S05]  /*6d10*/  ULDC UR4, c[0x0][0x8ec] ;  /* 0x00023b0000047ab9 */ /* 0x000fca0000000800 */
.L_x_3200:
[----:B------:R-:W-:-:S04]  /*6d20*/  UIADD3 UR4, UR4, 0x5f, URZ ;  /* 0x0000005f04047890 */ /* 0x000fc8000fffe03f */
[----:B------:R-:W-:-:S04]  /*6d30*/  UIMAD.WIDE UR4, UR4, 0x2aaaaaab, URZ ;  /* 0x2aaaaaab040478a5 */ /* 0x000fc8000f8e023f */
[----:B------:R-:W-:-:S04]  /*6d40*/  USHF.R.U32.HI UR4, URZ, 0x1f, UR5 ;  /* 0x0000001f3f047899 */ /* 0x000fc80008011605 */
[----:B------:R-:W-:-:S04]  /*6d50*/  ULEA.HI.SX32 UR4, UR5, UR4, 0x1c ;  /* 0x0000000405047291 */ /* 0x000fc8000f8fe23f */
[----:B------:R-:W-:-:S04]  /*6d60*/  UISETP.GE.AND UP0, UPT, UR7, UR4, UPT ;  /* 0x000000040700728c */ /* 0x000fc8000bf06270 */
[----:B------:R-:W-:-:S06]  /*6d70*/  USEL UR17, UR17, 0xffffffff, !UP0 ;  /* 0xffffffff11117887 */ /* 0x000fcc000c000000 */
[----:B------:R-:W-:-:S13]  /*6d80*/  ISETP.LE.AND P0, PT, RZ, UR17, PT ;  /* 0x00000011ff007c0c */ /* 0x000fda000bf03270 */
[----:B------:R-:W-:Y:S05]  /*6d90*/  @!P0 BRA `(.L_x_3125) ;  /* 0x0000004000508947 */ /* 0x000fea0003800000 */
[----:B------:R-:W-:Y:S01]  /*6da0*/  ULDC.64 UR4, c[0x0][0x770] ;  /* 0x0001dc0000047ab9 */ /* 0x000fe20000000a00 */
[----:B------:R-:W-:Y:S01]  /*6db0*/  ULDC.64 UR12, c[0x0][0x788] ;  /* 0x0001e200000c7ab9 */ /* 0x000fe20000000a00 */
        /* <DEDUP_REMOVED lines=19> */
[----:B------:R-:W-:-:S11]  /*6ef0*/  USHF.R.S32.HI UR11, URZ, 0x1f, UR6 ;  /* 0x0000001f3f0b7899 */ /* 0x000fd60008011406 */
        /* <DEDUP_REMOVED lines=16> */
.L_x_3202:
        /* <DEDUP_REMOVED lines=13> */
.L_x_3203:
        /* <DEDUP_REMOVED lines=12> */
.L_x_3204:
[----:B------:R-:W-:Y:S01]  /*7190*/  UIMAD UR7, UR7, 0x60, UR10 ;  /* 0x00000060070778a4 */ /* 0x000fe2000f8e020a */
[----:B------:R-:W-:Y:S01]  /*71a0*/  ULDC UR9, c[0x0][0x74c] ;  /* 0x0001d30000097ab9 */ /* 0x000fe20000000800 */
[----:B------:R-:W-:Y:S02]  /*71b0*/  UIADD3 UR10, UR10, 0x3f, URZ ;  /* 0x0000003f0a0a7890 */ /* 0x000fe4000fffe03f */
[----:B------:R-:W-:-:S04]  /*71c0*/  UIADD3 UR7, UR7, -UR9, -UR8 ;  /* 0x8000000907077290 */ /* 0x000fc8000fffe808 */
        /* <DEDUP_REMOVED lines=11> */
[----:B------:R-:W-:Y:S01]  /*7280*/  ULDC.64 UR18, c[0x0][0x2d8] ;  /* 0x0000b60000127ab9 */ /* 0x000fe20000000a00 */
[----:B------:R-:W-:Y:S02]  /*7290*/  USHF.R.S32.HI UR9, URZ, 0x1f, UR17 ;  /* 0x0000001f3f097899 */ /* 0x000fe40008011411 */
[----:B------:R-:W-:Y:S02]  /*72a0*/  UIMAD UR8, UR11, UR18, URZ ;  /* 0x000000120b0872a4 */ /* 0x000fe4000f8e023f */
[----:B------:R-:W-:Y:S02]  /*72b0*/  UIMAD.WIDE.U32 UR10, UR6, UR18, URZ ;  /* 0x00000012060a72a5 */ /* 0x000fe4000f8e003f */
[----:B------:R-:W-:Y:S02]  /*72c0*/  UIMAD UR19, UR6, UR19, UR8 ;  /* 0x00000013061372a4 */ /* 0x000fe4000f8e0208 */
[----:B------:R-:W-:Y:S02]  /*72d0*/  UIADD3 UR6, UR7, -UR16, URZ ;  /* 0x8000001007067290 */ /* 0x000fe4000fffe03f */
[----:B------:R-:W-:-:S02]  /*72e0*/  USEL UR17, UR17, URZ, !UP0 ;  /* 0x0000003f11117287 */ /* 0x000fc4000c000000 */
[----:B------:R-:W-:Y:S02]  /*72f0*/  ULOP3.LUT UR6, UR6, 0x1, URZ, 0xc0, !UPT ;  /* 0x0000000106067892 */ /* 0x000fe4000f8ec03f */
[----:B------:R-:W-:Y:S02]  /*7300*/  USEL UR18, UR9, URZ, !UP0 ;  /* 0x0000003f09127287 */ /* 0x000fe4000c000000 */
[----:B------:R-:W-:Y:S02]  /*7310*/  UISETP.NE.U32.AND UP0, UPT, UR6, 0x1, UPT ;  /* 0x000000010600788c */ /* 0x000fe4000bf05070 */
[----:B------:R-:W-:Y:S02]  /*7320*/  UIADD3 UR8, UP1, UR4, UR10, URZ ;  /* 0x0000000a04087290 */ /* 0x000fe4000ff3e03f */
[----:B------:R-:W-:Y:S02]  /*7330*/  UIADD3 UR19, UR11, UR19, URZ ;  /* 0x000000130b137290 */ /* 0x000fe4000fffe03f */
[----:B------:R-:W-:Y:S01]  /*7340*/  PLOP3.LUT P1, PT, PT, PT, UP0, 0x80, 0x0 ;  /* 0x000000000000781c */ /* 0x000fe20003f2f008 */
[----:B------:R-:W-:Y:S01]  /*7350*/  ULDC.64 UR36, c[0x0][0x2e0] ;  /* 0x0000b80000247ab9 */ /* 0x000fe20000000a00 */
[----:B------:R-:W-:-:S02]  /*7360*/  UIADD3.X UR9, UR5, UR19, URZ, UP1, !UPT ;  /* 0x0000001305097290 */ /* 0x000fc40008ffe43f */
        /* <DEDUP_REMOVED lines=24> */
.L_x_3207:
[----:B------:R-:W-:Y:S05]  /*74f0*/  BSYNC B0 ;  /* 0x0000000000007941 */ /* 0x000fea0003800000 */
.L_x_3206:
        /* <DEDUP_REMOVED lines=18> */
.L_x_3209:
[----:B------:R-:W-:Y:S05]  /*7620*/  BSYNC B0 ;  /* 0x0000000000007941 */ /* 0x000fea0003800000 */
.L_x_3208:
        /* <DEDUP_REMOVED lines=19> */
.L_x_3211:
[----:B------:R-:W-:Y:S05]  /*7760*/  BSYNC B0 ;  /* 0x0000000000007941 */ /* 0x000fea0003800000 */
.L_x_3210:
[----:B------:R-:W-:Y:S06]  /*7770*/  BAR.ARV 0xa, 0xa0 ;  /* 0x0282800000007b1d */ /* 0x000fec0000002000 */
[----:B------:R-:W-:Y:S04]  /*7780*/  BSSY B0, `(.L_x_3212) ;  /* 0x0000003000007945 */ /* 0x000fe80003800000 */
[----:B------:R-:W-:Y:S05]  /*7790*/  @!P0 BRA `(.L_x_3213) ;  /* 0x0000000000048947 */ /* 0x000fea0003800000 */
[----:B------:R-:W-:-:S04]  /*77a0*/  DEPBAR.LE SB0, 0x1 ;  /* 0x000080400000791a */ /* 0x000fc80000000000 */
.L_x_3213:
[----:B------:R-:W-:Y:S05]  /*77b0*/  BSYNC B0 ;  /* 0x0000000000007941 */ /* 0x000fea0003800000 */
.L_x_3212:
[----:B------:R-:W-:Y:S06]  /*77c0*/  BAR.ARV 0xb, 0xa0 ;  /* 0x02c2800000007b1d */ /* 0x000fec0000002000 */
[----:B------:R-:W-:Y:S04]  /*77d0*/  BSSY B0, `(.L_x_3214) ;  /* 0x0000003000007945 */ /* 0x000fe80003800000 */
[----:B------:R-:W-:Y:S05]  /*77e0*/  @!P0 BRA `(.L_x_3215) ;  /* 0x0000000000048947 */ /* 0x000fea0003800000 */
[----:B------:R-:W-:-:S04]  /*77f0*/  DEPBAR.LE SB0, 0x0 ;  /* 0x000080000000791a */ /* 0x000fc80000000000 */
.L_x_3215:
[----:B------:R-:W-:Y:S05]  /*7800*/  BSYNC B0 ;  /* 0x0000000000007941 */ /* 0x000fea0003800000 */
.L_x_3214:
[----:B------:R-:W-:Y:S06]  /*7810*/  BAR.ARV 0xc, 0xa0 ;  /* 0x0302800000007b1d */ /* 0x000fec0000002000 */
[----:B------:R-:W-:Y:S01]  /*7820*/  UIADD3 UR20, UR16, 0x1, URZ ;  /* 0x0000000110147890 */ /* 0x000fe2000fffe03f */
[----:B------:R-:W-:Y:S11]  /*7830*/  BRA `(.L_x_3216) ;  /* 0x0000000000047947 */ /* 0x000ff60003800000 */
.L_x_3205:
[----:B------:R-:W-:-:S05]  /*7840*/  UMOV UR20, UR16 ;  /* 0x0000001000147c82 */ /* 0x000fca0008000000 */
.L_x_3216:
[----:B------:R-:W-:-:S04]  /*7850*/  UIADD3 UR6, UR16, 0x1, URZ ;  /* 0x0000000110067890 */ /* 0x000fc8000fffe03f */
[----:B------:R-:W-:-:S06]  /*7860*/  UISETP.NE.AND UP0, UPT, UR7, UR6, UPT ;  /* 0x000000060700728c */ /* 0x000fcc000bf05270 */
[----:B------:R-:W-:-:S13]  /*7870*/  PLOP3.LUT P1, PT, PT, PT, UP0, 0x80, 0x0 ;  /* 0x000000000000781c */ /* 0x000fda0003f2f008 */
        /* <DEDUP_REMOVED lines=23> */
.L_x_3237:
        /* <DEDUP_REMOVED lines=32> */
.L_x_3218:
[----:B------:R-:W-:Y:S05]  /*7bf0*/  BSYNC B0 ;  /* 0x0000000000007941 */ /* 0x000fea0003800000 */
.L_x_3217:
        /* <DEDUP_REMOVED lines=12> */
.L_x_3220:
[----:B------:R-:W-:Y:S05]  /*7cc0*/  BSYNC B0 ;  /* 0x0000000000007941 */ /* 0x000fea0003800000 */
.L_x_3219:
        /* <DEDUP_REMOVED lines=13> */
.L_x_3222:
[----:B------:R-:W-:Y:S05]  /*7da0*/  BSYNC B0 ;  /* 0x0000000000007941 */ /* 0x000fea0003800000 */
.L_x_3221:
[----:B------:R-:W-:Y:S06]  /*7db0*/  BAR.ARV 0xa, 0xa0 ;  /* 0x0282800000007b1d */ /* 0x000fec0000002000 */
[----:B------:R-:W-:Y:S04]  /*7dc0*/  BSSY B0, `(.L_x_3223) ;  /* 0x0000003000007945 */ /* 0x000fe80003800000 */
[----:B------:R-:W-:Y:S05]  /*7dd0*/  @!P0 BRA `(.L_x_3224) ;  /* 0x0000000000048947 */ /* 0x000fea0003800000 */
[----:B------:R-:W-:-:S04]  /*7de0*/  DEPBAR.LE SB0, 0x1 ;  /* 0x000080400000791a */ /* 0x000fc80000000000 */
.L_x_3224:
[----:B------:R-:W-:Y:S05]  /*7df0*/  BSYNC B0 ;  /* 0x0000000000007941 */ /* 0x000fea0003800000 */
.L_x_3223:
[----:B------:R-:W-:Y:S06]  /*7e00*/  BAR.ARV 0xb, 0xa0 ;  /* 0x02c2800000007b1d */ /* 0x000fec0000002000 */
[----:B------:R-:W-:Y:S04]  /*7e10*/  BSSY B0, `(.L_x_3225) ;  /* 0x0000003000007945 */ /* 0x000fe80003800000 */
[----:B------:R-:W-:Y:S05]  /*7e20*/  @!P0 BRA `(.L_x_3226) ;  /* 0x0000000000048947 */ /* 0x000fea0003800000 */
[----:B------:R-:W-:-:S04]  /*7e30*/  DEPBAR.LE SB0, 0x0 ;  /* 0x000080000000791a */ /* 0x000fc80000000000 */
.L_x_3226:
[----:B------:R-:W-:Y:S05]  /*7e40*/  BSYNC B0 ;  /* 0x0000000000007941 */ /* 0x000fea0003800000 */
.L_x_3225:
        /* <DEDUP_REMOVED lines=13> */
.L_x_3228:
[----:B------:R-:W-:Y:S05]  /*7f20*/  BSYNC B0 ;  /* 0x0000000000007941 */ /* 0x000fea0003800000 */
.L_x_3227:
        /* <DEDUP_REMOVED lines=12> */
.L_x_3230:
[----:B------:R-:W-:Y:S05]  /*7ff0*/  BSYNC B0 ;  /* 0x0000000000007941 */ /* 0x000fea0003800000 */
.L_x_3229:
        /* <DEDUP_REMOVED lines=13> */
.L_x_3232:
[----:B------:R-:W-:Y:S05]  /*80d0*/  BSYNC B0 ;  /* 0x0000000000007941 */ /* 0x000fea0003800000 */
.L_x_3231:
[----:B------:R-:W-:Y:S06]  /*80e0*/  BAR.ARV 0xa, 0xa0 ;  /* 0x0282800000007b1d */ /* 0x000fec0000002000 */
[----:B------:R-:W-:Y:S04]  /*80f0*/  BSSY B0, `(.L_x_3233) ;  /* 0x0000003000007945 */ /* 0x000fe80003800000 */
[----:B------:R-:W-:Y:S05]  /*8100*/  @!P0 BRA `(.L_x_3234) ;  /* 0x0000000000048947 */ /* 0x000fea0003800000 */
[----:B------:R-:W-:-:S04]  /*8110*/  DEPBAR.LE SB0, 0x1 ;  /* 0x000080400000791a */ /* 0x000fc80000000000 */
.L_x_3234:
[----:B------:R-:W-:Y:S05]  /*8120*/  BSYNC B0 ;  /* 0x0000000000007941 */ /* 0x000fea0003800000 */
.L_x_3233:
[----:B------:R-:W-:Y:S01]  /*8130*/  UIADD3 UR20, UR20, 0x2, URZ ;  /* 0x0000000214147890 */ /* 0x000fe2000fffe03f */
[----:B------:R-:W-:Y:S06]  /*8140*/  BAR.ARV 0xb, 0xa0 ;  /* 0x02c2800000007b1d */ /* 0x000fec0000002000 */
[----:B------:R-:W-:Y:S01]  /*8150*/  UISETP.GE.AND UP0, UPT, UR20, UR7, UPT ;  /* 0x000000071400728c */ /* 0x000fe2000bf06270 */
[----:B------:R-:W-:Y:S04]  /*8160*/  BSSY B0, `(.L_x_3235) ;  /* 0x0000003000007945 */ /* 0x000fe80003800000 */
[----:B------:R-:W-:Y:S06]  /*8170*/  @!P0 BRA `(.L_x_3236) ;  /* 0x0000000000048947 */ /* 0x000fec0003800000 */
[----:B------:R-:W-:-:S04]  /*8180*/  DEPBAR.LE SB0, 0x0 ;  /* 0x000080000000791a */ /* 0x000fc80000000000 */
.L_x_3236:
[----:B------:R-:W-:Y:S05]  /*8190*/  BSYNC B0 ;  /* 0x0000000000007941 */ /* 0x000fea0003800000 */
.L_x_3235:
[----:B------:R-:W-:Y:S06]  /*81a0*/  BAR.ARV 0xc, 0xa0 ;  /* 0x0302800000007b1d */ /* 0x000fec0000002000 */
[----:B------:R-:W-:Y:S01]  /*81b0*/  PLOP3.LUT P1, PT, PT, PT, UP0, 0x80, 0x0 ;  /* 0x000000000000781c */ /* 0x000fe20003f2f008 */
[----:B------:R-:W-:Y:S02]  /*81c0*/  UIADD3 UR47, UR47, 0x6000, URZ ;  /* 0x000060002f2f7890 */ /* 0x000fe4000fffe03f */
[----:B------:R-:W-:-:S10]  /*81d0*/  UIADD3 UR6, UR6, 0x6000, URZ ;  /* 0x0000600006067890 */ /* 0x000fd4000fffe03f */
[----:B------:R-:W-:Y:S05]  /*81e0*/  @!P1 BRA `(.L_x_3237) ;  /* 0xfffffff800009947 */ /* 0x000fea000383ffff */
[----:B------:R-:W-:Y:S05]  /*81f0*/  BRA `(.L_x_3125) ;  /* 0x0000002c00387947 */ /* 0x000fea0003800000 */
.L_x_3196:
[----:B------:R-:W1:Y:S01]  /*8200*/  LDC R5, c[0x0][0x8d0] ;  /* 0x00023400ff057b82 */ /* 0x000e620000000800 */
[----:B------:R-:W2:Y:S01]  /*8210*/  S2R R3, SR_CTAID.X ;  /* 0x0000000000037919 */ /* 0x000ea20000002500 */
[----:B------:R-:W-:Y:S01]  /*8220*/  ULDC UR4, c[0x0][0x8e8] ;  /* 0x00023a0000047ab9 */ /* 0x000fe20000000800 */
[----:B-1----:R-:W-:Y:S01]  /*8230*/  ISETP.NE.AND P0, PT, R5, 0x1, PT ;  /* 0x000000010500780c */ /* 0x002fe20003f05270 */
[----:B--2---:R-:W-:-:S12]  /*8240*/  IMAD.MOV.U32 R2, RZ, RZ, R3 ;  /* 0x000000ffff027224 */ /* 0x004fd800078e0003 */
[----:B------:R-:W1:Y:S08]  /*8250*/  @P0 LDC R0, c[0x0][0x8d4] ;  /* 0x00023500ff000b82 */ /* 0x000e700000000800 */
[----:B------:R-:W2:Y:S01]  /*8260*/  @P0 LDC R7, c[0x0][0x8d8] ;  /* 0x00023600ff070b82 */ /* 0x000ea20000000800 */
[----:B-1----:R-:W-:-:S05]  /*8270*/  @P0 IMAD.HI.U32 R0, R3, R0, RZ ;  /* 0x0000000003000227 */ /* 0x002fca00078e00ff */
[----:B--2---:R-:W-:-:S04]  /*8280*/  @P0 SHF.R.U32.HI R2, RZ, R7, R0 ;  /* 0x00000007ff020219 */ /* 0x004fc80000011600 */
[----:B------:R-:W-:Y:S01]  /*8290*/  ISETP.GE.AND P0, PT, R2, UR4, PT ;  /* 0x0000000402007c0c */ /* 0x000fe2000bf06270 */
[----:B------:R-:W-:-:S04]  /*82a0*/  IMAD.MOV R0, RZ, RZ, -R2 ;  /* 0x000000ffff007224 */ /* 0x000fc800078e0a02 */
[----:B------:R-:W-:-:S08]  /*82b0*/  IMAD R5, R5, R0, R3 ;  /* 0x0000000005057224 */ /* 0x000fd000078e0203 */
[----:B------:R-:W-:Y:S05]  /*82c0*/  @!P0 BRA `(.L_x_3238) ;  /* 0x0000000000208947 */ /* 0x000fea0003800000 */
[----:B------:R-:W1:Y:S01]  /*82d0*/  LDC R3, c[0x0][0x8dc] ;  /* 0x00023700ff037b82 */ /* 0x000e620000000800 */
[----:B------:R-:W-:Y:S01]  /*82e0*/  IMAD.MOV.U32 R0, RZ, RZ, R5 ;  /* 0x000000ffff007224 */ /* 0x000fe200078e0005 */
[----:B-1----:R-:W-:-:S13]  /*82f0*/  ISETP.NE.AND P0, PT, R3, 0x1, PT ;  /* 0x000000010300780c */ /* 0x002fda0003f05270 */
[----:B------:R-:W1:Y:S02]  /*8300*/  @P0 LDC.64 R6, c[0x0][0x8e0] ;  /* 0x00023800ff060b82 */ /* 0x000e640000000a00 */
[----:B-1----:R-:W-:-:S05]  /*8310*/  @P0 IMAD.HI.U32 R4, R5, R6, RZ ;  /* 0x0000000605040227 */ /* 0x002fca00078e00ff */
[----:B------:R-:W-:-:S05]  /*8320*/  @P0 SHF.R.U32.HI R0, RZ, R7, R4 ;  /* 0x00000007ff000219 */ /* 0x000fca0000011604 */
[----:B------:R-:W-:Y:S01]  /*8330*/  IMAD R3, R0, R3, RZ ;  /* 0x0000000300037224 */ /* 0x000fe200078e02ff */
[----:B------:R-:W-:Y:S06]  /*8340*/  BRA `(.L_x_3239) ;  /* 0x00000000001c7947 */ /* 0x000fec0003800000 */
.L_x_3238:
[----:B------:R-:W1:Y:S01]  /*8350*/  LDC R3, c[0x0][0x8c4] ;  /* 0x00023100ff037b82 */ /* 0x000e620000000800 */
[----:B------:R-:W-:Y:S01]  /*8360*/  IMAD.MOV.U32 R0, RZ, RZ, R5 ;  /* 0x000000ffff007224 */ /* 0x000fe200078e0005 */
[----:B-1----:R-:W-:-:S13]  /*8370*/  ISETP.NE.AND P0, PT, R3, 0x1, PT ;  /* 0x000000010300780c */ /* 0x002fda0003f05270 */
[----:B------:R-:W1:Y:S02]  /*8380*/  @P0 LDC.64 R6, c[0x0][0x8c8] ;  /* 0x00023200ff060b82 */ /* 0x000e640000000a00 */
[----:B-1----:R-:W-:-:S05]  /*8390*/  @P0 IMAD.HI.U32 R4, R5, R6, RZ ;  /* 0x0000000605040227 */ /* 0x002fca00078e00ff */
[----:B------:R-:W-:-:S05]  /*83a0*/  @P0 SHF.R.U32.HI R0, RZ, R7, R4 ;  /* 0x00000007ff000219 */ /* 0x000fca0000011604 */
[----:B------:R-:W-:-:S07]  /*83b0*/  IMAD R3, R0, R3, RZ ;  /* 0x0000000300037224 */ /* 0x000fce00078e02ff */
.L_x_3239:
[----:B------:R-:W1:Y:S01]  /*83c0*/  LDC R8, c[0x0][0x8b8] ;  /* 0x00022e00ff087b82 */ /* 0x000e620000000800 */
[----:B------:R-:W-:Y:S01]  /*83d0*/  IMAD.IADD R3, R5, 0x1, -R3 ;  /* 0x0000000105037824 */ /* 0x000fe200078e0a03 */
[----:B------:R-:W-:-:S06]  /*83e0*/  ULDC.64 UR6, c[0x0][0x8f8] ;  /* 0x00023e0000067ab9 */ /* 0x000fcc0000000a00 */
[----:B------:R-:W2:Y:S01]  /*83f0*/  LDC R4, c[0x0][0x8c4] ;  /* 0x00023100ff047b82 */ /* 0x000ea20000000800 */
[C---:B-1----:R-:W-:Y:S02]  /*8400*/  ISETP.NE.AND P0, PT, R8.reuse, 0x1, PT ;  /* 0x000000010800780c */ /* 0x042fe40003f05270 */
[----:B------:R-:W-:Y:S01]  /*8410*/  R2UR UR28, R8 ;  /* 0x00000000081c72ca */ /* 0x000fe200000e0000 */
[----:B--2---:R-:W-:-:S04]  /*8420*/  IMAD R3, R2, R4, R3 ;  /* 0x0000000402037224 */ /* 0x004fc800078e0203 */
[----:B------:R-:W-:-:S06]  /*8430*/  IMAD.MOV.U32 R9, RZ, RZ, R3 ;  /* 0x000000ffff097224 */ /* 0x000fcc00078e0003 */
[----:B------:R-:W1:Y:S01]  /*8440*/  @P0 LDC R6, c[0x0][0x8bc] ;  /* 0x00022f00ff060b82 */ /* 0x000e620000000800 */
[----:B------:R-:W-:-:S07]  /*8450*/  R2UR UR5, R3 ;  /* 0x00000000030572ca */ /* 0x000fce00000e0000 */
[----:B------:R-:W2:Y:S01]  /*8460*/  @P0 LDC R7, c[0x0][0x8c0] ;  /* 0x00023000ff070b82 */ /* 0x000ea20000000800 */
[----:B-1----:R-:W-:-:S05]  /*8470*/  @P0 IMAD.HI.U32 R2, R3, R6, RZ ;  /* 0x0000000603020227 */ /* 0x002fca00078e00ff */
[----:B--2---:R-:W-:Y:S02]  /*8480*/  @P0 SHF.R.U32.HI R9, RZ, R7, R2 ;  /* 0x00000007ff090219 */ /* 0x004fe40000011602 */
[----:B------:R-:W-:-:S03]  /*8490*/  ISETP.NE.U32.AND P0, PT, RZ, UR6, PT ;  /* 0x00000006ff007c0c */ /* 0x000fc6000bf05070 */
[----:B------:R-:W-:Y:S01]  /*84a0*/  IMAD.MOV R2, RZ, RZ, -R9 ;  /* 0x000000ffff027224 */ /* 0x000fe200078e0a09 */
[----:B------:R-:W-:-:S04]  /*84b0*/  ISETP.NE.AND.EX P0, PT, RZ, UR7, PT, P0 ;  /* 0x00000007ff007c0c */ /* 0x000fc8000bf05300 */
[----:B------:R-:W-:-:S13]  /*84c0*/  R2UR UR4, R2 ;  /* 0x00000000020472ca */ /* 0x000fda00000e0000 */
[----:B------:R-:W-:Y:S01]  /*84d0*/  UIMAD UR28, UR28, UR4, UR5 ;  /* 0x000000041c1c72a4 */ /* 0x000fe2000f8e0205 */
[----:B------:R-:W-:Y:S11]  /*84e0*/  @!P0 BRA `(.L_x_3240) ;  /* 0x0000000000108947 */ /* 0x000ff60003800000 */
[----:B------:R-:W1:Y:S02]  /*84f0*/  LDC.64 R2, c[0x0][0x8f8] ;  /* 0x00023e00ff027b82 */ /* 0x000e640000000a00 */
[----:B-1----:R-:W-:-:S05]  /*8500*/  IMAD.WIDE R2, R9, 0x4, R2 ;  /* 0x0000000409027825 */ /* 0x002fca00078e0202 */
[----:B------:R1:W5:Y:S01]  /*8510*/  LDG.E R4, desc[UR38][R2.64] ;  /* 0x0000002602047981 */ /* 0x000362000c1e1900 */
[----:B------:R-:W-:Y:S05]  /*8520*/  BRA `(.L_x_3241) ;  /* 0x00000000002c7947 */ /* 0x000fea0003800000 */
.L_x_3240:
        /* <DEDUP_REMOVED lines=10> */
.L_x_3242:
[----:B------:R-:W2:Y:S02]  /*85d0*/  LDC R4, c[0x0][0x8ec] ;  /* 0x00023b00ff047b82 */ /* 0x000ea40000000800 */
.L_x_3241:
[----:B--2--5:R-:W-:Y:S02]  /*85e0*/  VIADD R4, R4, 0x5f ;  /* 0x0000005f04047836 */ /* 0x024fe40000000000 */
[----:B------:R-:W-:Y:S02]  /*85f0*/  IMAD.MOV.U32 R8, RZ, RZ, 0x1 ;  /* 0x00000001ff087424 */ /* 0x000fe400078e00ff */
[----:B------:R-:W-:-:S04]  /*8600*/  IMAD.HI R4, R4, 0x2aaaaaab, RZ ;  /* 0x2aaaaaab04047827 */ /* 0x000fc800078e02ff */
[----:B-1----:R-:W-:Y:S01]  /*8610*/  IMAD.MOV.U32 R2, RZ, RZ, RZ ;  /* 0x000000ffff027224 */ /* 0x002fe200078e00ff */
[----:B------:R-:W-:Y:S01]  /*8620*/  SHF.R.U32.HI R3, RZ, 0x1f, R4 ;  /* 0x0000001fff037819 */ /* 0x000fe20000011604 */
[----:B------:R-:W-:-:S03]  /*8630*/  IMAD.MOV.U32 R16, RZ, RZ, 0x1 ;  /* 0x00000001ff107424 */ /* 0x000fc600078e00ff */
[----:B------:R-:W-:-:S04]  /*8640*/  LEA.HI.SX32 R3, R4, R3, 0x1c ;  /* 0x0000000304037211 */ /* 0x000fc800078fe2ff */
[----:B------:R-:W-:-:S04]  /*8650*/  ISETP.GE.AND P0, PT, R0, R3, PT ;  /* 0x000000030000720c */ /* 0x000fc80003f06270 */
[----:B------:R-:W-:-:S04]  /*8660*/  SEL R9, R9, 0xffffffff, !P0 ;  /* 0xffffffff09097807 */ /* 0x000fc80004000000 */
[----:B------:R-:W-:-:S13]  /*8670*/  ISETP.GE.AND P0, PT, R9, RZ, PT ;  /* 0x000000ff0900720c */ /* 0x000fda0003f06270 */
[----:B------:R-:W-:Y:S05]  /*8680*/  @!P0 BRA `(.L_x_3243) ;  /* 0x0000002400908947 */ /* 0x000fea0003800000 */
[----:B------:R-:W1:Y:S01]  /*8690*/  LDC.64 R10, c[0x0][0x770] ;  /* 0x0001dc00ff0a7b82 */ /* 0x000e620000000a00 */
[----:B------:R-:W-:-:S07]  /*86a0*/  ULDC.64 UR8, c[0x0][0x788] ;  /* 0x0001e20000087ab9 */ /* 0x000fce0000000a00 */
[----:B------:R-:W2:Y:S08]  /*86b0*/  LDC.64 R2, c[0x0][0x780] ;  /* 0x0001e000ff027b82 */ /* 0x000eb00000000a00 */
[----:B------:R-:W3:Y:S01]  /*86c0*/  LDC.64 R4, c[0x0][0x770] ;  /* 0x0001dc00ff047b82 */ /* 0x000ee20000000a00 */
[----:B-1----:R-:W-:-:S07]  /*86d0*/  ISETP.NE.U32.AND P0, PT, R10, RZ, PT ;  /* 0x000000ff0a00720c */ /* 0x002fce0003f05070 */
[----:B------:R-:W1:Y:S01]  /*86e0*/  LDC.64 R12, c[0x0][0x778] ;  /* 0x0001de00ff0c7b82 */ /* 0x000e620000000a00 */
[----:B------:R-:W-:Y:S01]  /*86f0*/  ISETP.NE.AND.EX P0, PT, R11, RZ, PT, P0 ;  /* 0x000000ff0b00720c */ /* 0x000fe20003f05300 */
[----:B---3--:R-:W-:-:S12]  /*8700*/  IMAD.WIDE R4, R9, 0x4, R4 ;  /* 0x0000000409047825 */ /* 0x008fd800078e0204 */
[----:B------:R-:W-:Y:S01]  /*8710*/  VOTEU.ANY UP0, P0 ;  /* 0x00000000003f7886 */ /* 0x000fe20000000100 */
[----:B------:R-:W-:Y:S02]  /*8720*/  PLOP3.LUT P3, PT, PT, PT, UP0, 0x80, 0x0 ;  /* 0x000000000000781c */ /* 0x000fe40003f6f008 */
[----:B--2---:R-:W-:-:S04]  /*8730*/  ISETP.NE.U32.AND P0, PT, R2, RZ, PT ;  /* 0x000000ff0200720c */ /* 0x004fc80003f05070 */
[----:B------:R-:W-:Y:S02]  /*8740*/  ISETP.NE.AND.EX P1, PT, R3, RZ, PT, P0 ;  /* 0x000000ff0300720c */ /* 0x000fe40003f25300 */
[----:B------:R-:W2:Y:S05]  /*8750*/  LDC.64 R2, c[0x0][0x778] ;  /* 0x0001de00ff027b82 */ /* 0x000eaa0000000a00 */
[----:B------:R-:W3:Y:S01]  /*8760*/  @P3 LDG.E R16, desc[UR38][R4.64] ;  /* 0x0000002604103981 */ /* 0x000ee2000c1e1900 */
[----:B-1----:R-:W-:-:S03]  /*8770*/  ISETP.NE.U32.AND P0, PT, R12, RZ, PT ;  /* 0x000000ff0c00720c */ /* 0x002fc60003f05070 */
[----:B------:R-:W4:Y:S01]  /*8780*/  @P3 LDG.E R14, desc[UR38][R4.64] ;  /* 0x00000026040e3981 */ /* 0x000f22000c1e1900 */
[----:B------:R-:W-:Y:S01]  /*8790*/  ISETP.NE.AND.EX P0, PT, R13, RZ, PT, P0 ;  /* 0x000000ff0d00720c */ /* 0x000fe20003f05300 */
[----:B------:R-:W1:Y:S08]  /*87a0*/  @P1 LDC.64 R6, c[0x0][0x780] ;  /* 0x0001e000ff061b82 */ /* 0x000e700000000a00 */
[----:B------:R-:W1:Y:S01]  /*87b0*/  LDC R13, c[0x0][0x280] ;  /* 0x0000a000ff0d7b82 */ /* 0x000e620000000800 */
[----:B------:R-:W-:-:S02]  /*87c0*/  IMAD.MOV.U32 R12, RZ, RZ, RZ ;  /* 0x000000ffff0c7224 */ /* 0x000fc400078e00ff */
[----:B--2---:R-:W-:-:S05]  /*87d0*/  IMAD.WIDE R2, R9, 0x4, R2 ;  /* 0x0000000409027825 */ /* 0x004fca00078e0202 */
[----:B------:R2:W5:Y:S01]  /*87e0*/  @P0 LDG.E R12, desc[UR38][R2.64] ;  /* 0x00000026020c0981 */ /* 0x000562000c1e1900 */
[----:B-1----:R-:W-:-:S05]  /*87f0*/  @P1 IMAD.WIDE R6, R9, 0x4, R6 ;  /* 0x0000000409061825 */ /* 0x002fca00078e0206 */
[----:B------:R2:W5:Y:S01]  /*8800*/  @P1 LDG.E R13, desc[UR38][R6.64] ;  /* 0x00000026060d1981 */ /* 0x000562000c1e1900 */
[----:B------:R-:W-:Y:S01]  /*8810*/  ISETP.NE.U32.AND P2, PT, RZ, UR8, PT ;  /* 0x00000008ff007c0c */ /* 0x000fe2000bf45070 */
[----:B------:R-:W-:-:S03]  /*8820*/  UMOV UR6, URZ ;  /* 0x0000003f00067c82 */ /* 0x000fc60008000000 */
[----:B------:R-:W-:Y:S01]  /*8830*/  ISETP.NE.AND.EX P2, PT, RZ, UR9, PT, P2 ;  /* 0x00000009ff007c0c */ /* 0x000fe2000bf45320 */
[----:B---3--:R-:W-:-:S05]  /*8840*/  @P3 IMAD R16, R9, 0x40, R16 ;  /* 0x0000004009103824 */ /* 0x008fca00078e0210 */
[----:B------:R-:W-:-:S13]  /*8850*/  @P3 R2UR UR4, R16 ;  /* 0x00000000100432ca */ /* 0x000fda00000e0000 */
[----:B------:R-:W-:-:S04]  /*8860*/  @UP0 USHF.R.S32.HI UR5, URZ, 0x1f, UR4 ;  /* 0x0000001f3f050899 */ /* 0x000fc80008011404 */
[----:B------:R-:W-:-:S04]  /*8870*/  @UP0 ULEA.HI UR5, UR5, UR4, URZ, 0x6 ;  /* 0x0000000405050291 */ /* 0x000fc8000f8f303f */
[----:B------:R-:W-:Y:S01]  /*8880*/  @UP0 ULOP3.LUT UR7, UR5, 0xffffffc0, URZ, 0xc0, !UPT ;  /* 0xffffffc005070892 */ /* 0x000fe2000f8ec03f */
[----:B----4-:R-:W-:-:S03]  /*8890*/  @P3 R2UR UR6, R14 ;  /* 0x000000000e0632ca */ /* 0x010fc600000e0000 */
[----:B------:R-:W-:Y:S01]  /*88a0*/  @UP0 USHF.R.S32.HI UR8, URZ, 0x1f, UR7 ;  /* 0x0000001f3f080899 */ /* 0x000fe20008011407 */
[----:B--2---:R-:W-:Y:S11]  /*88b0*/  @P1 BRA `(.L_x_3244) ;  /* 0x0000000000101947 */ /* 0x004ff60003800000 */
[----:B------:R-:W-:Y:S05]  /*88c0*/  @!P3 BRA `(.L_x_3244) ;  /* 0x00000000000cb947 */ /* 0x000fea0003800000 */
[----:B------:R-:W2:Y:S04]  /*88d0*/  LDG.E R6, desc[UR38][R4.64] ;  /* 0x0000002604067981 */ /* 0x000ea8000c1e1900 */
[----:B-----5:R-:W2:Y:S02]  /*88e0*/  LDG.E R13, desc[UR38][R4.64+0x4] ;  /* 0x00000426040d7981 */ /* 0x020ea4000c1e1900 */
[----:B--2---:R-:W-:-:S07]  /*88f0*/  IMAD.IADD R13, R13, 0x1, -R6 ;  /* 0x000000010d0d7824 */ /* 0x004fce00078e0a06 */
.L_x_3244:
[----:B------:R-:W-:Y:S01]  /*8900*/  ULDC UR9, c[0x0][0x290] ;  /* 0x0000a40000097ab9 */ /* 0x000fe20000000800 */
[----:B------:R-:W-:Y:S01]  /*8910*/  UMOV UR4, URZ ;  /* 0x0000003f00047c82 */ /* 0x000fe20008000000 */
[----:B------:R-:W-:Y:S01]  /*8920*/  UMOV UR5, URZ ;  /* 0x0000003f00057c82 */ /* 0x000fe20008000000 */
[----:B------:R-:W-:Y:S01]  /*8930*/  IMAD.U32 R4, RZ, RZ, UR9 ;  /* 0x00000009ff047e24 */ /* 0x000fe2000f8e00ff */
[----:B------:R-:W-:Y:S01]  /*8940*/  @UP0 UMOV UR4, UR7 ;  /* 0x0000000700040c82 */ /* 0x000fe20008000000 */
[----:B------:R-:W-:Y:S01]  /*8950*/  @UP0 UMOV UR5, UR8 ;  /* 0x0000000800050c82 */ /* 0x000fe20008000000 */
[----:B------:R-:W-:Y:S05]  /*8960*/  @!P2 BRA `(.L_x_3245) ;  /* 0x000000000010a947 */ /* 0x000fea0003800000 */
[----:B------:R-:W1:Y:S02]  /*8970*/  LDC.64 R2, c[0x0][0x788] ;  /* 0x0001e200ff027b82 */ /* 0x000e640000000a00 */
[----:B-1----:R-:W-:-:S05]  /*8980*/  IMAD.WIDE R2, R9, 0x4, R2 ;  /* 0x0000000409027825 */ /* 0x002fca00078e0202 */
[----:B------:R1:W5:Y:S01]  /*8990*/  LDG.E R4, desc[UR38][R2.64] ;  /* 0x0000002602047981 */ /* 0x000362000c1e1900 */
[----:B------:R-:W-:Y:S05]  /*89a0*/  BRA `(.L_x_3246) ;  /* 0x0000000000107947 */ /* 0x000fea0003800000 */
.L_x_3245:
[----:B------:R-:W-:Y:S05]  /*89b0*/  @!P0 BRA `(.L_x_3246) ;  /* 0x00000000000c8947 */ /* 0x000fea0003800000 */
[----:B------:R-:W2:Y:S04]  /*89c0*/  LDG.E R5, desc[UR38][R2.64] ;  /* 0x0000002602057981 */ /* 0x000ea8000c1e1900 */
[----:B------:R-:W2:Y:S02]  /*89d0*/  LDG.E R4, desc[UR38][R2.64+0x4] ;  /* 0x0000042602047981 */ /* 0x000ea4000c1e1900 */
[----:B--2---:R-:W-:-:S07]  /*89e0*/  IMAD.IADD R4, R4, 0x1, -R5 ;  /* 0x0000000104047824 */ /* 0x004fce00078e0a05 */
.L_x_3246:
[----:B-1---5:R-:W-:Y:S01]  /*89f0*/  IMAD R3, R0, 0x60, R13 ;  /* 0x0000006000037824 */ /* 0x022fe200078e020d */
[----:B------:R-:W-:Y:S01]  /*8a00*/  ULDC UR7, c[0x0][0x74c] ;  /* 0x0001d30000077ab9 */ /* 0x000fe20000000800 */
[----:B------:R-:W-:Y:S02]  /*8a10*/  VIADD R13, R13, 0x3f ;  /* 0x0000003f0d0d7836 */ /* 0x000fe40000000000 */
[----:B------:R-:W-:Y:S01]  /*8a20*/  IMAD.MOV.U32 R16, RZ, RZ, 0x1 ;  /* 0x00000001ff107424 */ /* 0x000fe200078e00ff */
[----:B------:R-:W-:Y:S02]  /*8a30*/  IADD3 R3, R3, -UR7, -R4 ;  /* 0x8000000703037c10 */ /* 0x000fe4000fffe804 */
[----:B------:R-:W-:Y:S02]  /*8a40*/  SHF.R.S32.HI R2, RZ, 0x1f, R13 ;  /* 0x0000001fff027819 */ /* 0x000fe4000001140d */
[----:B------:R-:W-:Y:S02]  /*8a50*/  SHF.R.S32.HI R4, RZ, 0x1f, R3 ;  /* 0x0000001fff047819 */ /* 0x000fe40000011403 */
[----:B------:R-:W-:-:S02]  /*8a60*/  LEA.HI R2, R2, R13, RZ, 0x6 ;  /* 0x0000000d02027211 */ /* 0x000fc400078f30ff */
[----:B------:R-:W-:-:S04]  /*8a70*/  LEA.HI R4, R4, R3, RZ, 0x6 ;  /* 0x0000000304047211 */ /* 0x000fc800078f30ff */
[----:B------:R-:W-:Y:S02]  /*8a80*/  SHF.R.S32.HI R3, RZ, 0x6, R4 ;  /* 0x00000006ff037819 */ /* 0x000fe40000011404 */
[----:B------:R-:W-:Y:S01]  /*8a90*/  SHF.R.S32.HI R4, RZ, 0x6, R2 ;  /* 0x00000006ff047819 */ /* 0x000fe20000011402 */
[----:B------:R-:W-:Y:S01]  /*8aa0*/  IMAD.MOV.U32 R2, RZ, RZ, RZ ;  /* 0x000000ffff027224 */ /* 0x000fe200078e00ff */
[----:B------:R-:W-:-:S04]  /*8ab0*/  VIMNMX R5, RZ, R3, !PT ;  /* 0x00000003ff057248 */ /* 0x000fc80007fe0100 */
[----:B------:R-:W-:-:S13]  /*8ac0*/  ISETP.GT.AND P1, PT, R4, R5, PT ;  /* 0x000000050400720c */ /* 0x000fda0003f24270 */
[----:B------:R-:W-:Y:S05]  /*8ad0*/  @!P1 BRA `(.L_x_3243) ;  /* 0x00000020007c9947 */ /* 0x000fea0003800000 */
[----:B------:R-:W-:Y:S01]  /*8ae0*/  ISETP.NE.U32.AND P1, PT, R10, RZ, PT ;  /* 0x000000ff0a00720c */ /* 0x000fe20003f25070 */
[----:B------:R-:W-:Y:S01]  /*8af0*/  USHF.R.S32.HI UR7, URZ, 0x1f, UR28 ;  /* 0x0000001f3f077899 */ /* 0x000fe2000801141c */
[----:B------:R-:W-:Y:S01]  /*8b00*/  SHF.R.S32.HI R2, RZ, 0x1f, R9 ;  /* 0x0000001fff027819 */ /* 0x000fe20000011409 */
[----:B------:R-:W-:Y:S01]  /*8b10*/  ULDC.64 UR10, c[0x0][0x718] ;  /* 0x0001c600000a7ab9 */ /* 0x000fe20000000a00 */
[----:B------:R-:W-:Y:S01]  /*8b20*/  ISETP.NE.AND.EX P1, PT, R11, RZ, PT, P1 ;  /* 0x000000ff0b00720c */ /* 0x000fe20003f25310 */
[----:B------:R-:W-:Y:S01]  /*8b30*/  UMOV UR8, UR4 ;  /* 0x0000000400087c82 */ /* 0x000fe20008000000 */
[----:B------:R-:W-:Y:S01]  /*8b40*/  UMOV UR9, UR5 ;  /* 0x0000000500097c82 */ /* 0x000fe20008000000 */
[----:B------:R-:W-:Y:S01]  /*8b50*/  R2UR UR37, R9 ;  /* 0x00000000092572ca */ /* 0x000fe200000e0000 */
[----:B------:R-:W-:Y:S01]  /*8b60*/  UIMAD.WIDE.U32 UR4, UR28, UR10, UR8 ;  /* 0x0000000a1c0472a5 */ /* 0x000fe2000f8e0008 */
[----:B------:R-:W-:Y:S01]  /*8b70*/  SEL R2, R2, RZ, !P1 ;  /* 0x000000ff02027207 */ /* 0x000fe20004800000 */
[----:B------:R-:W-:Y:S01]  /*8b80*/  UIMAD UR10, UR7, UR10, URZ ;  /* 0x0000000a070a72a4 */ /* 0x000fe2000f8e023f */
[----:B------:R-:W-:Y:S01]  /*8b90*/  R2UR UR35, R0 ;  /* 0x00000000002372ca */ /* 0x000fe200000e0000 */
[----:B------:R-:W-:Y:S01]  /*8ba0*/  ULDC.64 UR12, c[0x0][0x730] ;  /* 0x0001cc00000c7ab9 */ /* 0x000fe20000000a00 */
[----:B------:R-:W-:Y:S01]  /*8bb0*/  R2UR UR14, R2 ;  /* 0x00000000020e72ca */ /* 0x000fe200000e0000 */
[----:B------:R-:W-:Y:S01]  /*8bc0*/  UIMAD UR10, UR28, UR11, UR10 ;  /* 0x0000000b1c0a72a4 */ /* 0x000fe2000f8e020a */
[----:B------:R-:W-:Y:S01]  /*8bd0*/  BSSY B0, `(.L_x_3243) ;  /* 0x000020f000007945 */ /* 0x000fe20003800000 */
[----:B------:R-:W-:Y:S01]  /*8be0*/  UIMAD UR7, UR7, UR12, URZ ;  /* 0x0000000c070772a4 */ /* 0x000fe2000f8e023f */
[----:B------:R-:W-:Y:S01]  /*8bf0*/  IMAD.MOV.U32 R2, RZ, RZ, RZ ;  /* 0x000000ffff027224 */ /* 0x000fe200078e00ff */
[----:B------:R-:W-:Y:S01]  /*8c00*/  ULDC UR11, c[0x0][0x2e8] ;  /* 0x0000ba00000b7ab9 */ /* 0x000fe20000000800 */
[----:B------:R-:W-:Y:S01]  /*8c10*/  UIMAD.WIDE.U32 UR8, UR28, UR12, UR8 ;  /* 0x0000000c1c0872a5 */ /* 0x000fe2000f8e0008 */
[----:B------:R-:W-:Y:S01]  /*8c20*/  IMAD.MOV.U32 R16, RZ, RZ, 0x1 ;  /* 0x00000001ff107424 */ /* 0x000fe200078e00ff */
[----:B------:R-:W-:Y:S01]  /*8c30*/  UISETP.NE.AND UP0, UPT, UR11, 0x1, UPT ;  /* 0x000000010b00788c */ /* 0x000fe2000bf05270 */
[----:B------:R-:W-:Y:S01]  /*8c40*/  R2UR UR11, R12 ;  /* 0x000000000c0b72ca */ /* 0x000fe200000e0000 */
[----:B------:R-:W-:Y:S01]  /*8c50*/  UIMAD UR7, UR28, UR13, UR7 ;  /* 0x0000000d1c0772a4 */ /* 0x000fe2000f8e0207 */
[----:B------:R-:W-:Y:S01]  /*8c60*/  VOTEU.ANY UP1, P1 ;  /* 0x00000000003f7886 */ /* 0x000fe20000820100 */
[----:B------:R-:W-:-:S02]  /*8c70*/  USEL UR29, UR37, URZ, !UP1 ;  /* 0x0000003f251d7287 */ /* 0x000fc4000c800000 */
[----:B------:R-:W-:Y:S01]  /*8c80*/  VOTEU.ANY UP1, P0 ;  /* 0x00000000003f7886 */ /* 0x000fe20000020100 */
[----:B------:R-:W-:Y:S01]  /*8c90*/  ELECT P0, URZ, PT ;  /* 0x00000000003f782f */ /* 0x000fe20003800000 */
[----:B------:R-:W-:Y:S01]  /*8ca0*/  ULDC.64 UR12, c[0x0][0x720] ;  /* 0x0001c800000c7ab9 */ /* 0x000fe20000000a00 */
[----:B------:R-:W-:Y:S01]  /*8cb0*/  UIADD3 UR9, UR9, UR7, URZ ;  /* 0x0000000709097290 */ /* 0x000fe2000fffe03f */
[----:B------:R-:W-:Y:S01]  /*8cc0*/  ULDC.64 UR16, c[0x0][0x738] ;  /* 0x0001ce0000107ab9 */ /* 0x000fe20000000a00 */
[----:B------:R-:W-:Y:S02]  /*8cd0*/  UIADD3 UR5, UR5, UR10, URZ ;  /* 0x0000000a05057290 */ /* 0x000fe4000fffe03f */
[----:B------:R-:W-:Y:S02]  /*8ce0*/  UIMAD UR7, UR14, UR12, URZ ;  /* 0x0000000c0e0772a4 */ /* 0x000fe4000f8e023f */
[----:B------:R-:W-:Y:S02]  /*8cf0*/  UIMAD UR10, UR14, UR16, URZ ;  /* 0x000000100e0a72a4 */ /* 0x000fe4000f8e023f */
[----:B------:R-:W-:-:S02]  /*8d00*/  UIMAD.WIDE.U32 UR14, UR16, UR29, UR8 ;  /* 0x0000001d100e72a5 */ /* 0x000fc4000f8e0008 */
[----:B------:R-:W-:Y:S01]  /*8d10*/  UIMAD.WIDE.U32 UR22, UR12, UR29, UR4 ;  /* 0x0000001d0c1672a5 */ /* 0x000fe2000f8e0004 */
[----:B------:R-:W-:Y:S01]  /*8d20*/  @UP0 ULDC UR8, c[0x0][0x2ec] ;  /* 0x0000bb0000080ab9 */ /* 0x000fe20000000800 */
[----:B------:R-:W-:Y:S02]  /*8d30*/  UIMAD UR5, UR13, UR29, UR7 ;  /* 0x0000001d0d0572a4 */ /* 0x000fe4000f8e0207 */
[----:B------:R-:W-:Y:S01]  /*8d40*/  UIMAD.WIDE.U32 UR8, UR28, UR8, URZ ;  /* 0x000000081c0872a5 */ /* 0x000fe2000f8e003f */
[----:B------:R-:W-:Y:S01]  /*8d50*/  @UP0 ULDC UR7, c[0x0][0x2f0] ;  /* 0x0000bc0000070ab9 */ /* 0x000fe20000000800 */
[----:B------:R-:W-:Y:S01]  /*8d60*/  UMOV UR36, UR28 ;  /* 0x0000001c00247c82 */ /* 0x000fe20008000000 */
[----:B------:R-:W-:Y:S02]  /*8d70*/  UIMAD UR4, UR17, UR29, UR10 ;  /* 0x0000001d110472a4 */ /* 0x000fe4000f8e020a */
[----:B------:R-:W-:Y:S02]  /*8d80*/  USEL UR37, UR37, URZ, !UP1 ;  /* 0x0000003f25257287 */ /* 0x000fe4000c800000 */
[----:B------:R-:W-:-:S02]  /*8d90*/  UIMAD UR35, UR35, 0x60, UR11 ;  /* 0x00000060232378a4 */ /* 0x000fc4000f8e020b */
        /* <DEDUP_REMOVED lines=8> */
[----:B------:R-:W-:Y:S02]  /*8e20*/  SHF.L.U32 R6, R6, 0x1f, RZ ;  /* 0x0000001f06067819 */ /* 0x000fe400000006ff */
[----:B-1----:R-:W-:-:S04]  /*8e30*/  LEA R0, R3, R0, 0x18 ;  /* 0x0000000003007211 */ /* 0x002fc800078ec0ff */
[----:B------:R-:W1:Y:S01]  /*8e40*/  SYNCS.PHASECHK.TRANS64.TRYWAIT P1, [R0+URZ+0x36420], R6 ;  /* 0x03642006000075a7 */ /* 0x000e62000802017f */
[----:B--2---:R-:W-:Y:S01]  /*8e50*/  LOP3.LUT P0, RZ, R7, 0x7f, RZ, 0xc0, !PT ;  /* 0x0000007f07ff7812 */ /* 0x004fe2000780c0ff */
[----:B------:R-:W-:Y:S01]  /*8e60*/  IMAD.MOV.U32 R7, RZ, RZ, 0x1 ;  /* 0x00000001ff077424 */ /* 0x000fe200078e00ff */
[----:B-1----:R-:W-:Y:S11]  /*8e70*/  @!P1 BRA `(.L_x_3248) ;  /* 0x0000002000789947 */ /* 0x002ff60003800000 */
.L_x_3275:
        /* <DEDUP_REMOVED lines=9> */
.L_x_3249:
        /* <DEDUP_REMOVED lines=8> */
[----:B------:R-:W-:Y:S01]  /*8f90*/  UMOV UR18, 0x40 ;  /* 0x0000004000127882 */ /* 0x000fe20000000000 */
[----:B------:R-:W-:Y:S01]  /*8fa0*/  UMOV UR20, UR28 ;  /* 0x0000001c00147c82 */ /* 0x000fe20008000000 */
[----:B------:R-:W-:Y:S01]  /*8fb0*/  UMOV UR21, UR29 ;  /* 0x0000001d00157c82 */ /* 0x000fe20008000000 */
[----:B------:R-:W-:Y:S01]  /*8fc0*/  UMOV UR10, 0x80 ;  /* 0x00000080000a7882 */ /* 0x000fe20000000000 */
[----:B------:R-:W-:Y:S01]  /*8fd0*/  UMOV UR12, UR28 ;  /* 0x0000001c000c7c82 */ /* 0x000fe20008000000 */
[----:B------:R-:W-:Y:S01]  /*8fe0*/  UMOV UR13, UR29 ;  /* 0x0000001d000d7c82 */ /* 0x000fe20008000000 */
[----:B------:R-:W-:Y:S01]  /*8ff0*/  USHF.L.U32 UR27, UR27, 0x6, URZ ;  /* 0x000000061b1b7899 */ /* 0x000fe2000800063f */
[----:B------:R-:W-:Y:S01]  /*9000*/  IMAD.MOV.U32 R16, RZ, RZ, 0x1 ;  /* 0x00000001ff107424 */ /* 0x000fe200078e00ff */
[----:B------:R-:W-:-:S02]  /*9010*/  UIADD3 UR24, UR32, 0x1e000, URZ ;  /* 0x0001e00020187890 */ /* 0x000fc4000fffe03f */
[----:B------:R-:W-:Y:S02]  /*9020*/  UIADD3 UR7, UP0, UR27, UR22, URZ ;  /* 0x000000161b077290 */ /* 0x000fe4000ff1e03f */
[----:B------:R-:W-:Y:S02]  /*9030*/  UIADD3 UR25, UR32, 0x36410, URZ ;  /* 0x0003641020197890 */ /* 0x000fe4000fffe03f */
[----:B------:R-:W-:Y:S01]  /*9040*/  UIADD3 UR16, UR32, 0x20000, URZ ;  /* 0x0002000020107890 */ /* 0x000fe2000fffe03f */
[----:B--2---:R-:W-:Y:S01]  /*9050*/  IMAD.MOV.U32 R10, RZ, RZ, R14 ;  /* 0x000000ffff0a7224 */ /* 0x004fe200078e000e */
[----:B------:R-:W-:Y:S01]  /*9060*/  PLOP3.LUT P4, PT, PT, PT, UP0, 0x80, 0x0 ;  /* 0x000000000000781c */ /* 0x000fe20003f8f008 */
[----:B------:R-:W-:Y:S01]  /*9070*/  IMAD.U32 R2, RZ, RZ, UR7 ;  /* 0x00000007ff027e24 */ /* 0x000fe2000f8e00ff */
[----:B------:R-:W-:Y:S02]  /*9080*/  UIADD3 UR8, UR32, 0x22000, URZ ;  /* 0x0002200020087890 */ /* 0x000fe4000fffe03f */
[----:B------:R-:W-:Y:S01]  /*9090*/  IADD3 R3, P2, R10, 0x2f0, RZ ;  /* 0x000002f00a037810 */ /* 0x000fe20007f5e0ff */
[----:B------:R-:W-:Y:S01]  /*90a0*/  UIADD3 UR48, UR32, 0x30000, URZ ;  /* 0x0003000020307890 */ /* 0x000fe2000fffe03f */
[----:B------:R-:W-:Y:S01]  /*90b0*/  LEA R12, P1, R2, R11, 0x2 ;  /* 0x0000000b020c7211 */ /* 0x000fe200078210ff */
[----:B------:R-:W-:Y:S01]  /*90c0*/  UIADD3 UR33, UR32, 0x36400, URZ ;  /* 0x0003640020217890 */ /* 0x000fe2000fffe03f */
[----:B------:R-:W-:Y:S01]  /*90d0*/  R2UR UR46, R3 ;  /* 0x00000000032e72ca */ /* 0x000fe200000e0000 */
[----:B------:R-:W-:Y:S01]  /*90e0*/  IMAD.U32 R3, RZ, RZ, UR27 ;  /* 0x0000001bff037e24 */ /* 0x000fe2000f8e00ff */
[----:B------:R-:W-:Y:S01]  /*90f0*/  R2UR UR40, R12 ;  /* 0x000000000c2872ca */ /* 0x000fe200000e0000 */
[----:B------:R-:W-:Y:S01]  /*9100*/  IMAD.U32 R12, RZ, RZ, UR9 ;  /* 0x00000009ff0c7e24 */ /* 0x000fe2000f8e00ff */
[----:B------:R-:W-:Y:S01]  /*9110*/  IADD3 R13, P3, R10, 0x3f0, RZ ;  /* 0x000003f00a0d7810 */ /* 0x000fe20007f7e0ff */
[----:B------:R-:W-:Y:S01]  /*9120*/  UIADD3 UR27, UR27, UR6, URZ ;  /* 0x000000061b1b7290 */ /* 0x000fe2000fffe03f */
[----:B------:R-:W-:Y:S01]  /*9130*/  LEA.HI.X.SX32 R3, R3, R8, 0x1, P4 ;  /* 0x0000000803037211 */ /* 0x000fe200020f0eff */
[----:B------:R-:W-:Y:S01]  /*9140*/  UMOV UR17, UR25 ;  /* 0x0000001900117c82 */ /* 0x000fe20008000000 */
[----:B------:R-:W-:Y:S01]  /*9150*/  R2UR UR30, R13 ;  /* 0x000000000d1e72ca */ /* 0x000fe200000e0000 */
[----:B------:R-:W-:Y:S01]  /*9160*/  IMAD.MOV.U32 R13, RZ, RZ, R15 ;  /* 0x000000ffff0d7224 */ /* 0x000fe200078e000f */
[----:B------:R-:W-:Y:S01]  /*9170*/  LEA.HI.X R2, R2, R12, R3, 0x2, P1 ;  /* 0x0000000c02027211 */ /* 0x000fe200008f1403 */
[----:B------:R-:W-:Y:S01]  /*9180*/  UMOV UR9, UR25 ;  /* 0x0000001900097c82 */ /* 0x000fe20008000000 */
[----:B------:R-:W-:Y:S01]  /*9190*/  UMOV UR19, UR27 ;  /* 0x0000001b00137c82 */ /* 0x000fe20008000000 */
[--C-:B------:R-:W-:Y:S01]  /*91a0*/  IMAD.X R3, RZ, RZ, R13.reuse, P2 ;  /* 0x000000ffff037224 */ /* 0x100fe200010e060d */
[----:B------:R-:W-:Y:S01]  /*91b0*/  R2UR UR41, R2 ;  /* 0x00000000022972ca */ /* 0x000fe200000e0000 */
[--C-:B------:R-:W-:Y:S01]  /*91c0*/  IMAD.X R14, RZ, RZ, R13.reuse, P3 ;  /* 0x000000ffff0e7224 */ /* 0x100fe200018e060d */
[----:B------:R-:W-:Y:S01]  /*91d0*/  IADD3 R2, P1, R10, 0xf0, RZ ;  /* 0x000000f00a027810 */ /* 0x000fe20007f3e0ff */
[----:B------:R-:W-:Y:S01]  /*91e0*/  UMOV UR11, UR27 ;  /* 0x0000001b000b7c82 */ /* 0x000fe20008000000 */
[----:B------:R-:W-:Y:S01]  /*91f0*/  R2UR UR47, R3 ;  /* 0x00000000032f72ca */ /* 0x000fe200000e0000 */
[----:B------:R-:W-:Y:S01]  /*9200*/  UMOV UR7, 0x10 ;  /* 0x0000001000077882 */ /* 0x000fe20000000000 */
[----:B------:R-:W-:Y:S01]  /*9210*/  R2UR UR42, R2 ;  /* 0x00000000022a72ca */ /* 0x000fe200000e0000 */
[----:B------:R-:W-:Y:S01]  /*9220*/  IMAD.X R3, RZ, RZ, R13, P1 ;  /* 0x000000ffff037224 */ /* 0x000fe200008e060d */
[----:B------:R-:W-:Y:S01]  /*9230*/  R2UR UR31, R14 ;  /* 0x000000000e1f72ca */ /* 0x000fe200000e0000 */
[----:B------:R-:W-:Y:S01]  /*9240*/  VIADD R14, R4, 0xffffffff ;  /* 0xffffffff040e7836 */ /* 0x000fe20000000000 */
[----:B------:R-:W-:Y:S01]  /*9250*/  UMOV UR49, UR25 ;  /* 0x0000001900317c82 */ /* 0x000fe20008000000 */
[----:B------:R-:W-:Y:S01]  /*9260*/  IMAD.MOV.U32 R15, RZ, RZ, 0x12000 ;  /* 0x00012000ff0f7424 */ /* 0x000fe200078e00ff */
[----:B------:R-:W-:Y:S01]  /*9270*/  R2UR UR43, R3 ;  /* 0x00000000032b72ca */ /* 0x000fe200000e0000 */
[----:B------:R-:W-:Y:S01]  /*9280*/  UMOV UR54, 0x0 ;  /* 0x0000000000367882 */ /* 0x000fe20000000000 */
[----:B------:R-:W-:Y:S01]  /*9290*/  UMOV UR55, 0x10000000 ;  /* 0x1000000000377882 */ /* 0x000fe20000000000 */
[----:B------:R-:W-:Y:S01]  /*92a0*/  UMOV UR34, UR26 ;  /* 0x0000001a00227c82 */ /* 0x000fe20008000000 */
[----:B------:R-:W-:Y:S01]  /*92b0*/  ISETP.GE.AND P1, PT, R5, R14, PT ;  /* 0x0000000e0500720c */ /* 0x000fe20003f26270 */
[----:B------:R-:W-:Y:S01]  /*92c0*/  UMOV UR50, 0x40 ;  /* 0x0000004000327882 */ /* 0x000fe20000000000 */
[----:B------:R-:W-:Y:S01]  /*92d0*/  UMOV UR51, UR35 ;  /* 0x0000002300337c82 */ /* 0x000fe20008000000 */
[----:B------:R-:W-:Y:S01]  /*92e0*/  UMOV UR52, UR36 ;  /* 0x0000002400347c82 */ /* 0x000fe20008000000 */
[----:B------:R-:W-:-:S05]  /*92f0*/  UMOV UR53, UR37 ;  /* 0x0000002500357c82 */ /* 0x000fca0008000000 */
[----:B------:R-:W-:Y:S01]  /*9300*/  UTMALDG.4D [UR24], [UR42], desc[UR44] ;  /* 0x00002c182a0075b4 */ /* 0x000fe20008019000 */
[----:B------:R2:W-:Y:S01]  /*9310*/  UTMALDG.4D [UR16], [UR42], desc[UR44] ;  /* 0x00002c102a0075b4 */ /* 0x0005e20008019000 */
[----:B------:R-:W-:Y:S01]  /*9320*/  UTMALDG.4D [UR8], [UR42], desc[UR44] ;  /* 0x00002c082a0075b4 */ /* 0x000fe20008019000 */
[----:B------:R3:W-:Y:S01]  /*9330*/  UBLKCP.S.G [UR48], [UR40], UR7 ;  /* 0x00000030280073ba */ /* 0x0007e20008000207 */
[----:B------:R4:W-:Y:S01]  /*9340*/  SYNCS.ARRIVE.TRANS64 RZ, [R0+URZ+0x36400], R15 ;  /* 0x0364000f00ff79a7 */ /* 0x0009e2000800003f */
[----:B------:R5:W-:Y:S01]  /*9350*/  UTMALDG.4D [UR32], [UR46], desc[UR54] ;  /* 0x000036202e0075b4 */ /* 0x000be20008019000 */
[----:B--2---:R-:W-:Y:S01]  /*9360*/  UIADD3 UR16, UR32, 0x9000, URZ ;  /* 0x0000900020107890 */ /* 0x004fe2000fffe03f */
[----:B----4-:R-:W-:Y:S01]  /*9370*/  IMAD.MOV.U32 R15, RZ, RZ, 0x1 ;  /* 0x00000001ff0f7424 */ /* 0x010fe200078e00ff */
[----:B------:R-:W-:Y:S01]  /*9380*/  UMOV UR19, UR35 ;  /* 0x0000002300137c82 */ /* 0x000fe20008000000 */
[----:B------:R-:W-:Y:S01]  /*9390*/  UMOV UR20, UR36 ;  /* 0x0000002400147c82 */ /* 0x000fe20008000000 */
[----:B------:R-:W-:Y:S01]  /*93a0*/  UMOV UR21, UR37 ;  /* 0x0000002500157c82 */ /* 0x000fe20008000000 */
[----:B------:R-:W-:Y:S01]  /*93b0*/  UMOV UR18, UR26 ;  /* 0x0000001a00127c82 */ /* 0x000fe20008000000 */
[----:B---3--:R-:W-:-:S02]  /*93c0*/  UIADD3 UR48, UR32, 0x3000, URZ ;  /* 0x0000300020307890 */ /* 0x008fc4000fffe03f */
[----:B------:R-:W-:Y:S02]  /*93d0*/  UIADD3 UR40, UR32, 0x6000, URZ ;  /* 0x0000600020287890 */ /* 0x000fe4000fffe03f */
[----:B------:R-:W-:Y:S01]  /*93e0*/  UIADD3 UR8, UR32, 0xc000, URZ ;  /* 0x0000c00020087890 */ /* 0x000fe2000fffe03f */
[----:B------:R-:W-:Y:S01]  /*93f0*/  UMOV UR49, UR33 ;  /* 0x0000002100317c82 */ /* 0x000fe20008000000 */
[----:B------:R-:W-:Y:S01]  /*9400*/  UMOV UR42, 0x80 ;  /* 0x00000080002a7882 */ /* 0x000fe20000000000 */
[----:B------:R-:W-:Y:S01]  /*9410*/  UMOV UR43, UR35 ;  /* 0x00000023002b7c82 */ /* 0x000fe20008000000 */
[----:B------:R-:W-:Y:S01]  /*9420*/  UMOV UR44, UR36 ;  /* 0x00000024002c7c82 */ /* 0x000fe20008000000 */
        /* <DEDUP_REMOVED lines=8> */
[----:B-----5:R-:W-:Y:S01]  /*94b0*/  UIADD3 UR32, UR32, 0xf000, URZ ;  /* 0x0000f00020207890 */ /* 0x020fe2000fffe03f */
[----:B------:R2:W-:Y:S01]  /*94c0*/  UTMALDG.4D [UR40], [UR46], desc[UR54] ;  /* 0x000036282e0075b4 */ /* 0x0005e20008019000 */
[----:B------:R-:W-:Y:S01]  /*94d0*/  UMOV UR9, UR33 ;  /* 0x0000002100097c82 */ /* 0x000fe20008000000 */
[----:B------:R-:W-:Y:S01]  /*94e0*/  UMOV UR34, 0x80 ;  /* 0x0000008000227882 */ /* 0x000fe20000000000 */
[----:B------:R2:W-:Y:S01]  /*94f0*/  UTMALDG.4D [UR16], [UR30], desc[UR54] ;  /* 0x000036101e0075b4 */ /* 0x0005e20008019000 */
[----:B------:R2:W-:Y:S04]  /*9500*/  UTMALDG.4D [UR8], [UR30], desc[UR54] ;  /* 0x000036081e0075b4 */ /* 0x0005e80008019000 */
[----:B------:R2:W-:Y:S02]  /*9510*/  UTMALDG.4D [UR32], [UR30], desc[UR54] ;  /* 0x000036201e0075b4 */ /* 0x0005e40008019000 */
[----:B--2---:R-:W-:Y:S05]  /*9520*/  @P1 BRA `(.L_x_3250) ;  /* 0x00000014000c1947 */ /* 0x004fea0003800000 */
[----:B------:R-:W2:Y:S01]  /*9530*/  S2R R17, SR_TID.X ;  /* 0x0000000000117919 */ /* 0x000ea20000002100 */
[----:B------:R-:W-:Y:S01]  /*9540*/  VIADD R16, R4, 0xfffffffe ;  /* 0xfffffffe04107836 */ /* 0x000fe20000000000 */
[-C--:B------:R-:W-:Y:S01]  /*9550*/  LOP3.LUT R7, RZ, R5.reuse, RZ, 0x33, !PT ;  /* 0x00000005ff077212 */ /* 0x080fe200078e33ff */
[----:B------:R-:W-:Y:S02]  /*9560*/  IMAD.MOV.U32 R15, RZ, RZ, 0x1 ;  /* 0x00000001ff0f7424 */ /* 0x000fe400078e00ff */
[----:B------:R-:W-:Y:S01]  /*9570*/  IMAD.MOV.U32 R19, RZ, RZ, R5 ;  /* 0x000000ffff137224 */ /* 0x000fe200078e0005 */
[----:B------:R-:W-:Y:S01]  /*9580*/  ISETP.NE.AND P1, PT, R16, R5, PT ;  /* 0x000000051000720c */ /* 0x000fe20003f25270 */
[----:B------:R-:W-:Y:S02]  /*9590*/  IMAD.IADD R21, R4, 0x1, R7 ;  /* 0x0000000104157824 */ /* 0x000fe400078e0207 */
[----:B------:R-:W-:-:S03]  /*95a0*/  IMAD.MOV.U32 R7, RZ, RZ, 0x1 ;  /* 0x00000001ff077424 */ /* 0x000fc600078e00ff */
[----:B------:R-:W-:Y:S02]  /*95b0*/  LOP3.LUT R20, R21, 0x1, RZ, 0xc0, !PT ;  /* 0x0000000115147812 */ /* 0x000fe400078ec0ff */
[----:B--2---:R-:W-:-:S05]  /*95c0*/  LOP3.LUT R18, R17, 0x1f, RZ, 0xc0, !PT ;  /* 0x0000001f11127812 */ /* 0x004fca00078ec0ff */
[----:B------:R-:W-:Y:S05]  /*95d0*/  @!P1 BRA `(.L_x_3251) ;  /* 0x0000000c00449947 */ /* 0x000fea0003800000 */
[----:B------:R-:W-:Y:S02]  /*95e0*/  IMAD.IADD R21, R21, 0x1, -R20 ;  /* 0x0000000115157824 */ /* 0x000fe400078e0a14 */
[----:B------:R-:W-:Y:S02]  /*95f0*/  IMAD.MOV.U32 R19, RZ, RZ, R5 ;  /* 0x000000ffff137224 */ /* 0x000fe400078e0005 */
[----:B------:R-:W-:-:S07]  /*9600*/  IMAD.MOV.U32 R7, RZ, RZ, 0x1 ;  /* 0x00000001ff077424 */ /* 0x000fce00078e00ff */
.L_x_3260:
[----:B-1----:R-:W-:-:S05]  /*9610*/  IMAD.MOV.U32 R6, RZ, RZ, 0x1 ;  /* 0x00000001ff067424 */ /* 0x002fca00078e00ff */
[----:B------:R-:W-:-:S04]  /*9620*/  SHF.L.U32 R6, R6, 0x1f, RZ ;  /* 0x0000001f06067819 */ /* 0x000fc800000006ff */
[----:B------:R-:W1:Y:S02]  /*9630*/  SYNCS.PHASECHK.TRANS64.TRYWAIT P1, [R0+URZ+0x36438], R6 ;  /* 0x03643806000075a7 */ /* 0x000e64000802017f */
[----:B-1----:R-:W-:Y:S05]  /*9640*/  @!P1 BRA `(.L_x_3252) ;  /* 0x0000001800989947 */ /* 0x002fea0003800000 */
.L_x_3276:
[----:B------:R-:W-:Y:S05]  /*9650*/  @P0 BRA `(.L_x_3253) ;  /* 0x0000000000140947 */ /* 0x000fea0003800000 */
[----:B------:R-:W-:Y:S01]  /*9660*/  ISETP.NE.AND P1, PT, R18, RZ, PT ;  /* 0x000000ff1200720c */ /* 0x000fe20003f25270 */
[----:B------:R-:W-:-:S04]  /*9670*/  IMAD.MOV.U32 R3, RZ, RZ, 0x6100 ;  /* 0x00006100ff037424 */ /* 0x000fc800078e00ff */
[----:B------:R2:W-:Y:S08]  /*9680*/  SYNCS.ARRIVE.TRANS64 RZ, [R0+URZ+0x36430], R3 ;  /* 0x0364300300ff79a7 */ /* 0x0005f0000800003f */
[----:B------:R-:W-:Y:S05]  /*9690*/  @!P1 BRA `(.L_x_3253) ;  /* 0x0000000000049947 */ /* 0x000fea0003800000 */
[----:B------:R-:W-:Y:S01]  /*96a0*/  BPT.TRAP 0x1 ;  /* 0x000000040000795c */ /* 0x000fe20000300000 */
.L_x_3253:
[----:B------:R-:W3:Y:S01]  /*96b0*/  LDC.64 R16, c[0x0][0x728] ;  /* 0x0001ca00ff107b82 */ /* 0x000ee20000000a00 */
[----:B------:R-:W-:Y:S01]  /*96c0*/  IMAD.SHL.U32 R2, R19, 0x40, RZ ;  /* 0x0000004013027824 */ /* 0x000fe200078e00ff */
[----:B------:R-:W-:Y:S01]  /*96d0*/  UMOV UR32, 0x0 ;  /* 0x0000000000207882 */ /* 0x000fe20000000000 */
[C---:B------:R-:W-:Y:S01]  /*96e0*/  VIADD R22, R0.reuse, 0x36430 ;  /* 0x0003643000167836 */ /* 0x040fe20000000000 */
[----:B------:R-:W-:Y:S01]  /*96f0*/  UMOV UR33, 0x14f00000 ;  /* 0x14f0000000217882 */ /* 0x000fe20000000000 */
[----:B------:R-:W-:Y:S01]  /*9700*/  VIADD R23, R0, 0x2a000 ;  /* 0x0002a00000177836 */ /* 0x000fe20000000000 */
[----:B--2---:R-:W-:Y:S01]  /*9710*/  IADD3 R3, P1, R2, UR14, RZ ;  /* 0x0000000e02037c10 */ /* 0x004fe2000ff3e0ff */
[----:B------:R-:W-:Y:S01]  /*9720*/  VIADD R24, R0, 0x2c000 ;  /* 0x0002c00000187836 */ /* 0x000fe20000000000 */
[----:B------:R-:W2:Y:S01]  /*9730*/  LDC.64 R12, c[0x0][0x198] ;  /* 0x00006600ff0c7b82 */ /* 0x000ea20000000a00 */
[----:B------:R-:W-:Y:S01]  /*9740*/  R2UR UR27, R2 ;  /* 0x00000000021b72ca */ /* 0x000fe200000e0000 */
        /* <DEDUP_REMOVED lines=23> */
[----:B------:R-:W-:Y:S01]  /*98c0*/  UMOV UR9, UR25 ;  /* 0x0000001900097c82 */ /* 0x000fe20008000000 */
[----:B------:R-:W-:Y:S01]  /*98d0*/  UMOV UR11, UR27 ;  /* 0x0000001b000b7c82 */ /* 0x000fe20008000000 */
        /* <DEDUP_REMOVED lines=13> */
.L_x_3277:
[----:B------:R-:W-:Y:S05]  /*99b0*/  @P0 BRA `(.L_x_3255) ;  /* 0x0000000000140947 */ /* 0x000fea0003800000 */
[----:B------:R-:W-:Y:S01]  /*99c0*/  ISETP.NE.AND P1, PT, R18, RZ, PT ;  /* 0x000000ff1200720c */ /* 0x000fe20003f25270 */
[----:B--2---:R-:W-:-:S04]  /*99d0*/  IMAD.MOV.U32 R3, RZ, RZ, 0x6100 ;  /* 0x00006100ff037424 */ /* 0x004fc800078e00ff */
[----:B------:R3:W-:Y:S08]  /*99e0*/  SYNCS.ARRIVE.TRANS64 RZ, [R0+URZ+0x36418], R3 ;  /* 0x0364180300ff79a7 */ /* 0x0007f0000800003f */
[----:B------:R-:W-:Y:S05]  /*99f0*/  @!P1 BRA `(.L_x_3255) ;  /* 0x0000000000049947 */ /* 0x000fea0003800000 */
[----:B------:R-:W-:Y:S01]  /*9a00*/  BPT.TRAP 0x1 ;  /* 0x000000040000795c */ /* 0x000fe20000300000 */
.L_x_3255:
[----:B------:R-:W-:Y:S01]  /*9a10*/  VIADD R27, R2, 0x40 ;  /* 0x00000040021b7836 */ /* 0x000fe20000000000 */
[----:B------:R-:W-:Y:S01]  /*9a20*/  ULDC.64 UR8, c[0x0][0x700] ;  /* 0x0001c00000087ab9 */ /* 0x000fe20000000a00 */
[----:B------:R-:W-:Y:S01]  /*9a30*/  R2UR UR40, R0 ;  /* 0x00000000002872ca */ /* 0x000fe200000e0000 */
[----:B------:R-:W-:Y:S01]  /*9a40*/  IMAD.U32 R11, RZ, RZ, UR8 ;  /* 0x00000008ff0b7e24 */ /* 0x000fe2000f8e00ff */
[----:B------:R-:W-:Y:S01]  /*9a50*/  UMOV UR32, 0x0 ;  /* 0x0000000000207882 */ /* 0x000fe20000000000 */
[C---:B------:R-:W-:Y:S01]  /*9a60*/  IADD3 R2, P1, R27.reuse, UR22, RZ ;  /* 0x000000161b027c10 */ /* 0x040fe2000ff3e0ff */
[----:B------:R-:W-:Y:S01]  /*9a70*/  IMAD.U32 R12, RZ, RZ, UR9 ;  /* 0x00000009ff0c7e24 */ /* 0x000fe2000f8e00ff */
[----:B------:R-:W-:Y:S01]  /*9a80*/  SHF.R.S32.HI R28, RZ, 0x1f, R27 ;  /* 0x0000001fff1c7819 */ /* 0x000fe2000001141b */
[----:B------:R-:W-:Y:S01]  /*9a90*/  VIADD R29, R27, UR6 ;  /* 0x000000061b1d7c36 */ /* 0x000fe20008000000 */
[----:B--23--:R-:W-:Y:S01]  /*9aa0*/  LEA R3, P2, R2, R11, 0x2 ;  /* 0x0000000b02037211 */ /* 0x00cfe200078410ff */
[----:B------:R-:W-:Y:S01]  /*9ab0*/  UMOV UR33, 0x14f00000 ;  /* 0x14f0000000217882 */ /* 0x000fe20000000000 */
[----:B------:R-:W-:Y:S01]  /*9ac0*/  UMOV UR18, URZ ;  /* 0x0000003f00127c82 */ /* 0x000fe20008000000 */
[----:B------:R-:W-:Y:S01]  /*9ad0*/  UMOV UR20, UR28 ;  /* 0x0000001c00147c82 */ /* 0x000fe20008000000 */
[----:B------:R-:W-:Y:S01]  /*9ae0*/  R2UR UR42, R3 ;  /* 0x00000000032a72ca */ /* 0x000fe200000e0000 */
[----:B------:R-:W-:Y:S01]  /*9af0*/  IMAD.X R3, R28, 0x1, R8, P1 ;  /* 0x000000011c037824 */ /* 0x000fe200008e0608 */
[----:B------:R-:W-:Y:S01]  /*9b00*/  R2UR UR19, R29 ;  /* 0x000000001d1372ca */ /* 0x000fe200000e0000 */
[----:B------:R-:W-:Y:S01]  /*9b10*/  UIADD3 UR17, UR40, 0x36418, URZ ;  /* 0x0003641828117890 */ /* 0x000fe2000fffe03f */
[----:B------:R-:W-:Y:S01]  /*9b20*/  SHF.L.U32 R18, RZ, 0x1f, RZ ;  /* 0x0000001fff127819 */ /* 0x000fe200000006ff */
[----:B------:R-:W-:Y:S01]  /*9b30*/  UIADD3 UR16, UR40, 0x24000, URZ ;  /* 0x0002400028107890 */ /* 0x000fe2000fffe03f */
        /* <DEDUP_REMOVED lines=28> */
.L_x_3278:
        /* <DEDUP_REMOVED lines=8> */
.L_x_3257:
        /* <DEDUP_REMOVED lines=37> */
.L_x_3280:
[----:B------:R-:W-:Y:S05]  /*9fd0*/  @P0 BRA `(.L_x_3259) ;  /* 0x0000000000140947 */ /* 0x000fea0003800000 */
[----:B------:R-:W-:Y:S01]  /*9fe0*/  ISETP.NE.AND P1, PT, R18, RZ, PT ;  /* 0x000000ff1200720c */ /* 0x000fe20003f25270 */
[----:B--2---:R-:W-:-:S04]  /*9ff0*/  IMAD.MOV.U32 R5, RZ, RZ, 0x6100 ;  /* 0x00006100ff057424 */ /* 0x004fc800078e00ff */
[----:B------:R3:W-:Y:S08]  /*a000*/  SYNCS.ARRIVE.TRANS64 RZ, [R0+URZ+0x36410], R5 ;  /* 0x0364100500ff79a7 */ /* 0x0007f0000800003f */
[----:B------:R-:W-:Y:S05]  /*a010*/  @!P1 BRA `(.L_x_3259) ;  /* 0x0000000000049947 */ /* 0x000fea0003800000 */
[----:B------:R-:W-:Y:S01]  /*a020*/  BPT.TRAP 0x1 ;  /* 0x000000040000795c */ /* 0x000fe20000300000 */
.L_x_3259:
        /* <DEDUP_REMOVED lines=19> */
[----:B--23--:R-:W-:Y:S01]  /*a160*/  IMAD.U32 R5, RZ, RZ, UR19 ;  /* 0x00000013ff057e24 */ /* 0x00cfe2000f8e00ff */
[----:B------:R-:W-:Y:S02]  /*a170*/  UIADD3 UR19, UR19, UR6, URZ ;  /* 0x0000000613137290 */ /* 0x000fe4000fffe03f */
[----:B------:R-:W-:Y:S01]  /*a180*/  UIADD3 UR24, UR40, 0x22000, URZ ;  /* 0x0002200028187890 */ /* 0x000fe2000fffe03f */
[----:B------:R-:W-:Y:S01]  /*a190*/  PLOP3.LUT P1, PT, PT, PT, UP0, 0x80, 0x0 ;  /* 0x000000000000781c */ /* 0x000fe20003f2f008 */
[----:B------:R-:W-:Y:S01]  /*a1a0*/  IMAD.U32 R4, RZ, RZ, UR8 ;  /* 0x00000008ff047e24 */ /* 0x000fe2000f8e00ff */
[----:B------:R-:W-:-:S02]  /*a1b0*/  UIADD3 UR8, UR40, 0x20000, URZ ;  /* 0x0002000028087890 */ /* 0x000fc4000fffe03f */
[----:B------:R-:W-:Y:S01]  /*a1c0*/  LEA.HI.X.SX32 R5, R5, R8, 0x1, P1 ;  /* 0x0000000805057211 */ /* 0x000fe200008f0eff */
[----:B------:R-:W-:Y:S01]  /*a1d0*/  UIADD3 UR40, UR40, 0x30000, URZ ;  /* 0x0003000028287890 */ /* 0x000fe2000fffe03f */
[C---:B------:R-:W-:Y:S01]  /*a1e0*/  LEA R16, P1, R4.reuse, R11, 0x2 ;  /* 0x0000000b04107211 */ /* 0x040fe200078210ff */
[----:B------:R-:W-:Y:S01]  /*a1f0*/  UMOV UR9, UR17 ;  /* 0x0000001100097c82 */ /* 0x000fe20008000000 */
[----:B------:R-:W-:Y:S01]  /*a200*/  UMOV UR11, UR19 ;  /* 0x00000013000b7c82 */ /* 0x000fe20008000000 */
[----:B------:R-:W-:Y:S01]  /*a210*/  UMOV UR26, 0x80 ;  /* 0x00000080001a7882 */ /* 0x000fe20000000000 */
[----:B------:R-:W-:Y:S01]  /*a220*/  LEA.HI.X R4, R4, R12, R5, 0x2, P1 ;  /* 0x0000000c04047211 */ /* 0x000fe200008f1405 */
[----:B------:R-:W-:Y:S01]  /*a230*/  UMOV UR25, UR17 ;  /* 0x0000001100197c82 */ /* 0x000fe20008000000 */
[----:B------:R-:W-:Y:S01]  /*a240*/  R2UR UR42, R16 ;  /* 0x00000000102a72ca */ /* 0x000fe200000e0000 */
[----:B------:R2:W-:Y:S01]  /*a250*/  UTMALDG.4D [UR16], [UR30], desc[UR32] ;  /* 0x000020101e0075b4 */ /* 0x0005e20008019000 */
[----:B------:R-:W-:Y:S01]  /*a260*/  R2UR UR43, R4 ;  /* 0x00000000042b72ca */ /* 0x000fe200000e0000 */
[----:B------:R-:W-:Y:S01]  /*a270*/  UMOV UR27, UR19 ;  /* 0x00000013001b7c82 */ /* 0x000fe20008000000 */
[----:B------:R-:W-:Y:S01]  /*a280*/  ISETP.NE.AND P1, PT, R21, RZ, PT ;  /* 0x000000ff1500720c */ /* 0x000fe20003f25270 */
[----:B------:R-:W-:Y:S01]  /*a290*/  UMOV UR41, UR17 ;  /* 0x0000001100297c82 */ /* 0x000fe20008000000 */
[----:B------:R-:W-:Y:S01]  /*a2a0*/  UMOV UR34, 0x10 ;  /* 0x0000001000227882 */ /* 0x000fe20000000000 */
[----:B------:R2:W-:Y:S01]  /*a2b0*/  UTMALDG.4D [UR8], [UR30], desc[UR32] ;  /* 0x000020081e0075b4 */ /* 0x0005e20008019000 */
[----:B------:R2:W-:Y:S07]  /*a2c0*/  UTMALDG.4D [UR24], [UR30], desc[UR32] ;  /* 0x000020181e0075b4 */ /* 0x0005ee0008019000 */
[----:B------:R2:W-:Y:S02]  /*a2d0*/  UBLKCP.S.G [UR40], [UR42], UR34 ;  /* 0x000000282a0073ba */ /* 0x0005e40008000222 */
[----:B--2---:R-:W-:Y:S05]  /*a2e0*/  @P1 BRA `(.L_x_3260) ;  /* 0xfffffff000c81947 */ /* 0x004fea000383ffff */
.L_x_3251:
[----:B------:R-:W-:Y:S01]  /*a2f0*/  ISETP.NE.AND P1, PT, R20, RZ, PT ;  /* 0x000000ff1400720c */ /* 0x000fe20003f25270 */
[----:B------:R-:W-:Y:S02]  /*a300*/  IMAD.MOV.U32 R16, RZ, RZ, 0x1 ;  /* 0x00000001ff107424 */ /* 0x000fe400078e00ff */
[----:B------:R-:W-:-:S10]  /*a310*/  IMAD.MOV.U32 R5, RZ, RZ, R14 ;  /* 0x000000ffff057224 */ /* 0x000fd400078e000e */
[----:B------:R-:W-:Y:S05]  /*a320*/  @!P1 BRA `(.L_x_3250) ;  /* 0x00000004008c9947 */ /* 0x000fea0003800000 */
[----:B------:R-:W2:Y:S02]  /*a330*/  SYNCS.PHASECHK.TRANS64.TRYWAIT P1, [R0+URZ+0x36438], R6 ;  /* 0x03643806000075a7 */ /* 0x000ea4000802017f */
[----:B--2---:R-:W-:Y:S05]  /*a340*/  @!P1 BRA `(.L_x_3261) ;  /* 0x0000000c00b89947 */ /* 0x004fea0003800000 */
.L_x_3281:
[----:B------:R-:W-:Y:S05]  /*a350*/  @P0 BRA `(.L_x_3262) ;  /* 0x0000000000140947 */ /* 0x000fea0003800000 */
[----:B------:R-:W-:Y:S01]  /*a360*/  ISETP.NE.AND P1, PT, R18, RZ, PT ;  /* 0x000000ff1200720c */ /* 0x000fe20003f25270 */
[----:B------:R-:W-:-:S04]  /*a370*/  IMAD.MOV.U32 R5, RZ, RZ, 0x6100 ;  /* 0x00006100ff057424 */ /* 0x000fc800078e00ff */
[----:B------:R3:W-:Y:S08]  /*a380*/  SYNCS.ARRIVE.TRANS64 RZ, [R0+URZ+0x36430], R5 ;  /* 0x0364300500ff79a7 */ /* 0x0007f0000800003f */
[----:B------:R-:W-:Y:S05]  /*a390*/  @!P1 BRA `(.L_x_3262) ;  /* 0x0000000000049947 */ /* 0x000fea0003800000 */
[----:B------:R-:W-:Y:S01]  /*a3a0*/  BPT.TRAP 0x1 ;  /* 0x000000040000795c */ /* 0x000fe20000300000 */
.L_x_3262:
[----:B---3--:R-:W3:Y:S01]  /*a3b0*/  LDC.64 R4, c[0x0][0x728] ;  /* 0x0001ca00ff047b82 */ /* 0x008ee20000000a00 */
[----:B------:R-:W-:Y:S01]  /*a3c0*/  IMAD.SHL.U32 R20, R19, 0x40, RZ ;  /* 0x0000004013147824 */ /* 0x000fe200078e00ff */
[----:B------:R-:W-:Y:S01]  /*a3d0*/  R2UR UR24, R0 ;  /* 0x00000000001872ca */ /* 0x000fe200000e0000 */
[----:B------:R-:W-:Y:S01]  /*a3e0*/  UMOV UR32, 0x0 ;  /* 0x0000000000207882 */ /* 0x000fe20000000000 */
[----:B------:R-:W-:Y:S01]  /*a3f0*/  UMOV UR33, 0x14f00000 ;  /* 0x14f0000000217882 */ /* 0x000fe20000000000 */
[----:B------:R-:W-:Y:S01]  /*a400*/  UMOV UR18, URZ ;  /* 0x0000003f00127c82 */ /* 0x000fe20008000000 */
[C---:B-12---:R-:W-:Y:S01]  /*a410*/  IADD3 R6, P1, R20.reuse, UR14, RZ ;  /* 0x0000000e14067c10 */ /* 0x046fe2000ff3e0ff */
        /* <DEDUP_REMOVED lines=13> */
[----:B---3--:R-:W-:Y:S01]  /*a4f0*/  LEA R4, P2, R6, R4, 0x2 ;  /* 0x0000000406047211 */ /* 0x008fe200078410ff */
[----:B------:R-:W-:Y:S01]  /*a500*/  UIADD3 UR24, UR24, 0x2e000, URZ ;  /* 0x0002e00018187890 */ /* 0x000fe2000fffe03f */
[----:B------:R-:W-:Y:S02]  /*a510*/  UMOV UR9, UR17 ;  /* 0x0000001100097c82 */ /* 0x000fe40008000000 */
[----:B------:R-:W-:Y:S01]  /*a520*/  R2UR UR40, R4 ;  /* 0x00000000042872ca */ /* 0x000fe200000e0000 */
[----:B------:R-:W-:Y:S01]  /*a530*/  UMOV UR11, UR19 ;  /* 0x00000013000b7c82 */ /* 0x000fe20008000000 */
[----:B------:R-:W-:Y:S01]  /*a540*/  IADD3 R4, P1, R10, 0x1f0, RZ ;  /* 0x000001f00a047810 */ /* 0x000fe20007f3e0ff */
[----:B------:R-:W-:Y:S01]  /*a550*/  UMOV UR25, UR17 ;  /* 0x0000001100197c82 */ /* 0x000fe20008000000 */
[----:B------:R-:W-:Y:S01]  /*a560*/  LEA.HI.X R5, R6, R5, R15, 0x2, P2 ;  /* 0x0000000506057211 */ /* 0x000fe200010f140f */
        /* <DEDUP_REMOVED lines=14> */
.L_x_3282:
[----:B------:R-:W-:Y:S01]  /*a650*/  IMAD.MOV.U32 R16, RZ, RZ, RZ ;  /* 0x000000ffff107224 */ /* 0x000fe200078e00ff */
[----:B------:R-:W-:Y:S06]  /*a660*/  @P0 BRA `(.L_x_3264) ;  /* 0x0000000000140947 */ /* 0x000fec0003800000 */
[----:B------:R-:W-:Y:S01]  /*a670*/  ISETP.NE.AND P1, PT, R18, RZ, PT ;  /* 0x000000ff1200720c */ /* 0x000fe20003f25270 */
[----:B-1----:R-:W-:-:S04]  /*a680*/  IMAD.MOV.U32 R5, RZ, RZ, 0x6100 ;  /* 0x00006100ff057424 */ /* 0x002fc800078e00ff */
[----:B------:R2:W-:Y:S08]  /*a690*/  SYNCS.ARRIVE.TRANS64 RZ, [R0+URZ+0x36418], R5 ;  /* 0x0364180500ff79a7 */ /* 0x0005f0000800003f */
[----:B------:R-:W-:Y:S05]  /*a6a0*/  @!P1 BRA `(.L_x_3264) ;  /* 0x0000000000049947 */ /* 0x000fea0003800000 */
[----:B------:R-:W-:Y:S01]  /*a6b0*/  BPT.TRAP 0x1 ;  /* 0x000000040000795c */ /* 0x000fe20000300000 */
.L_x_3264:
        /* <DEDUP_REMOVED lines=17> */
[----:B-12---:R-:W-:Y:S01]  /*a7d0*/  IMAD.U32 R5, RZ, RZ, UR19 ;  /* 0x00000013ff057e24 */ /* 0x006fe2000f8e00ff */
[----:B------:R-:W-:Y:S02]  /*a7e0*/  UIADD3 UR17, UR40, 0x36418, URZ ;  /* 0x0003641828117890 */ /* 0x000fe4000fffe03f */
[----:B------:R-:W-:Y:S01]  /*a7f0*/  UIADD3 UR19, UR19, UR6, URZ ;  /* 0x0000000613137290 */ /* 0x000fe2000fffe03f */
[----:B------:R-:W-:Y:S01]  /*a800*/  PLOP3.LUT P1, PT, PT, PT, UP0, 0x80, 0x0 ;  /* 0x000000000000781c */ /* 0x000fe20003f2f008 */
[----:B------:R-:W-:Y:S01]  /*a810*/  IMAD.U32 R4, RZ, RZ, UR7 ;  /* 0x00000007ff047e24 */ /* 0x000fe2000f8e00ff */
[----:B------:R-:W-:Y:S02]  /*a820*/  UIADD3 UR8, UR40, 0x26000, URZ ;  /* 0x0002600028087890 */ /* 0x000fe4000fffe03f */
[----:B------:R-:W-:Y:S01]  /*a830*/  LEA.HI.X.SX32 R5, R5, R8, 0x1, P1 ;  /* 0x0000000805057211 */ /* 0x000fe200008f0eff */
[----:B------:R-:W-:Y:S01]  /*a840*/  UIADD3 UR24, UR40, 0x28000, URZ ;  /* 0x0002800028187890 */ /* 0x000fe2000fffe03f */
[C---:B------:R-:W-:Y:S01]  /*a850*/  LEA R11, P1, R4.reuse, R11, 0x2 ;  /* 0x0000000b040b7211 */ /* 0x040fe200078210ff */
[----:B------:R-:W-:Y:S01]  /*a860*/  UIADD3 UR40, UR40, 0x30100, URZ ;  /* 0x0003010028287890 */ /* 0x000fe2000fffe03f */
[----:B------:R2:W-:Y:S01]  /*a870*/  UTMALDG.4D [UR16], [UR30], desc[UR32] ;  /* 0x000020101e0075b4 */ /* 0x0005e20008019000 */
[----:B------:R-:W-:Y:S01]  /*a880*/  UMOV UR9, UR17 ;  /* 0x0000001100097c82 */ /* 0x000fe20008000000 */
[----:B------:R-:W-:Y:S01]  /*a890*/  LEA.HI.X R12, R4, R12, R5, 0x2, P1 ;  /* 0x0000000c040c7211 */ /* 0x000fe200008f1405 */
[----:B------:R-:W-:Y:S01]  /*a8a0*/  UMOV UR11, UR19 ;  /* 0x00000013000b7c82 */ /* 0x000fe20008000000 */
[----:B------:R-:W-:Y:S01]  /*a8b0*/  R2UR UR42, R11 ;  /* 0x000000000b2a72ca */ /* 0x000fe200000e0000 */
[----:B------:R-:W-:Y:S01]  /*a8c0*/  UMOV UR25, UR17 ;  /* 0x0000001100197c82 */ /* 0x000fe20008000000 */
[----:B------:R-:W-:Y:S01]  /*a8d0*/  R2UR UR43, R12 ;  /* 0x000000000c2b72ca */ /* 0x000fe200000e0000 */
[----:B------:R-:W-:Y:S01]  /*a8e0*/  UMOV UR27, UR19 ;  /* 0x00000013001b7c82 */ /* 0x000fe20008000000 */
[----:B------:R-:W-:Y:S01]  /*a8f0*/  UMOV UR41, UR17 ;  /* 0x0000001100297c82 */ /* 0x000fe20008000000 */
[----:B------:R2:W-:Y:S01]  /*a900*/  UTMALDG.4D [UR8], [UR30], desc[UR32] ;  /* 0x000020081e0075b4 */ /* 0x0005e20008019000 */
[----:B------:R-:W-:Y:S01]  /*a910*/  UMOV UR7, 0x10 ;  /* 0x0000001000077882 */ /* 0x000fe20000000000 */
[----:B------:R-:W-:Y:S01]  /*a920*/  IMAD.MOV.U32 R5, RZ, RZ, R14 ;  /* 0x000000ffff057224 */ /* 0x000fe200078e000e */
[----:B------:R2:W-:Y:S07]  /*a930*/  UTMALDG.4D [UR24], [UR30], desc[UR32] ;  /* 0x000020181e0075b4 */ /* 0x0005ee0008019000 */
[----:B------:R2:W-:Y:S02]  /*a940*/  UBLKCP.S.G [UR40], [UR42], UR7 ;  /* 0x000000282a0073ba */ /* 0x0005e40008000207 */
[----:B--2---:R-:W-:Y:S01]  /*a950*/  NOP ;  /* 0x0000000000007918 */ /* 0x004fe20000000000 */
.L_x_3250:
[----:B------:R-:W-:-:S04]  /*a960*/  SHF.L.U32 R3, R16, 0x1f, RZ ;  /* 0x0000001f10037819 */ /* 0x000fc800000006ff */
[----:B------:R-:W2:Y:S02]  /*a970*/  SYNCS.PHASECHK.TRANS64.TRYWAIT P1, [R0+URZ+0x36438], R3 ;  /* 0x03643803000075a7 */ /* 0x000ea4000802017f */
[----:B--2---:R-:W-:Y:S05]  /*a980*/  @!P1 BRA `(.L_x_3265) ;  /* 0x0000000800509947 */ /* 0x004fea0003800000 */
.L_x_3283:
[----:B------:R-:W-:Y:S05]  /*a990*/  @P0 BRA `(.L_x_3266) ;  /* 0x0000000000180947 */ /* 0x000fea0003800000 */
[----:B------:R-:W3:Y:S01]  /*a9a0*/  S2R R2, SR_TID.X ;  /* 0x0000000000027919 */ /* 0x000ee20000002100 */
[----:B--2---:R-:W-:-:S04]  /*a9b0*/  IMAD.MOV.U32 R3, RZ, RZ, 0x6100 ;  /* 0x00006100ff037424 */ /* 0x004fc800078e00ff */
[----:B------:R4:W-:Y:S01]  /*a9c0*/  SYNCS.ARRIVE.TRANS64 RZ, [R0+URZ+0x36430], R3 ;  /* 0x0364300300ff79a7 */ /* 0x0009e2000800003f */
[----:B---3--:R-:W-:-:S13]  /*a9d0*/  LOP3.LUT P0, RZ, R2, 0x1f, RZ, 0xc0, !PT ;  /* 0x0000001f02ff7812 */ /* 0x008fda000780c0ff */
[----:B----4-:R-:W-:Y:S05]  /*a9e0*/  @!P0 BRA `(.L_x_3266) ;  /* 0x0000000000048947 */ /* 0x010fea0003800000 */
[----:B------:R-:W-:Y:S01]  /*a9f0*/  BPT.TRAP 0x1 ;  /* 0x000000040000795c */ /* 0x000fe20000300000 */
.L_x_3266:
        /* <DEDUP_REMOVED lines=22> */
[----:B------:R-:W-:Y:S01]  /*ab60*/  SEL R8, RZ, 0x1, P0 ;  /* 0x00000001ff087807 */ /* 0x000fe20000000000 */
        /* <DEDUP_REMOVED lines=20> */
[----:B---3--:R-:W-:Y:S01]  /*acb0*/  NOP ;  /* 0x0000000000007918 */ /* 0x008fe20000000000 */
.L_x_3247:
[----:B------:R-:W-:Y:S05]  /*acc0*/  BSYNC B0 ;  /* 0x0000000000007941 */ /* 0x000fea0003800000 */
.L_x_3243:
[----:B------:R-:W-:-:S03]  /*acd0*/  UMOV UR7, 0xffffffff ;  /* 0xffffffff00077882 */ /* 0x000fc60000000000 */
[----:B------:R-:W-:Y:S05]  /*ace0*/  BRA.DIV UR7, `(.L_x_3267) ;  /* 0x00000006078c7947 */ /* 0x000fea000b800000 */
[----:B------:R-:W-:-:S13]  /*acf0*/  ELECT P6, URZ, PT ;  /* 0x00000000003f782f */ /* 0x000fda00038c0000 */
.L_x_3286:
[----:B------:R-:W-:Y:S05]  /*ad00*/  @!P6 BRA `(.L_x_3125) ;  /* 0x000000000074e947 */ /* 0x000fea0003800000 */
[----:B-12---:R-:W2:Y:S02]  /*ad10*/  LDL.LU R0, [R1] ;  /* 0x0000000001007983 */ /* 0x006ea40000300800 */
[----:B--2---:R-:W-:-:S04]  /*ad20*/  LOP3.LUT R0, R0, 0x2, RZ, 0xfc, !PT ;  /* 0x0000000200007812 */ /* 0x004fc800078efcff */
[----:B------:R-:W-:-:S13]  /*ad30*/  ISETP.NE.AND P2, PT, R0, 0x3, PT ;  /* 0x000000030000780c */ /* 0x000fda0003f45270 */
[----:B------:R-:W-:Y:S05]  /*ad40*/  @!P2 BRA `(.L_x_3268) ;  /* 0x000000000004a947 */ /* 0x000fea0003800000 */
[----:B------:R-:W-:Y:S01]  /*ad50*/  BPT.TRAP 0x1 ;  /* 0x000000040000795c */ /* 0x000fe20000300000 */
.L_x_3268:
[----:B------:R-:W1:Y:S01]  /*ad60*/  S2R R3, SR_CgaCtaId ;  /* 0x0000000000037919 */ /* 0x000e620000008800 */
[----:B------:R-:W-:-:S04]  /*ad70*/  MOV R0, 0x400 ;  /* 0x0000040000007802 */ /* 0x000fc80000000f00 */
[----:B-1----:R-:W-:Y:S02]  /*ad80*/  LEA R9, R3, R0, 0x18 ;  /* 0x0000000003097211 */ /* 0x002fe400078ec0ff */
        /* <DEDUP_REMOVED lines=12> */
.L_x_3287:
[----:B------:R-:W2:Y:S02]  /*ae50*/  SYNCS.PHASECHK.TRANS64.TRYWAIT P0, [R3+URZ], R2 ;  /* 0x00000002030075a7 */ /* 0x000ea4000800017f */
[----:B--2---:R-:W-:Y:S05]  /*ae60*/  @!P0 BRA `(.L_x_3270) ;  /* 0x0000000400608947 */ /* 0x004fea0003800000 */
.L_x_3288:
[----:B------:R-:W-:Y:S05]  /*ae70*/  @!P2 BRA `(.L_x_3271) ;  /* 0x000000000004a947 */ /* 0x000fea0003800000 */
[----:B------:R-:W-:Y:S01]  /*ae80*/  BPT.TRAP 0x1 ;  /* 0x000000040000795c */ /* 0x000fe20000300000 */
.L_x_3271:
[----:B------:R-:W-:-:S07]  /*ae90*/  SHF.L.U32 R16, R16, 0x1f, RZ ;  /* 0x0000001f10107819 */ /* 0x000fce00000006ff */
.L_x_3272:
[----:B---3--:R3:W4:Y:S02]  /*aea0*/  SYNCS.PHASECHK.TRANS64.TRYWAIT P0, [R9+URZ+0x36438], R16 ;  /* 0x03643810090075a7 */ /* 0x008724000800017f */
[----:B----4-:R-:W-:Y:S05]  /*aeb0*/  @!P0 NANOSLEEP.SYNCS 0x989680 ;  /* 0x009896800000895d */ /* 0x010fea0003900000 */
[----:B------:R-:W4:Y:S02]  /*aec0*/  @!P0 SYNCS.PHASECHK.TRANS64 P0, [R9+URZ+0x36438], R16 ;  /* 0x03643810090085a7 */ /* 0x000f24000800007f */
[----:B----4-:R-:W-:Y:S05]  /*aed0*/  @!P0 BRA `(.L_x_3272) ;  /* 0xfffffffc00f08947 */ /* 0x010fea000383ffff */
.L_x_3125:
[----:B------:R-:W-:Y:S05]  /*aee0*/  BSYNC B6 ;  /* 0x0000000000067941 */ /* 0x000fea0003800000 */
.L_x_3117:
[----:B------:R-:W-:Y:S05]  /*aef0*/  EXIT ;  /* 0x000000000000794d */ /* 0x000fea0003800000 */
.L_x_3135:
[----:B------:R-:W-:Y:S02]  /*af00*/  IMAD.MOV.U32 R12, RZ, RZ, RZ ;  /* 0x000000ffff0c7224 */ /* 0x000fe400078e00ff */
[----:B------:R-:W-:Y:S02]  /*af10*/  IMAD.MOV.U32 R11, RZ, RZ, 0x1f ;  /* 0x0000001fff0b7424 */ /* 0x000fe400078e00ff */
[----:B------:R-:W-:-:S07]  /*af20*/  IMAD.MOV.U32 R15, RZ, RZ, -0x1 ;  /* 0xffffffffff0f7424 */ /* 0x000fce00078e00ff */
[----:B--2---:R-:W-:Y:S05]  /*af30*/  WARPSYNC.COLLECTIVE R15, `(.L_x_3273) ;  /* 0x000000000f087348 */ /* 0x004fea0003c00000 */
[----:B------:R1:W3:Y:S02]  /*af40*/  SHFL.IDX P6, R14, R13, R12, R11 ;  /* 0x0000000c0d0e7389 */ /* 0x0002e400000c000b */
[----:B-123--:R-:W-:Y:S01]  /*af50*/  ENDCOLLECTIVE ;  /* 0x000000000000791b */ /* 0x00efe20003800000 */
.L_x_3273:
[----:B------:R-:W-:Y:S05]  /*af60*/  BRA `(.L_x_3274) ;  /* 0xffffff6400907947 */ /* 0x000fea000383ffff */
.L_x_3137:
[----:B---3--:R3:W4:Y:S02]  /*af70*/  SYNCS.PHASECHK.TRANS64.TRYWAIT P0, [R156+URZ+0x36400], R15 ;  /* 0x0364000f9c0075a7 */ /* 0x008724000800017f */
[----:B----4-:R-:W-:Y:S05]  /*af80*/  @!P0 NANOSLEEP.SYNCS 0x989680 ;  /* 0x009896800000895d */ /* 0x010fea0003900000 */
[----:B------:R-:W4:Y:S02]  /*af90*/  @!P0 SYNCS.PHASECHK.TRANS64 P0, [R156+URZ+0x36400], R15 ;  /* 0x0364000f9c0085a7 */ /* 0x000f24000800007f */
[----:B----4-:R-:W-:Y:S05]  /*afa0*/  @!P0 BRA `(.L_x_3137) ;  /* 0xfffffffc00f08947 */ /* 0x010fea000383ffff */
[----:B------:R-:W-:Y:S05]  /*afb0*/  BRA `(.L_x_3136) ;  /* 0xffffff6400d07947 */ /* 0x000fea000383ffff */
.L_x_3141:
[----:B----4-:R4:W1:Y:S02]  /*afc0*/  SYNCS.PHASECHK.TRANS64.TRYWAIT P1, [R3+URZ+0x36410], R12 ;  /* 0x0364100c030075a7 */ /* 0x010864000802017f */
[----:B-1----:R-:W-:Y:S05]  /*afd0*/  @!P1 NANOSLEEP.SYNCS 0x989680 ;  /* 0x009896800000995d */ /* 0x002fea0003900000 */
[----:B------:R-:W1:Y:S02]  /*afe0*/  @!P1 SYNCS.PHASECHK.TRANS64 P1, [R3+URZ+0x36410], R12 ;  /* 0x0364100c030095a7 */ /* 0x000e64000802007f */
[----:B-1----:R-:W-:Y:S05]  /*aff0*/  @!P1 BRA `(.L_x_3141) ;  /* 0xfffffffc00f09947 */ /* 0x002fea000383ffff */
[----:B------:R-:W-:Y:S05]  /*b000*/  BRA `(.L_x_3140) ;  /* 0xffffff6c00847947 */ /* 0x000fea000383ffff */
.L_x_3145:
[----:B------:R1:W1:Y:S02]  /*b010*/  SYNCS.PHASECHK.TRANS64.TRYWAIT P1, [R156+URZ+0x36430], R15 ;  /* 0x0364300f9c0075a7 */ /* 0x000264000802017f */
[----:B-1----:R-:W-:Y:S05]  /*b020*/  @!P1 NANOSLEEP.SYNCS 0x989680 ;  /* 0x009896800000995d */ /* 0x002fea0003900000 */
[----:B------:R-:W1:Y:S02]  /*b030*/  @!P1 SYNCS.PHASECHK.TRANS64 P1, [R156+URZ+0x36430], R15 ;  /* 0x0364300f9c0095a7 */ /* 0x000e64000802007f */
[----:B-1----:R-:W-:Y:S05]  /*b040*/  @!P1 BRA `(.L_x_3145) ;  /* 0xfffffffc00f09947 */ /* 0x002fea000383ffff */
[----:B------:R-:W-:Y:S05]  /*b050*/  BRA `(.L_x_3144) ;  /* 0xffffff7400287947 */ /* 0x000fea000383ffff */
.L_x_3248:
[----:B-1----:R1:W2:Y:S02]  /*b060*/  SYNCS.PHASECHK.TRANS64.TRYWAIT P1, [R0+URZ+0x36420], R6 ;  /* 0x03642006000075a7 */ /* 0x0022a4000802017f */
[----:B--2---:R-:W-:Y:S05]  /*b070*/  @!P1 NANOSLEEP.SYNCS 0x989680 ;  /* 0x009896800000995d */ /* 0x004fea0003900000 */
[----:B------:R-:W2:Y:S02]  /*b080*/  @!P1 SYNCS.PHASECHK.TRANS64 P1, [R0+URZ+0x36420], R6 ;  /* 0x03642006000095a7 */ /* 0x000ea4000802007f */
[----:B--2---:R-:W-:Y:S05]  /*b090*/  @!P1 BRA `(.L_x_3248) ;  /* 0xfffffffc00f09947 */ /* 0x004fea000383ffff */
[----:B------:R-:W-:Y:S05]  /*b0a0*/  BRA `(.L_x_3275) ;  /* 0xffffffdc00747947 */ /* 0x000fea000383ffff */
.L_x_3252:
[----:B-1----:R1:W2:Y:S02]  /*b0b0*/  SYNCS.PHASECHK.TRANS64.TRYWAIT P1, [R0+URZ+0x36438], R6 ;  /* 0x03643806000075a7 */ /* 0x0022a4000802017f */
[----:B--2---:R-:W-:Y:S05]  /*b0c0*/  @!P1 NANOSLEEP.SYNCS 0x989680 ;  /* 0x009896800000995d */ /* 0x004fea0003900000 */
[----:B------:R-:W2:Y:S02]  /*b0d0*/  @!P1 SYNCS.PHASECHK.TRANS64 P1, [R0+URZ+0x36438], R6 ;  /* 0x03643806000095a7 */ /* 0x000ea4000802007f */
[----:B--2---:R-:W-:Y:S05]  /*b0e0*/  @!P1 BRA `(.L_x_3252) ;  /* 0xfffffffc00f09947 */ /* 0x004fea000383ffff */
[----:B------:R-:W-:Y:S05]  /*b0f0*/  BRA `(.L_x_3276) ;  /* 0xffffffe400547947 */ /* 0x000fea000383ffff */
.L_x_3254:
[----:B--2---:R2:W3:Y:S02]  /*b100*/  SYNCS.PHASECHK.TRANS64.TRYWAIT P1, [R0+URZ+0x36428], R3 ;  /* 0x03642803000075a7 */ /* 0x0044e4000802017f */
[----:B---3--:R-:W-:Y:S05]  /*b110*/  @!P1 NANOSLEEP.SYNCS 0x989680 ;  /* 0x009896800000995d */ /* 0x008fea0003900000 */
[----:B------:R-:W3:Y:S02]  /*b120*/  @!P1 SYNCS.PHASECHK.TRANS64 P1, [R0+URZ+0x36428], R3 ;  /* 0x03642803000095a7 */ /* 0x000ee4000802007f */
[----:B---3--:R-:W-:Y:S05]  /*b130*/  @!P1 BRA `(.L_x_3254) ;  /* 0xfffffffc00f09947 */ /* 0x008fea000383ffff */
[----:B------:R-:W-:Y:S05]  /*b140*/  BRA `(.L_x_3277) ;  /* 0xffffffe800187947 */ /* 0x000fea000383ffff */
.L_x_3256:
        /* <DEDUP_REMOVED lines=8> */
.L_x_3258:
[----:B------:R-:W-:-:S07]  /*b1d0*/  SHF.L.U32 R5, R7, 0x1f, RZ ;  /* 0x0000001f07057819 */ /* 0x000fce00000006ff */
.L_x_3279:
[----:B--2---:R2:W3:Y:S02]  /*b1e0*/  SYNCS.PHASECHK.TRANS64.TRYWAIT P1, [R0+URZ+0x36420], R5 ;  /* 0x03642005000075a7 */ /* 0x0044e4000802017f */
[----:B---3--:R-:W-:Y:S05]  /*b1f0*/  @!P1 NANOSLEEP.SYNCS 0x989680 ;  /* 0x009896800000995d */ /* 0x008fea0003900000 */
[----:B------:R-:W3:Y:S02]  /*b200*/  @!P1 SYNCS.PHASECHK.TRANS64 P1, [R0+URZ+0x36420], R5 ;  /* 0x03642005000095a7 */ /* 0x000ee4000802007f */
[----:B---3--:R-:W-:Y:S05]  /*b210*/  @!P1 BRA `(.L_x_3279) ;  /* 0xfffffffc00f09947 */ /* 0x008fea000383ffff */
[----:B------:R-:W-:Y:S05]  /*b220*/  BRA `(.L_x_3280) ;  /* 0xffffffec00687947 */ /* 0x000fea000383ffff */
.L_x_3261:
[----:B--2---:R2:W3:Y:S02]  /*b230*/  SYNCS.PHASECHK.TRANS64.TRYWAIT P1, [R0+URZ+0x36438], R6 ;  /* 0x03643806000075a7 */ /* 0x0044e4000802017f */
[----:B---3--:R-:W-:Y:S05]  /*b240*/  @!P1 NANOSLEEP.SYNCS 0x989680 ;  /* 0x009896800000995d */ /* 0x008fea0003900000 */
[----:B------:R-:W3:Y:S02]  /*b250*/  @!P1 SYNCS.PHASECHK.TRANS64 P1, [R0+URZ+0x36438], R6 ;  /* 0x03643806000095a7 */ /* 0x000ee4000802007f */
[----:B---3--:R-:W-:Y:S05]  /*b260*/  @!P1 BRA `(.L_x_3261) ;  /* 0xfffffffc00f09947 */ /* 0x008fea000383ffff */
[----:B------:R-:W-:Y:S05]  /*b270*/  BRA `(.L_x_3281) ;  /* 0xfffffff000347947 */ /* 0x000fea000383ffff */
.L_x_3263:
[----:B-1----:R1:W2:Y:S02]  /*b280*/  SYNCS.PHASECHK.TRANS64.TRYWAIT P1, [R0+URZ+0x36428], R5 ;  /* 0x03642805000075a7 */ /* 0x0022a4000802017f */
[----:B--2---:R-:W-:Y:S05]  /*b290*/  @!P1 NANOSLEEP.SYNCS 0x989680 ;  /* 0x009896800000995d */ /* 0x004fea0003900000 */
[----:B------:R-:W2:Y:S02]  /*b2a0*/  @!P1 SYNCS.PHASECHK.TRANS64 P1, [R0+URZ+0x36428], R5 ;  /* 0x03642805000095a7 */ /* 0x000ea4000802007f */
[----:B--2---:R-:W-:Y:S05]  /*b2b0*/  @!P1 BRA `(.L_x_3263) ;  /* 0xfffffffc00f09947 */ /* 0x004fea000383ffff */
[----:B------:R-:W-:Y:S05]  /*b2c0*/  BRA `(.L_x_3282) ;  /* 0xfffffff000e07947 */ /* 0x000fea000383ffff */
.L_x_3265:
[----:B--2---:R2:W3:Y:S02]  /*b2d0*/  SYNCS.PHASECHK.TRANS64.TRYWAIT P1, [R0+URZ+0x36438], R3 ;  /* 0x03643803000075a7 */ /* 0x0044e4000802017f */
[----:B---3--:R-:W-:Y:S05]  /*b2e0*/  @!P1 NANOSLEEP.SYNCS 0x989680 ;  /* 0x009896800000995d */ /* 0x008fea0003900000 */
[----:B------:R-:W3:Y:S02]  /*b2f0*/  @!P1 SYNCS.PHASECHK.TRANS64 P1, [R0+URZ+0x36438], R3 ;  /* 0x03643803000095a7 */ /* 0x000ee4000802007f */
[----:B---3--:R-:W-:Y:S05]  /*b300*/  @!P1 BRA `(.L_x_3265) ;  /* 0xfffffffc00f09947 */ /* 0x008fea000383ffff */
[----:B------:R-:W-:Y:S05]  /*b310*/  BRA `(.L_x_3283) ;  /* 0xfffffff4009c7947 */ /* 0x000fea000383ffff */
.L_x_3267:
[----:B------:R-:W-:Y:S01]  /*b320*/  BSSY B0, `(.L_x_3284) ;  /* 0x0000006000007945 */ /* 0x000fe20003800000 */
[----:B------:R-:W-:-:S07]  /*b330*/  IMAD.MOV.U32 R15, RZ, RZ, -0x1 ;  /* 0xffffffffff0f7424 */ /* 0x000fce00078e00ff */
[----:B-12---:R-:W-:Y:S05]  /*b340*/  WARPSYNC.COLLECTIVE R15, `(.L_x_3285) ;  /* 0x000000000f0c7348 */ /* 0x006fea0003c00000 */
[----:B------:R-:W-:Y:S02]  /*b350*/  ELECT P6, UR62, PT ;  /* 0x00000000003e782f */ /* 0x000fe400038c0000 */
[----:B------:R-:W-:Y:S01]  /*b360*/  MOV R14, UR62 ;  /* 0x0000003e000e7c02 */ /* 0x000fe20008000f00 */
[----:B-12---:R-:W-:Y:S10]  /*b370*/  ENDCOLLECTIVE ;  /* 0x000000000000791b */ /* 0x006ff40003800000 */
.L_x_3285:
[----:B------:R-:W-:Y:S05]  /*b380*/  BSYNC B0 ;  /* 0x0000000000007941 */ /* 0x000fea0003800000 */
.L_x_3284:
[----:B------:R-:W-:Y:S05]  /*b390*/  BRA `(.L_x_3286) ;  /* 0xfffffff800587947 */ /* 0x000fea000383ffff */
.L_x_3269:
[----:B-1----:R1:W2:Y:S02]  /*b3a0*/  SYNCS.PHASECHK.TRANS64.TRYWAIT P0, [R7+URZ], R0 ;  /* 0x00000000070075a7 */ /* 0x0022a4000800017f */
[----:B--2---:R-:W-:Y:S05]  /*b3b0*/  @!P0 NANOSLEEP.SYNCS 0x989680 ;  /* 0x009896800000895d */ /* 0x004fea0003900000 */
[----:B------:R-:W2:Y:S02]  /*b3c0*/  @!P0 SYNCS.PHASECHK.TRANS64 P0, [R7+URZ], R0 ;  /* 0x00000000070085a7 */ /* 0x000ea4000800007f */
[----:B--2---:R-:W-:Y:S05]  /*b3d0*/  @!P0 BRA `(.L_x_3269) ;  /* 0xfffffffc00f08947 */ /* 0x004fea000383ffff */
[----:B------:R-:W-:Y:S05]  /*b3e0*/  BRA `(.L_x_3287) ;  /* 0xfffffff800987947 */ /* 0x000fea000383ffff */
.L_x_3270:
[----:B--2---:R2:W3:Y:S02]  /*b3f0*/  SYNCS.PHASECHK.TRANS64.TRYWAIT P0, [R3+URZ], R2 ;  /* 0x00000002030075a7 */ /* 0x0044e4000800017f */
[----:B---3--:R-:W-:Y:S05]  /*b400*/  @!P0 NANOSLEEP.SYNCS 0x989680 ;  /* 0x009896800000895d */ /* 0x008fea0003900000 */
[----:B------:R-:W3:Y:S02]  /*b410*/  @!P0 SYNCS.PHASECHK.TRANS64 P0, [R3+URZ], R2 ;  /* 0x00000002030085a7 */ /* 0x000ee4000800007f */
[----:B---3--:R-:W-:Y:S05]  /*b420*/  @!P0 BRA `(.L_x_3270) ;  /* 0xfffffffc00f08947 */ /* 0x008fea000383ffff */
[----:B------:R-:W-:Y:S05]  /*b430*/  BRA `(.L_x_3288) ;  /* 0xfffffff8008c7947 */ /* 0x000fea000383ffff */
.L_x_3289:
        /* <DEDUP_REMOVED lines=12> */
.L_x_3876:


//--------------------- .text._ZN7cutlass13device_kernelIN5flash11enable_sm90INS1_16FlashAttnBwdSm90INS1_25CollectiveMainloopBwdSm90ILi2ELi1ELi1EN4cute5tupleIJNS5_1CILi1EEES8_S8_EEENS6_IJNS7_ILi64EEENS7_ILi96EEENS7_ILi192EEEEEENS_10bfloat16_tEfNS_4arch4Sm90ELb1ELb0ELb0ELb1ELb1ELb0ELb1ELb0ELi3ELi1ELi1ELi1ELb0EEENS1_21CollectiveEpilogueBwdISD_SE_SG_Li384ELb1ELb1ELi3EEENS1_25SingleTileBwdLPTSchedulerILb1ELi96ELb1EEEEEEEEEvNT_6ParamsE --------------------------
	.section	.text._ZN7cutlass13device_kernelIN5flash11enable_sm90INS1_16FlashAttnBwdSm90INS1_25CollectiveMainloopBwdSm90ILi2ELi1ELi1EN4cute5tupleIJNS5_1CILi1EEES8_S8_EEENS6_IJNS7_ILi64EEENS7_ILi96EEENS7_ILi192EEEEEENS_10bfloat16_tEfNS_4arch4Sm90ELb1ELb0ELb0ELb1ELb1ELb0ELb1ELb0ELi3ELi1ELi1ELi1ELb0EEENS1_21CollectiveEpilogueBwdISD_SE_SG_Li384ELb1ELb1ELi3EEENS1_25SingleTileBwdLPTSchedulerILb1ELi96ELb1EEEEEEEEEvNT_6ParamsE,"ax",@progbits
	.align	128
.text._ZN7cutlass13device_kernelIN5flash11enable_sm90INS1_16FlashAttnBwdSm90INS1_25CollectiveMainloopBwdSm90ILi2ELi1ELi1EN4cute5tupleIJNS5_1CILi1EEES8_S8_EEENS6_IJNS7_ILi64EEENS7_ILi96EEENS7_ILi192EEEEEENS_10bfloat16_tEfNS_4arch4Sm90ELb1ELb0ELb0ELb1ELb1ELb0ELb1ELb0ELi3ELi1ELi1ELi1ELb0EEENS1_21CollectiveEpilogueBwdISD_SE_SG_Li384ELb1ELb1ELi3EEENS1_25SingleTileBwdLPTSchedulerILb1ELi96ELb1EEEEEEEEEvNT_6ParamsE:
        .type           _ZN7cutlass13device_kernelIN5flash11enable_sm90INS1_16FlashAttnBwdSm90INS1_25CollectiveMainloopBwdSm90ILi2ELi1ELi1EN4cute5tupleIJNS5_1CILi1EEES8_S8_EEENS6_IJNS7_ILi64EEENS7_ILi96EEENS7_ILi192EEEEEENS_10bfloat16_tEfNS_4arch4Sm90ELb1ELb0ELb0ELb1ELb1ELb0ELb1ELb0ELi3ELi1ELi1ELi1ELb0EEENS1_21CollectiveEpilogueBwdISD_SE_SG_Li384ELb1ELb1ELi3EEENS1_25SingleTileBwdLPTSchedulerILb1ELi96ELb1EEEEEEEEEvNT_6ParamsE,@function
        .size           _ZN7cutlass13device_kernelIN5flash11enable_sm90INS1_16FlashAttnBwdSm90INS1_25CollectiveMainloopBwdSm90ILi2ELi1ELi1EN4cute5tupleIJNS5_1CILi1EEES8_S8_EEENS6_IJNS7_ILi64EEENS7_ILi96EEENS7_ILi192EEEEEENS_10bfloat16_tEfNS_4arch4Sm90ELb1ELb0ELb0ELb1ELb1ELb0ELb1ELb0ELi3ELi1ELi1ELi1ELb0EEENS1_21CollectiveEpilogueBwdISD_SE_SG_Li384ELb1ELb1ELi3EEENS1_25SingleTileBwdLPTSchedulerILb1ELi96ELb1EEEEEEEEEvNT_6ParamsE,(.L_x_3877 - _ZN7cutlass13device_kernelIN5flash11enable_sm90INS1_16FlashAttnBwdSm90INS1_25CollectiveMainloopBwdSm90ILi2ELi1ELi1EN4cute5tupleIJNS5_1CILi1EEES8_S8_EEENS6_IJNS7_ILi64EEENS7_ILi96EEENS7_ILi192EEEEEENS_10bfloat16_tEfNS_4arch4Sm90ELb1ELb0ELb0ELb1ELb1ELb0ELb1ELb0ELi3ELi1ELi1ELi1ELb0EEENS1_21CollectiveEpilogueBwdISD_SE_SG_Li384ELb1ELb1ELi3EEENS1_25SingleTileBwdLPTSchedulerILb1ELi96ELb1EEEEEEEEEvNT_6ParamsE)
        .other          _ZN7cutlass13device_kernelIN5flash11enable_sm90INS1_16FlashAttnBwdSm90INS1_25CollectiveMainloopBwdSm90ILi2ELi1ELi1EN4cute5tupleIJNS5_1CILi1EEES8_S8_EEENS6_IJNS7_ILi64EEENS7_ILi96EEENS7_ILi192EEEEEENS_10bfloat16_tEfNS_4arch4Sm90ELb1ELb0ELb0ELb1ELb1ELb0ELb1ELb0ELi3ELi1ELi1ELi1ELb0EEENS1_21CollectiveEpilogueBwdISD_SE_SG_Li384ELb1ELb1ELi3EEENS1_25SingleTileBwdLPTSchedulerILb1ELi96ELb1EEEEEEEEEvNT_6ParamsE,@"STO_CUDA_ENTRY STV_DEFAULT"
_ZN7cutlass13device_kernelIN5flash11enable_sm90INS1_16FlashAttnBwdSm90INS1_25CollectiveMainloopBwdSm90ILi2ELi1ELi1EN4cute5tupleIJNS5_1CILi1EEES8_S8_EEENS6_IJNS7_ILi64EEENS7_ILi96EEENS7_ILi192EEEEEENS_10bfloat16_tEfNS_4arch4Sm90ELb1ELb0ELb0ELb1ELb1ELb0ELb1ELb0ELi3ELi1ELi1ELi1ELb0EEENS1_21CollectiveEpilogueBwdISD_SE_SG_Li384ELb1ELb1ELi3EEENS1_25SingleTileBwdLPTSchedulerILb1ELi96ELb1EEEEEEEEEvNT_6ParamsE:
        /* <DEDUP_REMOVED lines=23> */
.L_x_3291:
[----:B------:R-:W-:Y:S05]  /*0170*/  BSYNC B0 ;  /* 0x0000000000007941 */ /* 0x000fea0003800000 */
.L_x_3290:
        /* <DEDUP_REMOVED lines=34> */
.L_x_3292:
        /* <DEDUP_REMOVED lines=20> */
.L_x_3293:
        /* <DEDUP_REMOVED lines=9> */
.L_x_3296:
        /* <DEDUP_REMOVED lines=32> */
.L_x_3297:
[----:B------:R-:W-:Y:S01]  /*0770*/  ULDC UR8, c[0x0][0x8c4] ;  /* 0x0002310000087ab9 */ /* 0x000fe20000000800 */
[----:B------:R-:W-:Y:S01]  /*0780*/  UMOV UR7, UR9 ;  /* 0x0000000900077c82 */ /* 0x000fe20008000000 */
[----:B------:R-:W-:-:S11]  /*0790*/  UISETP.NE.AND UP0, UPT, UR8, 0x1, UPT ;  /* 0x000000010800788c */ /* 0x000fd6000bf05270 */
[----:B------:R-:W-:Y:S02]  /*07a0*/  @UP0 ULDC.64 UR10, c[0x0][0x8c8] ;  /* 0x00023200000a0ab9 */ /* 0x000fe40000000a00 */
[----:B------:R-:W-:-:S04]  /*07b0*/  UIMAD.WIDE.U32 UR4, UR9, UR10, URZ ;  /* 0x0000000a090472a5 */ /* 0x000fc8000f8e003f */
[----:B------:R-:W-:-:S04]  /*07c0*/  @UP0 USHF.R.U32.HI UR7, URZ, UR11, UR5 ;  /* 0x0000000b3f070299 */ /* 0x000fc80008011605 */
[----:B------:R-:W-:-:S12]  /*07d0*/  UIMAD UR4, UR7, UR8, URZ ;  /* 0x00000008070472a4 */ /* 0x000fd8000f8e023f */
.L_x_3298:
[----:B------:R-:W1:Y:S01]  /*07e0*/  LDC R152, c[0x0][0x8b8] ;  /* 0x00022e00ff987b82 */ /* 0x000e620000000800 */
[----:B------:R-:W-:Y:S01]  /*07f0*/  UIADD3 UR4, UR9, -UR4, URZ ;  /* 0x8000000409047290 */ /* 0x000fe2000fffe03f */
[----:B------:R-:W-:Y:S02]  /*0800*/  ULDC UR5, c[0x0][0x8c4] ;  /* 0x0002310000057ab9 */ /* 0x000fe40000000800 */
[----:B------:R-:W-:Y:S01]  /*0810*/  ULDC.64 UR8, c[0x0][0x8f8] ;  /* 0x00023e0000087ab9 */ /* 0x000fe20000000a00 */
[----:B------:R-:W-:Y:S01]  /*0820*/  UIMAD UR4, UR6, UR5, UR4 ;  /* 0x00000005060472a4 */ /* 0x000fe2000f8e0204 */
[----:B------:R-:W-:-:S04]  /*0830*/  ISETP.NE.U32.AND P0, PT, RZ, UR8, PT ;  /* 0x00000008ff007c0c */ /* 0x000fc8000bf05070 */
[----:B------:R-:W-:Y:S01]  /*0840*/  ISETP.NE.AND.EX P0, PT, RZ, UR9, PT, P0 ;  /* 0x00000009ff007c0c */ /* 0x000fe2000bf05300 */
[----:B------:R-:W-:Y:S01]  /*0850*/  IMAD.U32 R19, RZ, RZ, UR4 ;  /* 0x00000004ff137e24 */ /* 0x000fe2000f8e00ff */
[----:B-1----:R-:W-:-:S13]  /*0860*/  ISETP.NE.AND P1, PT, R152, 0x1, PT ;  /* 0x000000019800780c */ /* 0x002fda0003f25270 */
[----:B------:R-:W1:Y:S08]  /*0870*/  @P1 LDC R0, c[0x0][0x8bc] ;  /* 0x00022f00ff001b82 */ /* 0x000e700000000800 */
[----:B------:R-:W2:Y:S01]  /*0880*/  @P1 LDC R3, c[0x0][0x8c0] ;  /* 0x00023000ff031b82 */ /* 0x000ea20000000800 */
[----:B-1----:R-:W-:-:S05]  /*0890*/  @P1 IMAD.HI.U32 R0, R0, UR4, RZ ;  /* 0x0000000400001c27 */ /* 0x002fca000f8e00ff */
[----:B--2---:R-:W-:-:S05]  /*08a0*/  @P1 SHF.R.U32.HI R19, RZ, R3, R0 ;  /* 0x00000003ff131219 */ /* 0x004fca0000011600 */
[----:B------:R-:W-:-:S04]  /*08b0*/  IMAD.MOV R3, RZ, RZ, -R19 ;  /* 0x000000ffff037224 */ /* 0x000fc800078e0a13 */
[----:B------:R-:W-:Y:S01]  /*08c0*/  IMAD R152, R152, R3, UR4 ;  /* 0x0000000498987e24 */ /* 0x000fe2000f8e0203 */
[----:B------:R-:W-:Y:S06]  /*08d0*/  @!P0 BRA `(.L_x_3299) ;  /* 0x0000000000108947 */ /* 0x000fec0003800000 */
[----:B------:R-:W1:Y:S02]  /*08e0*/  LDC.64 R2, c[0x0][0x8f8] ;  /* 0x00023e00ff027b82 */ /* 0x000e640000000a00 */
[----:B-1----:R-:W-:-:S05]  /*08f0*/  IMAD.WIDE R2, R19, 0x4, R2 ;  /* 0x0000000413027825 */ /* 0x002fca00078e0202 */
[----:B------:R2:W5:Y:S01]  /*0900*/  LDG.E R0, desc[UR38][R2.64] ;  /* 0x0000002602007981 */ /* 0x000562000c1e1900 */
[----:B------:R-:W-:Y:S05]  /*0910*/  BRA `(.L_x_3300) ;  /* 0x00000000002c7947 */ /* 0x000fea0003800000 */
.L_x_3299:
        /* <DEDUP_REMOVED lines=10> */
.L_x_3301:
[----:B------:R-:W1:Y:S02]  /*09c0*/  LDC R0, c[0x0][0x8ec] ;  /* 0x00023b00ff007b82 */ /* 0x000e640000000800 */
.L_x_3300:
[----:B-1---5:R-:W-:-:S04]  /*09d0*/  VIADD R0, R0, 0x5f ;  /* 0x0000005f00007836 */ /* 0x022fc80000000000 */
[----:B------:R-:W-:-:S05]  /*09e0*/  IMAD.HI R0, R0, 0x2aaaaaab, RZ ;  /* 0x2aaaaaab00007827 */ /* 0x000fca00078e02ff */
[----:B--2---:R-:W-:-:S04]  /*09f0*/  SHF.R.U32.HI R3, RZ, 0x1f, R0 ;  /* 0x0000001fff037819 */ /* 0x004fc80000011600 */
[----:B------:R-:W-:-:S04]  /*0a00*/  LEA.HI.SX32 R3, R0, R3, 0x1c ;  /* 0x0000000300037211 */ /* 0x000fc800078fe2ff */
[----:B------:R-:W-:Y:S01]  /*0a10*/  ISETP.GT.AND P0, PT, R3, UR7, PT ;  /* 0x0000000703007c0c */ /* 0x000fe2000bf04270 */
[----:B------:R-:W-:-:S03]  /*0a20*/  ULOP3.LUT UR7, URZ, UR7, URZ, 0x33, !UPT ;  /* 0x000000073f077292 */ /* 0x000fc6000f8e333f */
[----:B------:R-:W-:-:S03]  /*0a30*/  SEL R19, R19, 0xffffffff, P0 ;  /* 0xffffffff13137807 */ /* 0x000fc60000000000 */
[----:B------:R-:W-:Y:S01]  /*0a40*/  VIADD R153, R3, UR7 ;  /* 0x0000000703997c36 */ /* 0x000fe20008000000 */
        /* <DEDUP_REMOVED lines=9> */
[----:B--2---:R-:W-:-:S05]  /*0ae0*/  IMAD.WIDE R2, R19, 0x4, R2 ;  /* 0x0000000413027825 */ /* 0x004fca00078e0202 */
[----:B------:R2:W5:Y:S01]  /*0af0*/  LDG.E R17, desc[UR38][R2.64] ;  /* 0x0000002602117981 */ /* 0x000562000c1e1900 */
[----:B------:R-:W-:Y:S05]  /*0b00*/  BRA `(.L_x_3304) ;  /* 0x0000000000287947 */ /* 0x000fea0003800000 */
.L_x_3303:
        /* <DEDUP_REMOVED lines=10> */
.L_x_3304:
[----:B------:R-:W-:Y:S02]  /*0bb0*/  ULDC.64 UR4, c[0x0][0x788] ;  /* 0x0001e20000047ab9 */ /* 0x000fe40000000a00 */
[----:B------:R-:W-:-:S04]  /*0bc0*/  ISETP.NE.U32.AND P0, PT, RZ, UR4, PT ;  /* 0x00000004ff007c0c */ /* 0x000fc8000bf05070 */
[----:B------:R-:W-:-:S13]  /*0bd0*/  ISETP.NE.AND.EX P0, PT, RZ, UR5, PT, P0 ;  /* 0x00000005ff007c0c */ /* 0x000fda000bf05300 */
[----:B------:R-:W-:Y:S05]  /*0be0*/  @!P0 BRA `(.L_x_3305) ;  /* 0x0000000000108947 */ /* 0x000fea0003800000 */
[----:B-1----:R-:W1:Y:S02]  /*0bf0*/  LDC.64 R22, c[0x0][0x788] ;  /* 0x0001e200ff167b82 */ /* 0x002e640000000a00 */
[----:B-1----:R-:W-:-:S06]  /*0c00*/  IMAD.WIDE R22, R19, 0x4, R22 ;  /* 0x0000000413167825 */ /* 0x002fcc00078e0216 */
[----:B------:R4:W5:Y:S01]  /*0c10*/  LDG.E R22, desc[UR38][R22.64] ;  /* 0x0000002616167981 */ /* 0x000962000c1e1900 */
[----:B------:R-:W-:Y:S05]  /*0c20*/  BRA `(.L_x_3306) ;  /* 0x0000000000247947 */ /* 0x000fea0003800000 */
.L_x_3305:
        /* <DEDUP_REMOVED lines=9> */
.L_x_3306:
[----:B-1-3-5:R-:W-:Y:S01]  /*0cc0*/  IMAD.IADD R0, R17, 0x1, -R22 ;  /* 0x0000000111007824 */ /* 0x02afe200078e0a16 */
[----:B------:R-:W-:Y:S01]  /*0cd0*/  ULDC UR4, c[0x0][0x74c] ;  /* 0x0001d30000047ab9 */ /* 0x000fe20000000800 */
[----:B------:R-:W-:Y:S02]  /*0ce0*/  PLOP3.LUT P0, PT, PT, PT, PT, 0x80, 0x0 ;  /* 0x000000000000781c */ /* 0x000fe40003f0f070 */
[----:B------:R-:W-:Y:S01]  /*0cf0*/  CS2R R70, SRZ ;  /* 0x0000000000467805 */ /* 0x000fe2000001ff00 */
[----:B--2---:R-:W-:Y:S01]  /*0d00*/  IMAD R2, R153, 0x60, R0 ;  /* 0x0000006099027824 */ /* 0x004fe200078e0200 */
[----:B------:R-:W-:Y:S01]  /*0d10*/  CS2R R68, SRZ ;  /* 0x0000000000447805 */ /* 0x000fe2000001ff00 */
[----:B------:R-:W-:Y:S01]  /*0d20*/  VIADD R0, R17, 0x3f ;  /* 0x0000003f11007836 */ /* 0x000fe20000000000 */
[----:B------:R-:W-:Y:S01]  /*0d30*/  CS2R R66, SRZ ;  /* 0x0000000000427805 */ /* 0x000fe2000001ff00 */
[----:B------:R-:W-:Y:S01]  /*0d40*/  VIADD R2, R2, -UR4 ;  /* 0x8000000402027c36 */ /* 0x000fe20008000000 */
[----:B------:R-:W-:-:S02]  /*0d50*/  CS2R R64, SRZ ;  /* 0x0000000000407805 */ /* 0x000fc4000001ff00 */
[----:B------:R-:W-:Y:S02]  /*0d60*/  CS2R R62, SRZ ;  /* 0x00000000003e7805 */ /* 0x000fe4000001ff00 */
[----:B------:R-:W-:Y:S02]  /*0d70*/  SHF.R.S32.HI R3, RZ, 0x1f, R0 ;  /* 0x0000001fff037819 */ /* 0x000fe40000011400 */
        /* <DEDUP_REMOVED lines=74> */
[----:B--2-4-:R-:W-:Y:S05]  /*1220*/  CALL.ABS.NOINC R14 ;  /* 0x000000000e007343 */ /* 0x014fea0003c00000 */
.L_x_3309:
        /* <DEDUP_REMOVED lines=15> */
.L_x_3308:
        /* <DEDUP_REMOVED lines=20> */
.L_x_3311:
        /* <DEDUP_REMOVED lines=15> */
.L_x_3310:
        /* <DEDUP_REMOVED lines=8> */
.L_x_3469:
[----:B------:R-:W-:Y:S01]  /*15d0*/  SHF.L.U32 R15, RZ, 0x1f, RZ ;  /* 0x0000001fff0f7819 */ /* 0x000fe200000006ff */
[----:B--2---:R-:W-:Y:S01]  /*15e0*/  IMAD.HI R4, R14, 0x55555556, RZ ;  /* 0x555555560e047827 */ /* 0x004fe200078e02ff */
[----:B------:R-:W-:Y:S02]  /*15f0*/  LOP3.LUT R5, R2, 0xffffff80, RZ, 0xc0, !PT ;  /* 0xffffff8002057812 */ /* 0x000fe400078ec0ff */
[----:B------:R-:W2:Y:S01]  /*1600*/  SYNCS.PHASECHK.TRANS64.TRYWAIT P0, [UR36+0x36400], R15 ;  /* 0x0364000fff0075a7 */ /* 0x000ea20008000164 */
        /* <DEDUP_REMOVED lines=14> */
[----:B--2---:R-:W-:Y:S06]  /*16f0*/  @P0 BRA `(.L_x_3313) ;  /* 0x0000000000080947 */ /* 0x004fec0003800000 */
[----:B------:R-:W2:Y:S02]  /*1700*/  SYNCS.PHASECHK.TRANS64.TRYWAIT P0, [UR36+0x36400], R15 ;  /* 0x0364000fff0075a7 */ /* 0x000ea40008000164 */
[----:B--2---:R-:W-:Y:S05]  /*1710*/  @!P0 BRA `(.L_x_3314) ;  /* 0x000000a000688947 */ /* 0x004fea0003800000 */
.L_x_3313:
[----:B------:R-:W3:Y:S01]  /*1720*/  LDL.LU R20, [R1] ;  /* 0x0000000001147983 */ /* 0x000ee20000300800 */
[----:B------:R-:W-:Y:S01]  /*1730*/  LEA.HI R0, R3, R2, RZ, 0x2 ;  /* 0x0000000203007211 */ /* 0x000fe200078f10ff */
[----:B------:R-:W-:Y:S01]  /*1740*/  IMAD R14, R8, -0x3, R13 ;  /* 0xfffffffd080e7824 */ /* 0x000fe200078e020d */
[----:B------:R-:W-:Y:S01]  /*1750*/  LEA.HI R8, R9, R9, RZ, 0x1 ;  /* 0x0000000909087211 */ /* 0x000fe200078f08ff */
[----:B------:R-:W-:Y:S01]  /*1760*/  IMAD.IADD R12, R6, 0x1, -R11 ;  /* 0x00000001060c7824 */ /* 0x000fe200078e0a0b */
[----:B------:R-:W-:Y:S01]  /*1770*/  SHF.R.S32.HI R5, RZ, 0x2, R0 ;  /* 0x00000002ff057819 */ /* 0x000fe20000011400 */
[----:B------:R-:W-:Y:S01]  /*1780*/  IMAD R22, R153, -0x60, R22 ;  /* 0xffffffa099167824 */ /* 0x000fe200078e0216 */
[----:B------:R-:W-:Y:S02]  /*1790*/  SHF.R.S32.HI R6, RZ, 0x1f, R0 ;  /* 0x0000001fff067819 */ /* 0x000fe40000011400 */
[----:B------:R-:W-:Y:S02]  /*17a0*/  CS2R R70, SRZ ;  /* 0x0000000000467805 */ /* 0x000fe4000001ff00 */
[----:B--2---:R-:W-:-:S02]  /*17b0*/  LOP3.LUT R15, R0, 0x7ffffffc, RZ, 0xc0, !PT ;  /* 0x7ffffffc000f7812 */ /* 0x004fc400078ec0ff */
        /* <DEDUP_REMOVED lines=20> */
[C---:B------:R-:W-:Y:S01]  /*1900*/  IMAD.SHL.U32 R0, R11.reuse, 0x40, RZ ;  /* 0x000000400b007824 */ /* 0x040fe200078e00ff */
[----:B------:R-:W-:Y:S01]  /*1910*/  LOP3.LUT P0, RZ, R11, 0x2, RZ, 0xc0, !PT ;  /* 0x000000020bff7812 */ /* 0x000fe2000780c0ff */
[----:B------:R-:W-:Y:S01]  /*1920*/  IMAD.IADD R9, R9, 0x1, -R8 ;  /* 0x0000000109097824 */ /* 0x000fe200078e0a08 */
[----:B------:R-:W-:Y:S01]  /*1930*/  LOP3.LUT R6, R6, 0xfffffff8, RZ, 0xc0, !PT ;  /* 0xfffffff806067812 */ /* 0x000fe200078ec0ff */
[----:B------:R-:W-:Y:S01]  /*1940*/  IMAD R10, R13, 0x800, R10 ;  /* 0x000008000d0a7824 */ /* 0x000fe200078e020a */
[----:B------:R-:W-:Y:S01]  /*1950*/  LOP3.LUT R0, R0, 0xc0, RZ, 0xc0, !PT ;  /* 0x000000c000007812 */ /* 0x000fe200078ec0ff */
[----:B------:R-:W-:Y:S01]  /*1960*/  IMAD R8, R14, 0x10, R15 ;  /* 0x000000100e087824 */ /* 0x000fe200078e020f */
[----:B------:R-:W-:Y:S01]  /*1970*/  LEA.HI R3, R3, R2, RZ, 0x5 ;  /* 0x0000000203037211 */ /* 0x000fe200078f28ff */
[----:B------:R-:W-:Y:S01]  /*1980*/  IMAD R9, R9, 0x20, R10 ;  /* 0x0000002009097824 */ /* 0x000fe200078e020a */
[----:B------:R-:W-:Y:S01]  /*1990*/  LOP3.LUT R7, R0, 0x8, R7, 0xf8, !PT ;  /* 0x0000000800077812 */ /* 0x000fe200078ef807 */
[----:B------:R-:W-:Y:S01]  /*19a0*/  IMAD R14, R13, 0x400, R2 ;  /* 0x000004000d0e7824 */ /* 0x000fe200078e0202 */
[----:B------:R-:W-:Y:S01]  /*19b0*/  SHF.R.U32.HI R0, RZ, 0x3, R0 ;  /* 0x00000003ff007819 */ /* 0x000fe20000011600 */
[----:B------:R-:W-:Y:S01]  /*19c0*/  IMAD R12, R12, 0x200, R9 ;  /* 0x000002000c0c7824 */ /* 0x000fe200078e0209 */
[----:B------:R-:W-:Y:S01]  /*19d0*/  IADD3 R17, -R17, 0x1, R22 ;  /* 0x0000000111117810 */ /* 0x000fe20007ffe116 */
[----:B------:R-:W-:Y:S01]  /*19e0*/  IMAD.SHL.U32 R8, R8, 0x2, RZ ;  /* 0x0000000208087824 */ /* 0x000fe200078e00ff */
[----:B------:R-:W-:Y:S01]  /*19f0*/  LOP3.LUT R7, R7, R0, RZ, 0x3c, !PT ;  /* 0x0000000007077212 */ /* 0x000fe200078e3cff */
[----:B------:R-:W-:Y:S01]  /*1a00*/  IMAD.SHL.U32 R0, R14, 0x4, RZ ;  /* 0x000000040e007824 */ /* 0x000fe200078e00ff */
[----:B------:R-:W-:Y:S01]  /*1a10*/  SHF.R.S32.HI R3, RZ, 0x5, R3 ;  /* 0x00000005ff037819 */ /* 0x000fe20000011403 */
[----:B------:R-:W-:Y:S01]  /*1a20*/  IMAD.IADD R6, R5, 0x1, -R6 ;  /* 0x0000000105067824 */ /* 0x000fe200078e0a06 */
[----:B------:R-:W-:Y:S01]  /*1a30*/  CS2R R56, SRZ ;  /* 0x0000000000387805 */ /* 0x000fe2000001ff00 */
[----:B------:R-:W-:Y:S01]  /*1a40*/  IMAD.IADD R11, R12, 0x1, R7 ;  /* 0x000000010c0b7824 */ /* 0x000fe200078e0207 */
[----:B------:R-:W-:Y:S01]  /*1a50*/  CS2R R54, SRZ ;  /* 0x0000000000367805 */ /* 0x000fe2000001ff00 */
[----:B------:R-:W-:Y:S01]  /*1a60*/  IMAD.MOV.U32 R12, RZ, RZ, 0x20 ;  /* 0x00000020ff0c7424 */ /* 0x000fe200078e00ff */
[----:B------:R-:W-:Y:S01]  /*1a70*/  CS2R R52, SRZ ;  /* 0x0000000000347805 */ /* 0x000fe2000001ff00 */
[--C-:B------:R-:W-:Y:S01]  /*1a80*/  IMAD.IADD R9, R22, 0x1, -R8.reuse ;  /* 0x0000000116097824 */ /* 0x100fe200078e0a08 */
[----:B------:R-:W-:Y:S01]  /*1a90*/  LEA R11, R11, UR36, 0x1 ;  /* 0x000000240b0b7c11 */ /* 0x000fe2000f8e08ff */
[----:B------:R-:W-:Y:S01]  /*1aa0*/  IMAD.IADD R8, R17, 0x1, -R8 ;  /* 0x0000000111087824 */ /* 0x000fe200078e0a08 */
[----:B------:R-:W-:Y:S01]  /*1ab0*/  SEL R12, R12, 0xffffffe0, !P0 ;  /* 0xffffffe00c0c7807 */ /* 0x000fe20004000000 */
        /* <DEDUP_REMOVED lines=44> */
[----:B---3--:R-:W-:-:S07]  /*1d80*/  LOP3.LUT R10, R20, 0x1, RZ, 0xfc, !PT ;  /* 0x00000001140a7812 */ /* 0x008fce00078efcff */
.L_x_3325:
[----:B------:R-:W-:-:S13]  /*1d90*/  ISETP.NE.AND P0, PT, R10, 0x3, PT ;  /* 0x000000030a00780c */ /* 0x000fda0003f05270 */
[----:B--2---:R-:W-:Y:S05]  /*1da0*/  @!P0 BRA `(.L_x_3315) ;  /* 0x0000000000048947 */ /* 0x004fea0003800000 */
[----:B------:R-:W-:Y:S01]  /*1db0*/  BPT.TRAP 0x1 ;  /* 0x000000040000795c */ /* 0x000fe20000300000 */
.L_x_3315:
[----:B------:R-:W-:Y:S02]  /*1dc0*/  LEA R3, R2, UR36, 0x3 ;  /* 0x0000002402037c11 */ /* 0x000fe4000f8e18ff */
[----:B------:R-:W-:-:S04]  /*1dd0*/  SHF.L.U32 R12, R7, 0x1f, RZ ;  /* 0x0000001f070c7819 */ /* 0x000fc800000006ff */
[----:B------:R2:W3:Y:S01]  /*1de0*/  SYNCS.PHASECHK.TRANS64.TRYWAIT P1, [R3+URZ+0x36410], R12 ;  /* 0x0364100c030075a7 */ /* 0x0004e2000802017f */
[----:B------:R-:W-:Y:S05]  /*1df0*/  @!P0 BRA `(.L_x_3316) ;  /* 0x0000000000048947 */ /* 0x000fea0003800000 */
[----:B------:R-:W-:Y:S01]  /*1e00*/  BPT.TRAP 0x1 ;  /* 0x000000040000795c */ /* 0x000fe20000300000 */
.L_x_3316:
[----:B---3--:R-:W-:Y:S05]  /*1e10*/  @P1 BRA `(.L_x_3317) ;  /* 0x0000000000081947 */ /* 0x008fea0003800000 */
[----:B------:R-:W3:Y:S02]  /*1e20*/  SYNCS.PHASECHK.TRANS64.TRYWAIT P1, [R3+URZ+0x36410], R12 ;  /* 0x0364100c030075a7 */ /* 0x000ee4000802017f */
[----:B---3--:R-:W-:Y:S05]  /*1e30*/  @!P1 BRA `(.L_x_3318) ;  /* 0x0000009800b49947 */ /* 0x008fea0003800000 */
.L_x_3317:
        /* <DEDUP_REMOVED lines=100> */
[----:B-1----:R2:W1:Y:S01]  /*2480*/  LDS R13, [R14+0x30020] ;  /* 0x030020000e0d7984 */ /* 0x0024620000000800 */
[----:B------:R-:W-:Y:S05]  /*2490*/  @!P0 BRA `(.L_x_3319) ;  /* 0x0000000000048947 */ /* 0x000fea0003800000 */
[----:B------:R-:W-:Y:S01]  /*24a0*/  BPT.TRAP 0x1 ;  /* 0x000000040000795c */ /* 0x000fe20000300000 */
.L_x_3319:
[----:B------:R-:W-:-:S04]  /*24b0*/  SHF.L.U32 R15, R5, 0x1f, RZ ;  /* 0x0000001f050f7819 */ /* 0x000fc800000006ff */
[----:B------:R1:W1:Y:S01]  /*24c0*/  SYNCS.PHASECHK.TRANS64.TRYWAIT P1, [UR36+0x36430], R15 ;  /* 0x0364300fff0075a7 */ /* 0x0002620008020164 */
[----:B------:R-:W-:Y:S05]  /*24d0*/  @!P0 BRA `(.L_x_3320) ;  /* 0x0000000000048947 */ /* 0x000fea0003800000 */
[----:B------:R-:W-:Y:S01]  /*24e0*/  BPT.TRAP 0x1 ;  /* 0x000000040000795c */ /* 0x000fe20000300000 */
.L_x_3320:
[----:B-1----:R-:W-:Y:S05]  /*24f0*/  @P1 BRA `(.L_x_3321) ;  /* 0x0000000000081947 */ /* 0x002fea0003800000 */
[----:B------:R-:W1:Y:S02]  /*2500*/  SYNCS.PHASECHK.TRANS64.TRYWAIT P1, [UR36+0x36430], R15 ;  /* 0x0364300fff0075a7 */ /* 0x000e640008020164 */
[----:B-1----:R-:W-:Y:S05]  /*2510*/  @!P1 BRA `(.L_x_3322) ;  /* 0x0000009400109947 */ /* 0x002fea0003800000 */
.L_x_3321:
[----:B------:R-:W-:Y:S01]  /*2520*/  UIADD3 UR5, UR36, 0x2a000, URZ ;  /* 0x0002a00024057890 */ /* 0x000fe2000fffe03f */
[----:B------:R-:W-:Y:S01]  /*2530*/  WARPGROUP.ARRIVE ;  /* 0x00000000000079c5 */ /* 0x000fe20000000000 */
[----:B------:R-:W-:Y:S01]  /*2540*/  UIADD3 UR4, UR4, 0x9000, URZ ;  /* 0x0000900004047890 */ /* 0x000fe2000fffe03f */
[----:B------:R-:W-:Y:S01]  /*2550*/  IMAD R15, R16, 0x40, R6 ;  /* 0x00000040100f7824 */ /* 0x000fe200078e0206 */
[----:B------:R-:W-:Y:S02]  /*2560*/  USHF.R.U32.HI UR6, URZ, 0x4, UR5 ;  /* 0x000000043f067899 */ /* 0x000fe40008011605 */
[----:B------:R-:W-:Y:S02]  /*2570*/  USHF.R.U32.HI UR4, URZ, 0x4, UR4 ;  /* 0x000000043f047899 */ /* 0x000fe40008011604 */
[----:B------:R-:W-:Y:S01]  /*2580*/  ULOP3.LUT UR7, UR6, 0x3fff, URZ, 0xc0, !UPT ;  /* 0x00003fff06077892 */ /* 0x000fe2000f8ec03f */
[----:B--2---:R-:W-:Y:S01]  /*2590*/  VIADDMNMX R14, R15, R8, R9, PT ;  /* 0x000000080f0e7246 */ /* 0x004fe20003800109 */
        /* <DEDUP_REMOVED lines=20> */
[--C-:B---3--:R-:W-:Y:S01]  /*26e0*/  FFMA.FTZ R20, R21, UR40, -R12.reuse ;  /* 0x0000002815147c23 */ /* 0x108fe2000801080c */
        /* <DEDUP_REMOVED lines=12> */
[----:B----4-:R-:W-:Y:S01]  /*27b0*/  FSEL R23, R141, -INF , P4 ;  /* 0xff8000008d177808 */ /* 0x010fe20002000000 */
        /* <DEDUP_REMOVED lines=273> */
.L_x_3323:
        /* <DEDUP_REMOVED lines=60> */
.L_x_3324:
        /* <DEDUP_REMOVED lines=62> */
.L_x_3307:
[----:B------:R-:W-:Y:S05]  /*4070*/  @P0 BRA `(.L_x_3326) ;  /* 0x0000001400e40947 */ /* 0x000fea0003800000 */
[----:B------:R-:W1:Y:S01]  /*4080*/  S2R R0, SR_TID.X ;  /* 0x0000000000007919 */ /* 0x000e620000002100 */
        /* <DEDUP_REMOVED lines=30> */
[----:B--2---:R-:W-:-:S02]  /*4270*/  LEA.HI R3, R7, R0, RZ, 0x3 ;  /* 0x0000000007037211 */ /* 0x004fc400078f18ff */
        /* <DEDUP_REMOVED lines=43> */
[----:B------:R-:W-:Y:S01]  /*4530*/  F2FP.BF16.F32.PACK_AB R56, R57, R56 ;  /* 0x000000383938723e */ /* 0x000fe200000010ff */
[----:B------:R-:W2:Y:S01]  /*4540*/  LDC.64 R4, c[0x0][0x878] ;  /* 0x00021e00ff047b82 */ /* 0x000ea20000000a00 */
[----:B------:R-:W-:Y:S01]  /*4550*/  F2FP.BF16.F32.PACK_AB R50, R53, R52 ;  /* 0x000000343532723e */ /* 0x000fe200000010ff */
[----:B------:R-:W-:Y:S01]  /*4560*/  STSM.16.MT88.4 [R8+0x1000], R40 ;  /* 0x0010002808007844 */ /* 0x000fe20000004200 */
        /* <DEDUP_REMOVED lines=14> */
[----:B------:R-:W3:Y:S01]  /*4650*/  @P0 LDG.E R3, desc[UR38][R6.64] ;  /* 0x0000002606030981 */ /* 0x000ee2000c1e1900 */
[----:B--2---:R-:W-:Y:S01]  /*4660*/  ISETP.NE.U32.AND P1, PT, R4, RZ, PT ;  /* 0x000000ff0400720c */ /* 0x004fe20003f25070 */
[----:B------:R-:W2:Y:S03]  /*4670*/  LDC R10, c[0x0][0x808] ;  /* 0x00020200ff0a7b82 */ /* 0x000ea60000000800 */
[----:B------:R-:W-:Y:S01]  /*4680*/  ISETP.NE.AND.EX P1, PT, R5, RZ, PT, P1 ;  /* 0x000000ff0500720c */ /* 0x000fe20003f25310 */
[----:B------:R-:W-:-:S05]  /*4690*/  IMAD.HI R9, R0, 0x2aaaaaab, RZ ;  /* 0x2aaaaaab00097827 */ /* 0x000fca00078e02ff */
[----:B-1----:R-:W-:-:S04]  /*46a0*/  SHF.R.U32.HI R8, RZ, 0x1f, R9 ;  /* 0x0000001fff087819 */ /* 0x002fc80000011609 */
[----:B------:R-:W-:-:S03]  /*46b0*/  LEA.HI.SX32 R43, R9, R8, 0x1e ;  /* 0x00000008092b7211 */ /* 0x000fc600078ff2ff */
[----:B------:R-:W1:Y:S02]  /*46c0*/  @P1 LDC.64 R4, c[0x0][0x878] ;  /* 0x00021e00ff041b82 */ /* 0x000e640000000a00 */
[C---:B------:R-:W-:Y:S02]  /*46d0*/  IMAD R0, R43.reuse, -0x18, R0 ;  /* 0xffffffe82b007824 */ /* 0x040fe400078e0200 */
[----:B------:R-:W-:-:S03]  /*46e0*/  IMAD.SHL.U32 R11, R43, 0x40, RZ ;  /* 0x000000402b0b7824 */ /* 0x000fc600078e00ff */
[----:B------:R-:W-:Y:S01]  /*46f0*/  SHF.R.S32.HI R13, RZ, 0x1f, R0 ;  /* 0x0000001fff0d7819 */ /* 0x000fe20000011400 */
[----:B------:R-:W-:Y:S01]  /*4700*/  IMAD.SHL.U32 R2, R0, 0x8, RZ ;  /* 0x0000000800027824 */ /* 0x000fe200078e00ff */
[----:B------:R-:W-:Y:S02]  /*4710*/  LOP3.LUT R11, R11, 0x1c0, RZ, 0xc0, !PT ;  /* 0x000001c00b0b7812 */ /* 0x000fe400078ec0ff */
[----:B------:R-:W-:Y:S02]  /*4720*/  LEA.HI R13, R13, R0, RZ, 0x3 ;  /* 0x000000000d0d7211 */ /* 0x000fe400078f18ff */
[----:B------:R-:W-:Y:S02]  /*4730*/  LOP3.LUT R0, R11, 0x38, R2, 0xf8, !PT ;  /* 0x000000380b007812 */ /* 0x000fe400078ef802 */
[----:B------:R-:W-:Y:S02]  /*4740*/  LEA.HI R8, R9, R8, RZ, 0x1b ;  /* 0x0000000809087211 */ /* 0x000fe400078fd8ff */
[----:B------:R-:W-:-:S02]  /*4750*/  SHF.R.S32.HI R13, RZ, 0x3, R13 ;  /* 0x00000003ff0d7819 */ /* 0x000fc4000001140d */
[----:B------:R-:W-:-:S03]  /*4760*/  SHF.R.U32.HI R11, RZ, 0x3, R11 ;  /* 0x00000003ff0b7819 */ /* 0x000fc6000001160b */
[----:B------:R-:W-:Y:S01]  /*4770*/  IMAD R13, R13, 0xc, R8 ;  /* 0x0000000c0d0d7824 */ /* 0x000fe200078e0208 */
[----:B------:R-:W-:Y:S01]  /*4780*/  LOP3.LUT R0, R0, R11, RZ, 0x3c, !PT ;  /* 0x0000000b00007212 */ /* 0x000fe200078e3cff */
[----:B-1----:R-:W-:Y:S01]  /*4790*/  @P1 IMAD.WIDE R4, R19, 0x4, R4 ;  /* 0x0000000413041825 */ /* 0x002fe200078e0204 */
[----:B------:R-:W-:-:S03]  /*47a0*/  CS2R R16, SRZ ;  /* 0x0000000000107805 */ /* 0x000fc6000001ff00 */
[----:B------:R-:W-:Y:S01]  /*47b0*/  IMAD.U32 R0, R13, 0x200, R0 ;  /* 0x000002000d007824 */ /* 0x000fe200078e0000 */
[----:B--2---:R3:W5:Y:S02]  /*47c0*/  @P1 LDG.E R10, desc[UR38][R4.64] ;  /* 0x00000026040a1981 */ /* 0x004764000c1e1900 */
[----:B---3--:R-:W-:Y:S01]  /*47d0*/  @P0 SHF.R.S32.HI R4, RZ, 0x1f, R3 ;  /* 0x0000001fff040819 */ /* 0x008fe20000011403 */
[----:B------:R-:W-:Y:S06]  /*47e0*/  @P1 BRA `(.L_x_3327) ;  /* 0x0000000000101947 */ /* 0x000fec0003800000 */
[----:B------:R-:W-:Y:S05]  /*47f0*/  @!P0 BRA `(.L_x_3327) ;  /* 0x00000000000c8947 */ /* 0x000fea0003800000 */
[----:B------:R-:W2:Y:S04]  /*4800*/  LDG.E R5, desc[UR38][R6.64] ;  /* 0x0000002606057981 */ /* 0x000ea8000c1e1900 */
[----:B-----5:R-:W2:Y:S02]  /*4810*/  LDG.E R10, desc[UR38][R6.64+0x4] ;  /* 0x00000426060a7981 */ /* 0x020ea4000c1e1900 */
[----:B--2---:R-:W-:-:S07]  /*4820*/  IMAD.IADD R10, R10, 0x1, -R5 ;  /* 0x000000010a0a7824 */ /* 0x004fce00078e0a05 */
.L_x_3327:
[----:B------:R-:W-:Y:S01]  /*4830*/  LEA R0, R0, UR4, 0x1 ;  /* 0x0000000400007c11 */ /* 0x000fe2000f8e08ff */
[----:B------:R-:W-:Y:S01]  /*4840*/  @P0 IMAD.MOV.U32 R16, RZ, RZ, R3 ;  /* 0x000000ffff100224 */ /* 0x000fe200078e0003 */
[----:B------:R-:W-:Y:S01]  /*4850*/  ULDC.64 UR4, c[0x0][0x850] ;  /* 0x0002140000047ab9 */ /* 0x000fe20000000a00 */
[----:B------:R-:W-:Y:S01]  /*4860*/  @P0 IMAD.MOV.U32 R17, RZ, RZ, R4 ;  /* 0x000000ffff110224 */ /* 0x000fe200078e0004 */
[----:B------:R-:W-:Y:S01]  /*4870*/  ULDC UR6, c[0x0][0x83c] ;  /* 0x00020f0000067ab9 */ /* 0x000fe20000000800 */
[----:B-----5:R-:W-:Y:S01]  /*4880*/  IMAD R3, R153, -0x60, R10 ;  /* 0xffffffa099037824 */ /* 0x020fe200078e020a */
[----:B------:R1:W2:Y:S01]  /*4890*/  LDS.128 R28, [R0+0x9800] ;  /* 0x00980000001c7984 */ /* 0x0002a20000000c00 */
[----:B------:R-:W-:Y:S01]  /*48a0*/  IMAD R35, R155, UR4, RZ ;  /* 0x000000049b237c24 */ /* 0x000fe2000f8e02ff */
[C---:B------:R-:W-:Y:S01]  /*48b0*/  IADD3 R16, P1, R43.reuse, R16, RZ ;  /* 0x000000102b107210 */ /* 0x040fe20007f3e0ff */
[----:B------:R-:W-:Y:S01]  /*48c0*/  VIADD R18, R43, 0x10 ;  /* 0x000000102b127836 */ /* 0x000fe20000000000 */
[----:B------:R1:W3:Y:S01]  /*48d0*/  LDS.128 R24, [R0+0x800] ;  /* 0x0008000000187984 */ /* 0x0002e20000000c00 */
[----:B------:R-:W-:Y:S01]  /*48e0*/  VIMNMX R44, R3, 0x60, PT ;  /* 0x00000060032c7848 */ /* 0x000fe20003fe0100 */
[----:B------:R-:W-:Y:S01]  /*48f0*/  VIADD R3, R43, 0x20 ;  /* 0x000000202b037836 */ /* 0x000fe20000000000 */
[----:B------:R-:W-:Y:S01]  /*4900*/  SEL R45, R19, RZ, !P0 ;  /* 0x000000ff132d7207 */ /* 0x000fe20004000000 */
[----:B----4-:R1:W4:Y:S01]  /*4910*/  LDS.128 R20, [R0+0x1000] ;  /* 0x0010000000147984 */ /* 0x0103220000000c00 */
[-C--:B------:R-:W-:Y:S01]  /*4920*/  ISETP.GE.AND P3, PT, R43, R44.reuse, PT ;  /* 0x0000002c2b00720c */ /* 0x080fe20003f66270 */
[----:B------:R-:W-:Y:S01]  /*4930*/  IMAD R37, R152, UR5, R35 ;  /* 0x0000000598257c24 */ /* 0x000fe2000f8e0223 */
[-C--:B------:R-:W-:Y:S01]  /*4940*/  ISETP.GE.AND P5, PT, R3, R44.reuse, PT ;  /* 0x0000002c0300720c */ /* 0x080fe20003fa6270 */
[----:B------:R1:W1:Y:S01]  /*4950*/  LDS.128 R12, [R0+0x1800] ;  /* 0x00180000000c7984 */ /* 0x0002620000000c00 */
[--C-:B------:R-:W-:Y:S01]  /*4960*/  SHF.R.S32.HI R3, RZ, 0x1f, R2.reuse ;  /* 0x0000001fff037819 */ /* 0x100fe20000011402 */
[C---:B------:R-:W-:Y:S01]  /*4970*/  VIADD R34, R43.reuse, 0x40 ;  /* 0x000000402b227836 */ /* 0x040fe20000000000 */
[----:B------:R-:W-:Y:S01]  /*4980*/  SHF.R.S32.HI R35, RZ, 0x1f, R19 ;  /* 0x0000001fff237819 */ /* 0x000fe20000011413 */
[----:B------:R1:W1:Y:S01]  /*4990*/  LDS.128 R8, [R0+0x2000] ;  /* 0x0020000000087984 */ /* 0x0002620000000c00 */
[-C--:B------:R-:W-:Y:S01]  /*49a0*/  ISETP.GE.AND P4, PT, R18, R44.reuse, PT ;  /* 0x0000002c1200720c */ /* 0x080fe20003f86270 */
[----:B------:R-:W-:Y:S01]  /*49b0*/  VIADD R18, R43, 0x30 ;  /* 0x000000302b127836 */ /* 0x000fe20000000000 */
[----:B------:R-:W-:Y:S01]  /*49c0*/  ISETP.GE.OR P6, PT, R2, UR6, P3 ;  /* 0x0000000602007c0c */ /* 0x000fe20009fc6670 */
[----:B------:R1:W1:Y:S01]  /*49d0*/  LDS.128 R4, [R0+0x2800] ;  /* 0x0028000000047984 */ /* 0x0002620000000c00 */
[----:B------:R-:W-:Y:S01]  /*49e0*/  SEL R42, R35, RZ, !P0 ;  /* 0x000000ff232a7207 */ /* 0x000fe20004000000 */
[----:B------:R-:W-:Y:S01]  /*49f0*/  IMAD.WIDE.U32 R32, R152, UR4, R2 ;  /* 0x0000000498207c25 */ /* 0x000fe2000f8e0002 */
[----:B------:R-:W-:Y:S01]  /*4a00*/  ULDC.64 UR4, c[0x0][0x858] ;  /* 0x0002160000047ab9 */ /* 0x000fe20000000a00 */
[-C--:B------:R-:W-:Y:S01]  /*4a10*/  ISETP.GE.AND P2, PT, R18, R44.reuse, PT ;  /* 0x0000002c1200720c */ /* 0x080fe20003f46270 */
[----:B------:R-:W-:Y:S01]  /*4a20*/  BSSY B0, `(.L_x_3328) ;  /* 0x0000016000007945 */ /* 0x000fe20003800000 */
        /* <DEDUP_REMOVED lines=21> */
.L_x_3329:
[----:B------:R-:W-:Y:S05]  /*4b80*/  BSYNC B0 ;  /* 0x0000000000007941 */ /* 0x000fea0003800000 */
.L_x_3328:
        /* <DEDUP_REMOVED lines=15> */
.L_x_3331:
[----:B------:R-:W-:Y:S05]  /*4c80*/  BSYNC B0 ;  /* 0x0000000000007941 */ /* 0x000fea0003800000 */
.L_x_3330:
        /* <DEDUP_REMOVED lines=18> */
.L_x_3333:
[----:B------:R-:W-:Y:S05]  /*4db0*/  BSYNC B0 ;  /* 0x0000000000007941 */ /* 0x000fea0003800000 */
.L_x_3332:
        /* <DEDUP_REMOVED lines=17> */
.L_x_3335:
[----:B------:R-:W-:Y:S05]  /*4ed0*/  BSYNC B0 ;  /* 0x0000000000007941 */ /* 0x000fea0003800000 */
.L_x_3334:
        /* <DEDUP_REMOVED lines=18> */
.L_x_3337:
[----:B------:R-:W-:Y:S05]  /*5000*/  BSYNC B0 ;  /* 0x0000000000007941 */ /* 0x000fea0003800000 */
.L_x_3336:
        /* <DEDUP_REMOVED lines=17> */
.L_x_3339:
[----:B------:R-:W-:Y:S05]  /*5120*/  BSYNC B0 ;  /* 0x0000000000007941 */ /* 0x000fea0003800000 */
.L_x_3338:
[----:B-1----:R1:W1:Y:S01]  /*5130*/  LDS.128 R28, [R0] ;  /* 0x00000000001c7984 */ /* 0x0022620000000c00 */
[----:B------:R-:W-:Y:S01]  /*5140*/  ULDC.64 UR4, c[0x0][0x820] ;  /* 0x0002080000047ab9 */ /* 0x000fe20000000a00 */
[----:B------:R-:W-:Y:S01]  /*5150*/  ULDC UR6, c[0x0][0x80c] ;  /* 0x0002030000067ab9 */ /* 0x000fe20000000800 */
[----:B------:R-:W-:Y:S01]  /*5160*/  IMAD R155, R155, UR4, RZ ;  /* 0x000000049b9b7c24 */ /* 0x000fe2000f8e02ff */
[----:B------:R-:W-:Y:S01]  /*5170*/  ISETP.GE.OR P3, PT, R2, UR6, P3 ;  /* 0x0000000602007c0c */ /* 0x000fe20009f66670 */
[----:B------:R-:W-:Y:S01]  /*5180*/  IMAD.WIDE.U32 R18, R152, UR4, R2 ;  /* 0x0000000498127c25 */ /* 0x000fe2000f8e0002 */
[----:B------:R-:W-:Y:S01]  /*5190*/  BSSY B0, `(.L_x_3340) ;  /* 0x0000018000007945 */ /* 0x000fe20003800000 */
[----:B------:R-:W-:Y:S02]  /*51a0*/  ISETP.GE.OR P4, PT, R2, UR6, P4 ;  /* 0x0000000602007c0c */ /* 0x000fe4000a786670 */
[----:B------:R-:W-:Y:S01]  /*51b0*/  IMAD R155, R152, UR5, R155 ;  /* 0x00000005989b7c24 */ /* 0x000fe2000f8e029b */
[----:B------:R-:W-:Y:S01]  /*51c0*/  ULDC.64 UR4, c[0x0][0x828] ;  /* 0x00020a0000047ab9 */ /* 0x000fe20000000a00 */
[----:B------:R-:W-:Y:S01]  /*51d0*/  ISETP.GE.OR P5, PT, R2, UR6, P5 ;  /* 0x0000000602007c0c */ /* 0x000fe2000afa6670 */
[----:B------:R-:W-:Y:S01]  /*51e0*/  IMAD R3, R42, UR4, RZ ;  /* 0x000000042a037c24 */ /* 0x000fe2000f8e02ff */
[C---:B------:R-:W-:Y:S01]  /*51f0*/  ISETP.GE.OR P2, PT, R2.reuse, UR6, P2 ;  /* 0x0000000602007c0c */ /* 0x040fe20009746670 */
[----:B------:R-:W-:Y:S01]  /*5200*/  IMAD.IADD R19, R19, 0x1, R155 ;  /* 0x0000000113137824 */ /* 0x000fe200078e029b */
[C---:B------:R-:W-:Y:S01]  /*5210*/  ISETP.GE.OR P1, PT, R2.reuse, UR6, P1 ;  /* 0x0000000602007c0c */ /* 0x040fe20008f26670 */
[C---:B------:R-:W-:Y:S01]  /*5220*/  IMAD R3, R45.reuse, UR5, R3 ;  /* 0x000000052d037c24 */ /* 0x040fe2000f8e0203 */
        /* <DEDUP_REMOVED lines=14> */
.L_x_3341:
[----:B------:R-:W-:Y:S05]  /*5310*/  BSYNC B0 ;  /* 0x0000000000007941 */ /* 0x000fea0003800000 */
.L_x_3340:
        /* <DEDUP_REMOVED lines=15> */
.L_x_3343:
[----:B------:R-:W-:Y:S05]  /*5410*/  BSYNC B0 ;  /* 0x0000000000007941 */ /* 0x000fea0003800000 */
.L_x_3342:
        /* <DEDUP_REMOVED lines=15> */
.L_x_3345:
[----:B------:R-:W-:Y:S05]  /*5510*/  BSYNC B0 ;  /* 0x0000000000007941 */ /* 0x000fea0003800000 */
.L_x_3344:
        /* <DEDUP_REMOVED lines=15> */
.L_x_3347:
[----:B------:R-:W-:Y:S05]  /*5610*/  BSYNC B0 ;  /* 0x0000000000007941 */ /* 0x000fea0003800000 */
.L_x_3346:
        /* <DEDUP_REMOVED lines=15> */
.L_x_3349:
[----:B------:R-:W-:Y:S05]  /*5710*/  BSYNC B0 ;  /* 0x0000000000007941 */ /* 0x000fea0003800000 */
.L_x_3348:
        /* <DEDUP_REMOVED lines=15> */
.L_x_3326:
[----:B--2---:R-:W1:Y:S08]  /*5810*/  LDC.64 R2, c[0x0][0x870] ;  /* 0x00021c00ff027b82 */ /* 0x004e700000000a00 */
[----:B------:R-:W2:Y:S01]  /*5820*/  LDC.64 R4, c[0x0][0x870] ;  /* 0x00021c00ff047b82 */ /* 0x000ea20000000a00 */
[----:B-1----:R-:W-:-:S07]  /*5830*/  IMAD.WIDE R6, R19, 0x4, R2 ;  /* 0x0000000413067825 */ /* 0x002fce00078e0202 */
[----:B------:R-:W1:Y:S01]  /*5840*/  LDC.64 R2, c[0x0][0x878] ;  /* 0x00021e00ff027b82 */ /* 0x000e620000000a00 */
[----:B--2---:R-:W-:-:S07]  /*5850*/  ISETP.NE.U32.AND P0, PT, R4, RZ, PT ;  /* 0x000000ff0400720c */ /* 0x004fce0003f05070 */
[----:B------:R-:W2:Y:S01]  /*5860*/  LDC R0, c[0x0][0x808] ;  /* 0x00020200ff007b82 */ /* 0x000ea20000000800 */
[----:B------:R-:W-:-:S13]  /*5870*/  ISETP.NE.AND.EX P0, PT, R5, RZ, PT, P0 ;  /* 0x000000ff0500720c */ /* 0x000fda0003f05300 */
[----:B------:R-:W3:Y:S01]  /*5880*/  @P0 LDG.E R5, desc[UR38][R6.64] ;  /* 0x0000002606050981 */ /* 0x000ee2000c1e1900 */
[----:B-1----:R-:W-:-:S04]  /*5890*/  ISETP.NE.U32.AND P1, PT, R2, RZ, PT ;  /* 0x000000ff0200720c */ /* 0x002fc80003f25070 */
[----:B------:R-:W-:-:S13]  /*58a0*/  ISETP.NE.AND.EX P1, PT, R3, RZ, PT, P1 ;  /* 0x000000ff0300720c */ /* 0x000fda0003f25310 */
[----:B------:R-:W1:Y:S02]  /*58b0*/  @P1 LDC.64 R2, c[0x0][0x878] ;  /* 0x00021e00ff021b82 */ /* 0x000e640000000a00 */
[----:B-1----:R-:W-:-:S05]  /*58c0*/  @P1 IMAD.WIDE R8, R19, 0x4, R2 ;  /* 0x0000000413081825 */ /* 0x002fca00078e0202 */
[----:B--2---:R1:W5:Y:S01]  /*58d0*/  @P1 LDG.E R0, desc[UR38][R8.64] ;  /* 0x0000002608001981 */ /* 0x004362000c1e1900 */
[----:B------:R-:W2:Y:S02]  /*58e0*/  S2R R2, SR_TID.X ;  /* 0x0000000000027919 */ /* 0x000ea40000002100 */
[----:B--2---:R-:W-:Y:S01]  /*58f0*/  VIADD R10, R2, 0xffffff80 ;  /* 0xffffff80020a7836 */ /* 0x004fe20000000000 */
[----:B------:R-:W-:-:S03]  /*5900*/  CS2R R2, SRZ ;  /* 0x0000000000027805 */ /* 0x000fc6000001ff00 */
[----:B------:R-:W-:-:S05]  /*5910*/  IMAD.HI R4, R10, 0x2aaaaaab, RZ ;  /* 0x2aaaaaab0a047827 */ /* 0x000fca00078e02ff */
[----:B------:R-:W-:-:S04]  /*5920*/  SHF.R.U32.HI R11, RZ, 0x1f, R4 ;  /* 0x0000001fff0b7819 */ /* 0x000fc80000011604 */
[----:B------:R-:W-:-:S05]  /*5930*/  LEA.HI.SX32 R15, R4, R11, 0x1e ;  /* 0x0000000b040f7211 */ /* 0x000fca00078ff2ff */
[----:B------:R-:W-:Y:S02]  /*5940*/  IMAD R10, R15, -0x18, R10 ;  /* 0xffffffe80f0a7824 */ /* 0x000fe400078e020a */
[--C-:B---3--:R-:W-:Y:S01]  /*5950*/  @P0 IMAD.MOV.U32 R2, RZ, RZ, R5.reuse ;  /* 0x000000ffff020224 */ /* 0x108fe200078e0005 */
[----:B------:R-:W-:-:S04]  /*5960*/  @P0 SHF.R.S32.HI R3, RZ, 0x1f, R5 ;  /* 0x0000001fff030819 */ /* 0x000fc80000011405 */
[----:B------:R-:W-:Y:S01]  /*5970*/  IADD3 R4, P2, R15, R2, RZ ;  /* 0x000000020f047210 */ /* 0x000fe20007f5e0ff */
[----:B-1----:R-:W-:-:S12]  /*5980*/  @P1 BRA `(.L_x_3350) ;  /* 0x0000000000101947 */ /* 0x002fd80003800000 */
[----:B------:R-:W-:Y:S05]  /*5990*/  @!P0 BRA `(.L_x_3350) ;  /* 0x00000000000c8947 */ /* 0x000fea0003800000 */
[----:B------:R-:W2:Y:S04]  /*59a0*/  LDG.E R9, desc[UR38][R6.64] ;  /* 0x0000002606097981 */ /* 0x000ea8000c1e1900 */
[----:B-----5:R-:W2:Y:S02]  /*59b0*/  LDG.E R0, desc[UR38][R6.64+0x4] ;  /* 0x0000042606007981 */ /* 0x020ea4000c1e1900 */
[----:B--2---:R-:W-:-:S07]  /*59c0*/  IMAD.IADD R0, R0, 0x1, -R9 ;  /* 0x0000000100007824 */ /* 0x004fce00078e0a09 */
.L_x_3350:
[----:B-----5:R-:W-:Y:S01]  /*59d0*/  IMAD R12, R153, -0x60, R0 ;  /* 0xffffffa0990c7824 */ /* 0x020fe200078e0200 */
[----:B------:R-:W-:Y:S01]  /*59e0*/  ULDC.64 UR4, c[0x0][0x820] ;  /* 0x0002080000047ab9 */ /* 0x000fe20000000a00 */
[C---:B------:R-:W-:Y:S01]  /*59f0*/  VIADD R7, R15.reuse, 0x10 ;  /* 0x000000100f077836 */ /* 0x040fe20000000000 */
[----:B------:R-:W-:Y:S01]  /*5a00*/  SHF.R.S32.HI R0, RZ, 0x1f, R19 ;  /* 0x0000001fff007819 */ /* 0x000fe20000011413 */
[----:B------:R-:W-:Y:S01]  /*5a10*/  IMAD.SHL.U32 R10, R10, 0x8, RZ ;  /* 0x000000080a0a7824 */ /* 0x000fe200078e00ff */
[-C--:B------:R-:W-:Y:S01]  /*5a20*/  ISETP.GE.AND P3, PT, R15, R12.reuse, PT ;  /* 0x0000000c0f00720c */ /* 0x080fe20003f66270 */
[----:B------:R-:W-:Y:S01]  /*5a30*/  ULDC UR6, c[0x0][0x80c] ;  /* 0x0002030000067ab9 */ /* 0x000fe20000000800 */
[-C--:B------:R-:W-:Y:S01]  /*5a40*/  ISETP.GE.AND P4, PT, R7, R12.reuse, PT ;  /* 0x0000000c0700720c */ /* 0x080fe20003f86270 */
[----:B------:R-:W-:Y:S01]  /*5a50*/  VIADD R9, R15, 0x20 ;  /* 0x000000200f097836 */ /* 0x000fe20000000000 */
[--C-:B------:R-:W-:Y:S01]  /*5a60*/  SHF.R.S32.HI R11, RZ, 0x1f, R10.reuse ;  /* 0x0000001fff0b7819 */ /* 0x100fe2000001140a */
[----:B------:R-:W-:Y:S01]  /*5a70*/  IMAD R7, R155, UR4, RZ ;  /* 0x000000049b077c24 */ /* 0x000fe2000f8e02ff */
[----:B------:R-:W-:Y:S01]  /*5a80*/  ISETP.GE.OR P6, PT, R10, UR6, P3 ;  /* 0x000000060a007c0c */ /* 0x000fe20009fc6670 */
[C---:B------:R-:W-:Y:S01]  /*5a90*/  VIADD R13, R15.reuse, 0x40 ;  /* 0x000000400f0d7836 */ /* 0x040fe20000000000 */
[----:B------:R-:W-:Y:S01]  /*5aa0*/  LEA.HI.X.SX32 R5, R15, R3, 0x1, P2 ;  /* 0x000000030f057211 */ /* 0x000fe200010f0eff */
[----:B------:R-:W-:Y:S01]  /*5ab0*/  IMAD.WIDE.U32 R2, R152, UR4, R10 ;  /* 0x0000000498027c25 */ /* 0x000fe2000f8e000a */
[----:B------:R-:W-:Y:S01]  /*5ac0*/  SEL R14, R0, RZ, !P0 ;  /* 0x000000ff000e7207 */ /* 0x000fe20004000000 */
[----:B------:R-:W-:Y:S01]  /*5ad0*/  BSSY B0, `(.L_x_3351) ;  /* 0x000001a000007945 */ /* 0x000fe20003800000 */
[-C--:B------:R-:W-:Y:S01]  /*5ae0*/  ISETP.GE.AND P5, PT, R9, R12.reuse, PT ;  /* 0x0000000c0900720c */ /* 0x080fe20003fa6270 */
[----:B------:R-:W-:Y:S01]  /*5af0*/  IMAD R7, R152, UR5, R7 ;  /* 0x0000000598077c24 */ /* 0x000fe2000f8e0207 */
[----:B------:R-:W-:Y:S01]  /*5b00*/  ULDC.64 UR4, c[0x0][0x828] ;  /* 0x00020a0000047ab9 */ /* 0x000fe20000000a00 */
        /* <DEDUP_REMOVED lines=22> */
.L_x_3352:
[----:B------:R-:W-:Y:S05]  /*5c70*/  BSYNC B0 ;  /* 0x0000000000007941 */ /* 0x000fea0003800000 */
.L_x_3351:
        /* <DEDUP_REMOVED lines=16> */
.L_x_3354:
[----:B------:R-:W-:Y:S05]  /*5d80*/  BSYNC B0 ;  /* 0x0000000000007941 */ /* 0x000fea0003800000 */
.L_x_3353:
        /* <DEDUP_REMOVED lines=12> */
[----:B-12---:R-:W-:Y:S01]  /*5e50*/  LEA R16, P6, R4, UR4, 0x1 ;  /* 0x0000000404107c11 */ /* 0x006fe2000f8c08ff */
[----:B------:R-:W-:-:S05]  /*5e60*/  IMAD.IADD R5, R5, 0x1, R13 ;  /* 0x0000000105057824 */ /* 0x000fca00078e020d */
[----:B------:R-:W-:-:S05]  /*5e70*/  LEA.HI.X R17, R4, UR5, R5, 0x1, P6 ;  /* 0x0000000504117c11 */ /* 0x000fca000b0f0c05 */
[----:B------:R3:W-:Y:S02]  /*5e80*/  STG.E.128 desc[UR38][R16.64], RZ ;  /* 0x000000ff10007986 */ /* 0x0007e4000c101d26 */
.L_x_3356:
[----:B------:R-:W-:Y:S05]  /*5e90*/  BSYNC B0 ;  /* 0x0000000000007941 */ /* 0x000fea0003800000 */
.L_x_3355:
        /* <DEDUP_REMOVED lines=13> */
[----:B-123--:R-:W-:Y:S01]  /*5f70*/  LEA R16, P0, R4, UR4, 0x1 ;  /* 0x0000000404107c11 */ /* 0x00efe2000f8008ff */
[----:B------:R-:W-:-:S05]  /*5f80*/  IMAD.IADD R5, R5, 0x1, R13 ;  /* 0x0000000105057824 */ /* 0x000fca00078e020d */
[----:B------:R-:W-:-:S05]  /*5f90*/  LEA.HI.X R17, R4, UR5, R5, 0x1, P0 ;  /* 0x0000000504117c11 */ /* 0x000fca00080f0c05 */
[----:B------:R1:W-:Y:S02]  /*5fa0*/  STG.E.128 desc[UR38][R16.64], RZ ;  /* 0x000000ff10007986 */ /* 0x0003e4000c101d26 */
.L_x_3358:
[----:B------:R-:W-:Y:S05]  /*5fb0*/  BSYNC B0 ;  /* 0x0000000000007941 */ /* 0x000fea0003800000 */
.L_x_3357:
        /* <DEDUP_REMOVED lines=16> */
.L_x_3360:
[----:B------:R-:W-:Y:S05]  /*60c0*/  BSYNC B0 ;  /* 0x0000000000007941 */ /* 0x000fea0003800000 */
.L_x_3359:
        /* <DEDUP_REMOVED lines=16> */
.L_x_3362:
[----:B------:R-:W-:Y:S05]  /*61d0*/  BSYNC B0 ;  /* 0x0000000000007941 */ /* 0x000fea0003800000 */
.L_x_3361:
        /* <DEDUP_REMOVED lines=29> */
.L_x_3364:
[----:B------:R-:W-:Y:S05]  /*63b0*/  BSYNC B0 ;  /* 0x0000000000007941 */ /* 0x000fea0003800000 */
.L_x_3363:
        /* <DEDUP_REMOVED lines=15> */
.L_x_3366:
[----:B------:R-:W-:Y:S05]  /*64b0*/  BSYNC B0 ;  /* 0x0000000000007941 */ /* 0x000fea0003800000 */
.L_x_3365:
        /* <DEDUP_REMOVED lines=15> */
.L_x_3368:
[----:B------:R-:W-:Y:S05]  /*65b0*/  BSYNC B0 ;  /* 0x0000000000007941 */ /* 0x000fea0003800000 */
.L_x_3367:
        /* <DEDUP_REMOVED lines=15> */
.L_x_3370:
[----:B------:R-:W-:Y:S05]  /*66b0*/  BSYNC B0 ;  /* 0x0000000000007941 */ /* 0x000fea0003800000 */
.L_x_3369:
        /* <DEDUP_REMOVED lines=15> */
.L_x_3372:
[----:B------:R-:W-:Y:S05]  /*67b0*/  BSYNC B0 ;  /* 0x0000000000007941 */ /* 0x000fea0003800000 */
.L_x_3371:
        /* <DEDUP_REMOVED lines=15> */
.L_x_3295:
        /* <DEDUP_REMOVED lines=29> */
.L_x_3374:
[----:B------:R-:W-:Y:S01]  /*6a80*/  ULDC UR9, c[0x0][0x8c4] ;  /* 0x0002310000097ab9 */ /* 0x000fe20000000800 */
[----:B------:R-:W-:Y:S01]  /*6a90*/  UMOV UR7, UR8 ;  /* 0x0000000800077c82 */ /* 0x000fe20008000000 */
[----:B------:R-:W-:-:S11]  /*6aa0*/  UISETP.NE.AND UP0, UPT, UR9, 0x1, UPT ;  /* 0x000000010900788c */ /* 0x000fd6000bf05270 */
[----:B------:R-:W-:Y:S02]  /*6ab0*/  @UP0 ULDC.64 UR10, c[0x0][0x8c8] ;  /* 0x00023200000a0ab9 */ /* 0x000fe40000000a00 */
[----:B------:R-:W-:-:S04]  /*6ac0*/  UIMAD.WIDE.U32 UR4, UR8, UR10, URZ ;  /* 0x0000000a080472a5 */ /* 0x000fc8000f8e003f */
[----:B------:R-:W-:-:S04]  /*6ad0*/  @UP0 USHF.R.U32.HI UR7, URZ, UR11, UR5 ;  /* 0x0000000b3f070299 */ /* 0x000fc80008011605 */
[----:B------:R-:W-:-:S12]  /*6ae0*/  UIMAD UR4, UR7, UR9, URZ ;  /* 0x00000009070472a4 */ /* 0x000fd8000f8e023f */
.L_x_3375:
        /* <DEDUP_REMOVED lines=23> */
.L_x_3376:
        /* <DEDUP_REMOVED lines=13> */
.L_x_3378:
[----:B------:R-:W-:-:S05]  /*6d30*/  ULDC UR4, c[0x0][0x8ec] ;  /* 0x00023b0000047ab9 */ /* 0x000fca0000000800 */
.L_x_3377:
[----:B------:R-:W-:Y:S02]  /*6d40*/  UIADD3 UR4, UR4, 0x5f, URZ ;  /* 0x0000005f04047890 */ /* 0x000fe4000fffe03f */
[----:B------:R-:W-:Y:S02]  /*6d50*/  ULOP3.LUT UR13, URZ, UR7, URZ, 0x33, !UPT ;  /* 0x000000073f0d7292 */ /* 0x000fe4000f8e333f */
[----:B------:R-:W-:-:S04]  /*6d60*/  UIMAD.WIDE UR4, UR4, 0x2aaaaaab, URZ ;  /* 0x2aaaaaab040478a5 */ /* 0x000fc8000f8e023f */
[----:B------:R-:W-:-:S04]  /*6d70*/  USHF.R.U32.HI UR4, URZ, 0x1f, UR5 ;  /* 0x0000001f3f047899 */ /* 0x000fc80008011605 */
[----:B------:R-:W-:-:S04]  /*6d80*/  ULEA.HI.SX32 UR4, UR5, UR4, 0x1c ;  /* 0x0000000405047291 */ /* 0x000fc8000f8fe23f */
[----:B------:R-:W-:Y:S02]  /*6d90*/  UISETP.GT.AND UP0, UPT, UR4, UR7, UPT ;  /* 0x000000070400728c */ /* 0x000fe4000bf04270 */
[----:B------:R-:W-:Y:S02]  /*6da0*/  UIADD3 UR13, UR4, UR13, URZ ;  /* 0x0000000d040d7290 */ /* 0x000fe4000fffe03f */
[----:B------:R-:W-:-:S06]  /*6db0*/  USEL UR10, UR10, 0xffffffff, UP0 ;  /* 0xffffffff0a0a7887 */ /* 0x000fcc0008000000 */
        /* <DEDUP_REMOVED lines=40> */
.L_x_3379:
        /* <DEDUP_REMOVED lines=13> */
.L_x_3380:
        /* <DEDUP_REMOVED lines=12> */
.L_x_3381:
[----:B------:R-:W-:Y:S01]  /*71d0*/  UIMAD UR7, UR13, 0x60, UR14 ;  /* 0x000000600d0778a4 */ /* 0x000fe2000f8e020e */
[----:B------:R-:W-:-:S03]  /*71e0*/  ULDC UR8, c[0x0][0x74c] ;  /* 0x0001d30000087ab9 */ /* 0x000fc60000000800 */
[----:B------:R-:W-:Y:S02]  /*71f0*/  UIADD3 UR8, UR7, -UR8, -UR11 ;  /* 0x8000000807087290 */ /* 0x000fe4000fffe80b */
        /* <DEDUP_REMOVED lines=13> */
[----:B------:R-:W1:Y:S01]  /*72d0*/  S2R R0, SR_TID.X ;  /* 0x0000000000007919 */ /* 0x000e620000002100 */
[----:B------:R-:W-:Y:S01]  /*72e0*/  UIMAD UR16, UR18, UR20, URZ ;  /* 0x00000014121072a4 */ /* 0x000fe2000f8e023f */
[----:B------:R-:W-:Y:S01]  /*72f0*/  LOP3.LUT R10, RZ, UR13, RZ, 0x33, !PT ;  /* 0x0000000dff0a7c12 */ /* 0x000fe2000f8e33ff */
[----:B------:R-:W-:Y:S02]  /*7300*/  UIMAD.WIDE.U32 UR8, UR6, UR20, URZ ;  /* 0x00000014060872a5 */ /* 0x000fe4000f8e003f */
[----:B------:R-:W-:Y:S02]  /*7310*/  UIADD3 UR20, UR11, 0x5f, URZ ;  /* 0x0000005f0b147890 */ /* 0x000fe4000fffe03f */
[----:B------:R-:W-:Y:S02]  /*7320*/  UIADD3 UR14, UR11, 0x9f, -UR14 ;  /* 0x0000009f0b0e7890 */ /* 0x000fe4000fffe80e */
[----:B------:R-:W-:-:S02]  /*7330*/  UIADD3 UR11, UR7, -UR12, URZ ;  /* 0x8000000c070b7290 */ /* 0x000fc4000fffe03f */
[----:B------:R-:W-:Y:S02]  /*7340*/  USHF.R.S32.HI UR15, URZ, 0x1f, UR10 ;  /* 0x0000001f3f0f7899 */ /* 0x000fe4000801140a */
[----:B------:R-:W-:Y:S02]  /*7350*/  ULOP3.LUT UR11, UR11, 0x1, URZ, 0xc0, !UPT ;  /* 0x000000010b0b7892 */ /* 0x000fe4000f8ec03f */
[----:B------:R-:W-:Y:S02]  /*7360*/  USEL UR29, UR10, URZ, !UP0 ;  /* 0x0000003f0a1d7287 */ /* 0x000fe4000c000000 */
[----:B------:R-:W-:Y:S02]  /*7370*/  USEL UR23, UR15, URZ, !UP0 ;  /* 0x0000003f0f177287 */ /* 0x000fe4000c000000 */
[----:B------:R-:W-:Y:S02]  /*7380*/  UISETP.NE.U32.AND UP0, UPT, UR11, 0x1, UPT ;  /* 0x000000010b00788c */ /* 0x000fe4000bf05070 */
[----:B------:R-:W-:Y:S01]  /*7390*/  UIMAD UR17, UR6, UR21, UR16 ;  /* 0x00000015061172a4 */ /* 0x000fe2000f8e0210 */
[----:B------:R-:W-:-:S02]  /*73a0*/  ULDC UR22, c[0x0][0x760] ;  /* 0x0001d80000167ab9 */ /* 0x000fc40000000800 */
[----:B------:R-:W-:Y:S01]  /*73b0*/  ULDC UR16, c[0x0][0x288] ;  /* 0x0000a20000107ab9 */ /* 0x000fe20000000800 */
[----:B------:R-:W-:Y:S01]  /*73c0*/  UIADD3 UR17, UR9, UR17, URZ ;  /* 0x0000001109117290 */ /* 0x000fe2000fffe03f */
[----:B------:R-:W-:Y:S01]  /*73d0*/  PLOP3.LUT P1, PT, PT, PT, UP0, 0x80, 0x0 ;  /* 0x000000000000781c */ /* 0x000fe20003f2f008 */
[----:B------:R-:W-:Y:S02]  /*73e0*/  UIMAD UR19, UR10, UR16, URZ ;  /* 0x000000100a1372a4 */ /* 0x000fe4000f8e023f */
[----:B------:R-:W-:Y:S01]  /*73f0*/  UIADD3 UR10, UP2, UR4, UR8, URZ ;  /* 0x00000008040a7290 */ /* 0x000fe2000ff5e03f */
[----:B------:R-:W-:Y:S01]  /*7400*/  ULDC.64 UR30, c[0x0][0x2e0] ;  /* 0x0000b800001e7ab9 */ /* 0x000fe20000000a00 */
[----:B------:R-:W-:Y:S01]  /*7410*/  UIMAD UR15, UR16, UR22, URZ ;  /* 0x00000016100f72a4 */ /* 0x000fe2000f8e023f */
[----:B-1----:R-:W-:Y:S01]  /*7420*/  LOP3.LUT R0, R0, 0x1f, RZ, 0xc0, !PT ;  /* 0x0000001f00007812 */ /* 0x002fe200078ec0ff */
[----:B------:R-:W-:Y:S02]  /*7430*/  UIADD3 UR16, UP1, UR6, UR19, URZ ;  /* 0x0000001306107290 */ /* 0x000fe4000ff3e03f */
[----:B------:R-:W-:-:S02]  /*7440*/  UIMAD.WIDE UR20, UR20, 0x2aaaaaab, URZ ;  /* 0x2aaaaaab141478a5 */ /* 0x000fc4000f8e023f */
[----:B------:R-:W-:Y:S02]  /*7450*/  UIMAD UR6, UR23, UR30, URZ ;  /* 0x0000001e170672a4 */ /* 0x000fe4000f8e023f */
[----:B------:R-:W-:Y:S02]  /*7460*/  UIADD3.X UR11, UR5, UR17, URZ, UP2, !UPT ;  /* 0x00000011050b7290 */ /* 0x000fe400097fe43f */
[----:B------:R-:W-:Y:S02]  /*7470*/  ULEA.HI.X.SX32 UR18, UR19, UR18, 0x1, UP1 ;  /* 0x0000001213127291 */ /* 0x000fe400088f0e3f */
[----:B------:R-:W-:Y:S02]  /*7480*/  USHF.R.U32.HI UR20, URZ, 0x1f, UR21 ;  /* 0x0000001f3f147899 */ /* 0x000fe40008011615 */
[----:B------:R-:W-:Y:S02]  /*7490*/  UIMAD UR19, UR29, UR31, UR6 ;  /* 0x0000001f1d1372a4 */ /* 0x000fe4000f8e0206 */
[----:B------:R-:W-:Y:S01]  /*74a0*/  UIMAD.WIDE.U32 UR10, UR29, UR30, UR10 ;  /* 0x0000001e1d0a72a5 */ /* 0x000fe2000f8e000a */
[----:B------:R-:W-:Y:S01]  /*74b0*/  ELECT P0, URZ, PT ;  /* 0x00000000003f782f */ /* 0x000fe20003800000 */
[----:B------:R-:W-:-:S02]  /*74c0*/  ULEA.HI.SX32 UR20, UR21, UR20, 0x1c ;  /* 0x0000001415147291 */ /* 0x000fc4000f8fe23f */
        /* <DEDUP_REMOVED lines=20> */
.L_x_3385:
[----:B------:R-:W2:Y:S04]  /*7610*/  LDG.E.STRONG.GPU R4, desc[UR38][R2.64] ;  /* 0x0000002602047981 */ /* 0x000ea8000c1ef900 */
[----:B--2---:R-:W-:Y:S01]  /*7620*/  CCTL.IVALL ;  /* 0x00000000ff00798f */ /* 0x004fe20002000000 */
[----:B------:R-:W-:Y:S05]  /*7630*/  YIELD ;  /* 0x0000000000007946 */ /* 0x000fea0003800000 */
[----:B------:R-:W-:-:S13]  /*7640*/  ISETP.NE.AND P1, PT, R4, R5, PT ;  /* 0x000000050400720c */ /* 0x000fda0003f25270 */
[----:B------:R-:W-:Y:S05]  /*7650*/  @P1 BRA `(.L_x_3385) ;  /* 0xfffffffc00ec1947 */ /* 0x000fea000383ffff */
.L_x_3384:
[----:B------:R-:W-:Y:S05]  /*7660*/  BSYNC B0 ;  /* 0x0000000000007941 */ /* 0x000fea0003800000 */
.L_x_3383:
[----:B------:R-:W-:-:S03]  /*7670*/  UMOV UR6, 0xffffffff ;  /* 0xffffffff00067882 */ /* 0x000fc60000000000 */
[----:B------:R-:W-:Y:S05]  /*7680*/  BRA.DIV UR6, `(.L_x_3386) ;  /* 0x0000004206c87947 */ /* 0x000fea000b800000 */
[----:B------:R-:W-:Y:S01]  /*7690*/  NOP ;  /* 0x0000000000007918 */ /* 0x000fe20000000000 */
.L_x_3472:
        /* <DEDUP_REMOVED lines=22> */
.L_x_3388:
[----:B------:R-:W-:Y:S05]  /*7800*/  BSYNC B0 ;  /* 0x0000000000007941 */ /* 0x000fea0003800000 */
.L_x_3387:
        /* <DEDUP_REMOVED lines=19> */
.L_x_3390:
[----:B------:R-:W-:Y:S05]  /*7940*/  BSYNC B0 ;  /* 0x0000000000007941 */ /* 0x000fea0003800000 */
.L_x_3389:
        /* <DEDUP_REMOVED lines=20> */
.L_x_3392:
[----:B------:R-:W-:Y:S05]  /*7a90*/  BSYNC B0 ;  /* 0x0000000000007941 */ /* 0x000fea0003800000 */
.L_x_3391:
[----:B------:R-:W-:Y:S06]  /*7aa0*/  BAR.ARV 0xa, 0xa0 ;  /* 0x0282800000007b1d */ /* 0x000fec0000002000 */
[----:B------:R-:W-:Y:S04]  /*7ab0*/  BSSY B0, `(.L_x_3393) ;  /* 0x0000003000007945 */ /* 0x000fe80003800000 */
[----:B------:R-:W-:Y:S05]  /*7ac0*/  @!P0 BRA `(.L_x_3394) ;  /* 0x0000000000048947 */ /* 0x000fea0003800000 */
[----:B------:R-:W-:-:S04]  /*7ad0*/  DEPBAR.LE SB0, 0x1 ;  /* 0x000080400000791a */ /* 0x000fc80000000000 */
.L_x_3394:
[----:B------:R-:W-:Y:S05]  /*7ae0*/  BSYNC B0 ;  /* 0x0000000000007941 */ /* 0x000fea0003800000 */
.L_x_3393:
[----:B------:R-:W-:Y:S06]  /*7af0*/  BAR.ARV 0xb, 0xa0 ;  /* 0x02c2800000007b1d */ /* 0x000fec0000002000 */
[----:B------:R-:W-:Y:S04]  /*7b00*/  BSSY B0, `(.L_x_3395) ;  /* 0x0000003000007945 */ /* 0x000fe80003800000 */
[----:B------:R-:W-:Y:S05]  /*7b10*/  @!P0 BRA `(.L_x_3396) ;  /* 0x0000000000048947 */ /* 0x000fea0003800000 */
[----:B------:R-:W-:-:S04]  /*7b20*/  DEPBAR.LE SB0, 0x0 ;  /* 0x000080000000791a */ /* 0x000fc80000000000 */
.L_x_3396:
[----:B------:R-:W-:Y:S05]  /*7b30*/  BSYNC B0 ;  /* 0x0000000000007941 */ /* 0x000fea0003800000 */
.L_x_3395:
        /* <DEDUP_REMOVED lines=19> */
.L_x_3398:
[----:B------:R-:W-:Y:S05]  /*7c70*/  BSYNC B0 ;  /* 0x0000000000007941 */ /* 0x000fea0003800000 */
.L_x_3397:
[----:B------:R-:W-:Y:S01]  /*7c80*/  UIADD3 UR13, UR12, 0x1, URZ ;  /* 0x000000010c0d7890 */ /* 0x000fe2000fffe03f */
[----:B------:R-:W-:Y:S11]  /*7c90*/  BRA `(.L_x_3399) ;  /* 0x0000000000047947 */ /* 0x000ff60003800000 */
.L_x_3382:
[----:B------:R-:W-:-:S05]  /*7ca0*/  UMOV UR13, UR12 ;  /* 0x0000000c000d7c82 */ /* 0x000fca0008000000 */
.L_x_3399:
[----:B------:R-:W-:-:S04]  /*7cb0*/  UIADD3 UR6, UR12, 0x1, URZ ;  /* 0x000000010c067890 */ /* 0x000fc8000fffe03f */
[----:B------:R-:W-:-:S06]  /*7cc0*/  UISETP.NE.AND UP0, UPT, UR7, UR6, UPT ;  /* 0x000000060700728c */ /* 0x000fcc000bf05270 */
[----:B------:R-:W-:-:S13]  /*7cd0*/  PLOP3.LUT P1, PT, PT, PT, UP0, 0x80, 0x0 ;  /* 0x000000000000781c */ /* 0x000fda0003f2f008 */
[----:B------:R-:W-:Y:S05]  /*7ce0*/  @!P1 BRA `(.L_x_3302) ;  /* 0x0000003800d09947 */ /* 0x000fea0003800000 */
[----:B------:R-:W-:Y:S01]  /*7cf0*/  UMOV UR22, UR8 ;  /* 0x0000000800167c82 */ /* 0x000fe20008000000 */
[----:B------:R-:W-:Y:S01]  /*7d00*/  UMOV UR23, UR17 ;  /* 0x0000001100177c82 */ /* 0x000fe20008000000 */
[----:B------:R-:W-:Y:S01]  /*7d10*/  ULDC.64 UR24, c[0x0][0x2c0] ;  /* 0x0000b00000187ab9 */ /* 0x000fe20000000a00 */
[----:B------:R-:W-:Y:S01]  /*7d20*/  UIMAD.WIDE.U32 UR22, UR29, UR30, UR22 ;  /* 0x0000001e1d1672a5 */ /* 0x000fe2000f8e0016 */
[----:B------:R-:W-:Y:S01]  /*7d30*/  UMOV UR21, UR13 ;  /* 0x0000000d00157c82 */ /* 0x000fe20008000000 */
[----:B------:R-:W-:Y:S02]  /*7d40*/  UMOV UR6, URZ ;  /* 0x0000003f00067c82 */ /* 0x000fe40008000000 */
[----:B------:R-:W-:-:S04]  /*7d50*/  UIADD3 UR27, UP0, UR4, UR22, URZ ;  /* 0x00000016041b7290 */ /* 0x000fc8000ff1e03f */
[----:B------:R-:W-:Y:S02]  /*7d60*/  UIADD3.X UR22, UR5, UR19, UR23, UP0, !UPT ;  /* 0x0000001305167290 */ /* 0x000fe400087fe417 */
[----:B------:R-:W-:-:S04]  /*7d70*/  ULEA UR26, UP0, UR27, UR24, 0x2 ;  /* 0x000000181b1a7291 */ /* 0x000fc8000f80103f */
[----:B------:R-:W-:Y:S02]  /*7d80*/  ULEA.HI.X UR27, UR27, UR25, UR22, 0x2, UP0 ;  /* 0x000000191b1b7291 */ /* 0x000fe400080f1416 */
[----:B------:R-:W-:-:S04]  /*7d90*/  UIADD3 UR26, UP0, UR26, 0x4000, URZ ;  /* 0x000040001a1a7890 */ /* 0x000fc8000ff1e03f */
[----:B------:R-:W-:-:S12]  /*7da0*/  UIADD3.X UR27, URZ, UR27, URZ, UP0, !UPT ;  /* 0x0000001b3f1b7290 */ /* 0x000fd800087fe43f */
.L_x_3432:
        /* <DEDUP_REMOVED lines=18> */
.L_x_3402:
[----:B------:R-:W2:Y:S04]  /*7ed0*/  LDG.E.STRONG.GPU R4, desc[UR38][R2.64] ;  /* 0x0000002602047981 */ /* 0x000ea8000c1ef900 */
[----:B--2---:R-:W-:Y:S01]  /*7ee0*/  CCTL.IVALL ;  /* 0x00000000ff00798f */ /* 0x004fe20002000000 */
[----:B------:R-:W-:Y:S05]  /*7ef0*/  YIELD ;  /* 0x0000000000007946 */ /* 0x000fea0003800000 */
[----:B------:R-:W-:-:S13]  /*7f00*/  ISETP.NE.AND P1, PT, R4, R5, PT ;  /* 0x000000050400720c */ /* 0x000fda0003f25270 */
[----:B------:R-:W-:Y:S05]  /*7f10*/  @P1 BRA `(.L_x_3402) ;  /* 0xfffffffc00ec1947 */ /* 0x000fea000383ffff */
.L_x_3401:
[----:B------:R-:W-:Y:S05]  /*7f20*/  BSYNC B0 ;  /* 0x0000000000007941 */ /* 0x000fea0003800000 */
.L_x_3400:
[----:B------:R-:W-:-:S03]  /*7f30*/  UMOV UR24, 0xffffffff ;  /* 0xffffffff00187882 */ /* 0x000fc60000000000 */
[----:B------:R-:W-:Y:S05]  /*7f40*/  BRA.DIV UR24, `(.L_x_3403) ;  /* 0x0000003a18b47947 */ /* 0x000fea000b800000 */
[----:B------:R-:W-:Y:S01]  /*7f50*/  NOP ;  /* 0x0000000000007918 */ /* 0x000fe20000000000 */
.L_x_3475:
        /* <DEDUP_REMOVED lines=19> */
.L_x_3405:
[----:B------:R-:W-:Y:S05]  /*8090*/  BSYNC B0 ;  /* 0x0000000000007941 */ /* 0x000fea0003800000 */
.L_x_3404:
        /* <DEDUP_REMOVED lines=14> */
.L_x_3407:
[----:B------:R-:W-:Y:S05]  /*8180*/  BSYNC B0 ;  /* 0x0000000000007941 */ /* 0x000fea0003800000 */
.L_x_3406:
        /* <DEDUP_REMOVED lines=15> */
.L_x_3409:
[----:B------:R-:W-:Y:S05]  /*8280*/  BSYNC B0 ;  /* 0x0000000000007941 */ /* 0x000fea0003800000 */
.L_x_3408:
[----:B------:R-:W-:Y:S06]  /*8290*/  BAR.ARV 0xa, 0xa0 ;  /* 0x0282800000007b1d */ /* 0x000fec0000002000 */
[----:B------:R-:W-:Y:S04]  /*82a0*/  BSSY B0, `(.L_x_3410) ;  /* 0x0000003000007945 */ /* 0x000fe80003800000 */
[----:B------:R-:W-:Y:S05]  /*82b0*/  @!P0 BRA `(.L_x_3411) ;  /* 0x0000000000048947 */ /* 0x000fea0003800000 */
[----:B------:R-:W-:-:S04]  /*82c0*/  DEPBAR.LE SB0, 0x1 ;  /* 0x000080400000791a */ /* 0x000fc80000000000 */
.L_x_3411:
[----:B------:R-:W-:Y:S05]  /*82d0*/  BSYNC B0 ;  /* 0x0000000000007941 */ /* 0x000fea0003800000 */
.L_x_3410:
[----:B------:R-:W-:Y:S06]  /*82e0*/  BAR.ARV 0xb, 0xa0 ;  /* 0x02c2800000007b1d */ /* 0x000fec0000002000 */
[----:B------:R-:W-:Y:S04]  /*82f0*/  BSSY B0, `(.L_x_3412) ;  /* 0x0000003000007945 */ /* 0x000fe80003800000 */
[----:B------:R-:W-:Y:S05]  /*8300*/  @!P0 BRA `(.L_x_3413) ;  /* 0x0000000000048947 */ /* 0x000fea0003800000 */
[----:B------:R-:W-:-:S04]  /*8310*/  DEPBAR.LE SB0, 0x0 ;  /* 0x000080000000791a */ /* 0x000fc80000000000 */
.L_x_3413:
[----:B------:R-:W-:Y:S05]  /*8320*/  BSYNC B0 ;  /* 0x0000000000007941 */ /* 0x000fea0003800000 */
.L_x_3412:
        /* <DEDUP_REMOVED lines=19> */
.L_x_3415:
[----:B------:R-:W-:Y:S05]  /*8460*/  BSYNC B0 ;  /* 0x0000000000007941 */ /* 0x000fea0003800000 */
.L_x_3414:
        /* <DEDUP_REMOVED lines=16> */
.L_x_3418:
[----:B------:R-:W2:Y:S04]  /*8570*/  LDG.E.STRONG.GPU R4, desc[UR38][R2.64] ;  /* 0x0000002602047981 */ /* 0x000ea8000c1ef900 */
[----:B--2---:R-:W-:Y:S01]  /*8580*/  CCTL.IVALL ;  /* 0x00000000ff00798f */ /* 0x004fe20002000000 */
[----:B------:R-:W-:Y:S05]  /*8590*/  YIELD ;  /* 0x0000000000007946 */ /* 0x000fea0003800000 */
[----:B------:R-:W-:-:S13]  /*85a0*/  ISETP.NE.AND P1, PT, R4, R5, PT ;  /* 0x000000050400720c */ /* 0x000fda0003f25270 */
[----:B------:R-:W-:Y:S05]  /*85b0*/  @P1 BRA `(.L_x_3418) ;  /* 0xfffffffc00ec1947 */ /* 0x000fea000383ffff */
.L_x_3417:
[----:B------:R-:W-:Y:S05]  /*85c0*/  BSYNC B0 ;  /* 0x0000000000007941 */ /* 0x000fea0003800000 */
.L_x_3416:
[----:B------:R-:W-:-:S03]  /*85d0*/  UMOV UR22, 0xffffffff ;  /* 0xffffffff00167882 */ /* 0x000fc60000000000 */
[----:B------:R-:W-:Y:S05]  /*85e0*/  BRA.DIV UR22, `(.L_x_3419) ;  /* 0x0000003616287947 */ /* 0x000fea000b800000 */
[----:B------:R-:W-:Y:S01]  /*85f0*/  NOP ;  /* 0x0000000000007918 */ /* 0x000fe20000000000 */
.L_x_3478:
        /* <DEDUP_REMOVED lines=15> */
.L_x_3421:
[----:B------:R-:W-:Y:S05]  /*86f0*/  BSYNC B0 ;  /* 0x0000000000007941 */ /* 0x000fea0003800000 */
.L_x_3420:
        /* <DEDUP_REMOVED lines=14> */
.L_x_3423:
[----:B------:R-:W-:Y:S05]  /*87e0*/  BSYNC B0 ;  /* 0x0000000000007941 */ /* 0x000fea0003800000 */
.L_x_3422:
        /* <DEDUP_REMOVED lines=15> */
.L_x_3425:
[----:B------:R-:W-:Y:S05]  /*88e0*/  BSYNC B0 ;  /* 0x0000000000007941 */ /* 0x000fea0003800000 */
.L_x_3424:
[----:B------:R-:W-:Y:S06]  /*88f0*/  BAR.ARV 0xa, 0xa0 ;  /* 0x0282800000007b1d */ /* 0x000fec0000002000 */
[----:B------:R-:W-:Y:S04]  /*8900*/  BSSY B0, `(.L_x_3426) ;  /* 0x0000003000007945 */ /* 0x000fe80003800000 */
[----:B------:R-:W-:Y:S05]  /*8910*/  @!P0 BRA `(.L_x_3427) ;  /* 0x0000000000048947 */ /* 0x000fea0003800000 */
[----:B------:R-:W-:-:S04]  /*8920*/  DEPBAR.LE SB0, 0x1 ;  /* 0x000080400000791a */ /* 0x000fc80000000000 */
.L_x_3427:
[----:B------:R-:W-:Y:S05]  /*8930*/  BSYNC B0 ;  /* 0x0000000000007941 */ /* 0x000fea0003800000 */
.L_x_3426:
[----:B------:R-:W-:Y:S06]  /*8940*/  BAR.ARV 0xb, 0xa0 ;  /* 0x02c2800000007b1d */ /* 0x000fec0000002000 */
[----:B------:R-:W-:Y:S04]  /*8950*/  BSSY B0, `(.L_x_3428) ;  /* 0x0000003000007945 */ /* 0x000fe80003800000 */
[----:B------:R-:W-:Y:S05]  /*8960*/  @!P0 BRA `(.L_x_3429) ;  /* 0x0000000000048947 */ /* 0x000fea0003800000 */
[----:B------:R-:W-:-:S04]  /*8970*/  DEPBAR.LE SB0, 0x0 ;  /* 0x000080000000791a */ /* 0x000fc80000000000 */
.L_x_3429:
[----:B------:R-:W-:Y:S05]  /*8980*/  BSYNC B0 ;  /* 0x0000000000007941 */ /* 0x000fea0003800000 */
.L_x_3428:
        /* <DEDUP_REMOVED lines=19> */
.L_x_3431:
[----:B------:R-:W-:Y:S05]  /*8ac0*/  BSYNC B0 ;  /* 0x0000000000007941 */ /* 0x000fea0003800000 */
.L_x_3430:
[----:B------:R-:W-:Y:S02]  /*8ad0*/  UIADD3 UR13, UR13, 0x2, URZ ;  /* 0x000000020d0d7890 */ /* 0x000fe4000fffe03f */
[----:B------:R-:W-:Y:S02]  /*8ae0*/  UIADD3 UR6, UR6, 0x6000, URZ ;  /* 0x0000600006067890 */ /* 0x000fe4000fffe03f */
[----:B------:R-:W-:-:S06]  /*8af0*/  UISETP.GE.AND UP0, UPT, UR13, UR7, UPT ;  /* 0x000000070d00728c */ /* 0x000fcc000bf06270 */
[----:B------:R-:W-:-:S13]  /*8b00*/  PLOP3.LUT P1, PT, PT, PT, UP0, 0x80, 0x0 ;  /* 0x000000000000781c */ /* 0x000fda0003f2f008 */
[----:B------:R-:W-:Y:S05]  /*8b10*/  @!P1 BRA `(.L_x_3432) ;  /* 0xfffffff000a49947 */ /* 0x000fea000383ffff */
[----:B------:R-:W-:Y:S05]  /*8b20*/  BRA `(.L_x_3302) ;  /* 0x0000002c00407947 */ /* 0x000fea0003800000 */
.L_x_3373:
        /* <DEDUP_REMOVED lines=21> */
.L_x_3433:
[----:B------:R-:W1:Y:S01]  /*8c80*/  LDC R3, c[0x0][0x8c4] ;  /* 0x00023100ff037b82 */ /* 0x000e620000000800 */
[----:B------:R-:W-:Y:S01]  /*8c90*/  IMAD.MOV.U32 R0, RZ, RZ, R5 ;  /* 0x000000ffff007224 */ /* 0x000fe200078e0005 */
[----:B-1----:R-:W-:-:S13]  /*8ca0*/  ISETP.NE.AND P0, PT, R3, 0x1, PT ;  /* 0x000000010300780c */ /* 0x002fda0003f05270 */
[----:B------:R-:W1:Y:S02]  /*8cb0*/  @P0 LDC.64 R6, c[0x0][0x8c8] ;  /* 0x00023200ff060b82 */ /* 0x000e640000000a00 */
[----:B-1----:R-:W-:-:S05]  /*8cc0*/  @P0 IMAD.HI.U32 R4, R5, R6, RZ ;  /* 0x0000000605040227 */ /* 0x002fca00078e00ff */
[----:B------:R-:W-:-:S05]  /*8cd0*/  @P0 SHF.R.U32.HI R0, RZ, R7, R4 ;  /* 0x00000007ff000219 */ /* 0x000fca0000011604 */
[----:B------:R-:W-:-:S07]  /*8ce0*/  IMAD R3, R0, R3, RZ ;  /* 0x0000000300037224 */ /* 0x000fce00078e02ff */
.L_x_3434:
        /* <DEDUP_REMOVED lines=23> */
.L_x_3435:
        /* <DEDUP_REMOVED lines=10> */
.L_x_3437:
[----:B------:R-:W2:Y:S02]  /*8f00*/  LDC R4, c[0x0][0x8ec] ;  /* 0x00023b00ff047b82 */ /* 0x000ea40000000800 */
.L_x_3436:
[----:B--2--5:R-:W-:Y:S01]  /*8f10*/  VIADD R4, R4, 0x5f ;  /* 0x0000005f04047836 */ /* 0x024fe20000000000 */
[----:B------:R-:W-:Y:S01]  /*8f20*/  LOP3.LUT R8, RZ, R0, RZ, 0x33, !PT ;  /* 0x00000000ff087212 */ /* 0x000fe200078e33ff */
[----:B-1----:R-:W-:Y:S02]  /*8f30*/  IMAD.MOV.U32 R2, RZ, RZ, RZ ;  /* 0x000000ffff027224 */ /* 0x002fe400078e00ff */
[----:B------:R-:W-:-:S04]  /*8f40*/  IMAD.HI R4, R4, 0x2aaaaaab, RZ ;  /* 0x2aaaaaab04047827 */ /* 0x000fc800078e02ff */
[----:B------:R-:W-:Y:S01]  /*8f50*/  IMAD.MOV.U32 R16, RZ, RZ, 0x1 ;  /* 0x00000001ff107424 */ /* 0x000fe200078e00ff */
[----:B------:R-:W-:-:S04]  /*8f60*/  SHF.R.U32.HI R3, RZ, 0x1f, R4 ;  /* 0x0000001fff037819 */ /* 0x000fc80000011604 */
[----:B------:R-:W-:-:S04]  /*8f70*/  LEA.HI.SX32 R3, R4, R3, 0x1c ;  /* 0x0000000304037211 */ /* 0x000fc800078fe2ff */
[C---:B------:R-:W-:Y:S01]  /*8f80*/  ISETP.GT.AND P0, PT, R3.reuse, R0, PT ;  /* 0x000000000300720c */ /* 0x040fe20003f04270 */
[----:B------:R-:W-:Y:S02]  /*8f90*/  IMAD.MOV.U32 R0, RZ, RZ, 0x1 ;  /* 0x00000001ff007424 */ /* 0x000fe400078e00ff */
[----:B------:R-:W-:Y:S01]  /*8fa0*/  IMAD.IADD R8, R3, 0x1, R8 ;  /* 0x0000000103087824 */ /* 0x000fe200078e0208 */
[----:B------:R-:W-:-:S04]  /*8fb0*/  SEL R9, R9, 0xffffffff, P0 ;  /* 0xffffffff09097807 */ /* 0x000fc80000000000 */
        /* <DEDUP_REMOVED lines=41> */
.L_x_3439:
        /* <DEDUP_REMOVED lines=11> */
.L_x_3440:
[----:B------:R-:W-:Y:S05]  /*9300*/  @!P0 BRA `(.L_x_3441) ;  /* 0x00000000000c8947 */ /* 0x000fea0003800000 */
[----:B------:R-:W2:Y:S04]  /*9310*/  LDG.E R5, desc[UR38][R2.64] ;  /* 0x0000002602057981 */ /* 0x000ea8000c1e1900 */
[----:B------:R-:W2:Y:S02]  /*9320*/  LDG.E R4, desc[UR38][R2.64+0x4] ;  /* 0x0000042602047981 */ /* 0x000ea4000c1e1900 */
[----:B--2---:R-:W-:-:S07]  /*9330*/  IMAD.IADD R4, R4, 0x1, -R5 ;  /* 0x0000000104047824 */ /* 0x004fce00078e0a05 */
.L_x_3441:
        /* <DEDUP_REMOVED lines=22> */
[C---:B------:R-:W-:Y:S01]  /*94a0*/  R2UR UR29, R9.reuse ;  /* 0x00000000091d72ca */ /* 0x040fe200000e0000 */
[----:B------:R-:W-:Y:S01]  /*94b0*/  UIMAD.WIDE.U32 UR4, UR28, UR10, UR8 ;  /* 0x0000000a1c0472a5 */ /* 0x000fe2000f8e0008 */
[----:B------:R-:W-:Y:S01]  /*94c0*/  SEL R2, R2, RZ, !P1 ;  /* 0x000000ff02027207 */ /* 0x000fe20004800000 */
[----:B------:R-:W-:Y:S01]  /*94d0*/  UIMAD UR10, UR7, UR10, URZ ;  /* 0x0000000a070a72a4 */ /* 0x000fe2000f8e023f */
[----:B------:R-:W-:Y:S01]  /*94e0*/  R2UR UR35, R8 ;  /* 0x00000000082372ca */ /* 0x000fe200000e0000 */
[----:B------:R-:W-:Y:S01]  /*94f0*/  ULDC.64 UR12, c[0x0][0x730] ;  /* 0x0001cc00000c7ab9 */ /* 0x000fe20000000a00 */
[----:B------:R-:W-:Y:S01]  /*9500*/  R2UR UR14, R2 ;  /* 0x00000000020e72ca */ /* 0x000fe200000e0000 */
[----:B------:R-:W-:Y:S01]  /*9510*/  UIMAD UR10, UR28, UR11, UR10 ;  /* 0x0000000b1c0a72a4 */ /* 0x000fe2000f8e020a */
[----:B------:R-:W-:Y:S01]  /*9520*/  SEL R9, R9, RZ, !P0 ;  /* 0x000000ff09097207 */ /* 0x000fe20004000000 */
[----:B------:R-:W-:Y:S01]  /*9530*/  UIMAD UR7, UR7, UR12, URZ ;  /* 0x0000000c070772a4 */ /* 0x000fe2000f8e023f */
[----:B------:R-:W-:Y:S01]  /*9540*/  BSSY B0, `(.L_x_3438) ;  /* 0x000020d000007945 */ /* 0x000fe20003800000 */
[----:B------:R-:W-:Y:S01]  /*9550*/  ULDC UR11, c[0x0][0x2e8] ;  /* 0x0000ba00000b7ab9 */ /* 0x000fe20000000800 */
[----:B------:R-:W-:Y:S01]  /*9560*/  UIMAD.WIDE.U32 UR8, UR28, UR12, UR8 ;  /* 0x0000000c1c0872a5 */ /* 0x000fe2000f8e0008 */
[----:B------:R-:W-:Y:S01]  /*9570*/  R2UR UR37, R9 ;  /* 0x00000000092572ca */ /* 0x000fe200000e0000 */
[----:B------:R-:W-:Y:S01]  /*9580*/  UISETP.NE.AND UP0, UPT, UR11, 0x1, UPT ;  /* 0x000000010b00788c */ /* 0x000fe2000bf05270 */
[----:B------:R-:W-:Y:S01]  /*9590*/  R2UR UR11, R12 ;  /* 0x000000000c0b72ca */ /* 0x000fe200000e0000 */
[----:B------:R-:W-:Y:S01]  /*95a0*/  UIMAD UR7, UR28, UR13, UR7 ;  /* 0x0000000d1c0772a4 */ /* 0x000fe2000f8e0207 */
[----:B------:R-:W-:Y:S01]  /*95b0*/  IMAD.MOV.U32 R2, RZ, RZ, RZ ;  /* 0x000000ffff027224 */ /* 0x000fe200078e00ff */
[----:B------:R-:W-:Y:S01]  /*95c0*/  VOTEU.ANY UP1, P1 ;  /* 0x00000000003f7886 */ /* 0x000fe20000820100 */
[----:B------:R-:W-:Y:S01]  /*95d0*/  ELECT P0, URZ, PT ;  /* 0x00000000003f782f */ /* 0x000fe20003800000 */
[----:B------:R-:W-:Y:S01]  /*95e0*/  IMAD.MOV.U32 R16, RZ, RZ, 0x1 ;  /* 0x00000001ff107424 */ /* 0x000fe200078e00ff */
[----:B------:R-:W-:Y:S01]  /*95f0*/  ULDC.64 UR12, c[0x0][0x720] ;  /* 0x0001c800000c7ab9 */ /* 0x000fe20000000a00 */
[----:B------:R-:W-:-:S02]  /*9600*/  UIADD3 UR9, UR9, UR7, URZ ;  /* 0x0000000709097290 */ /* 0x000fc4000fffe03f */
[----:B------:R-:W-:Y:S01]  /*9610*/  USEL UR29, UR29, URZ, !UP1 ;  /* 0x0000003f1d1d7287 */ /* 0x000fe2000c800000 */
[----:B------:R-:W-:Y:S01]  /*9620*/  ULDC.64 UR16, c[0x0][0x738] ;  /* 0x0001ce0000107ab9 */ /* 0x000fe20000000a00 */
[----:B------:R-:W-:Y:S02]  /*9630*/  UIADD3 UR5, UR5, UR10, URZ ;  /* 0x0000000a05057290 */ /* 0x000fe4000fffe03f */
[----:B------:R-:W-:Y:S02]  /*9640*/  UIMAD UR7, UR14, UR12, URZ ;  /* 0x0000000c0e0772a4 */ /* 0x000fe4000f8e023f */
[----:B------:R-:W-:Y:S02]  /*9650*/  UIMAD UR10, UR14, UR16, URZ ;  /* 0x000000100e0a72a4 */ /* 0x000fe4000f8e023f */
[----:B------:R-:W-:Y:S02]  /*9660*/  UIMAD.WIDE.U32 UR14, UR16, UR29, UR8 ;  /* 0x0000001d100e72a5 */ /* 0x000fe4000f8e0008 */
[----:B------:R-:W-:Y:S01]  /*9670*/  UIMAD.WIDE.U32 UR22, UR12, UR29, UR4 ;  /* 0x0000001d0c1672a5 */ /* 0x000fe2000f8e0004 */
[----:B------:R-:W-:Y:S01]  /*9680*/  @UP0 ULDC UR8, c[0x0][0x2ec] ;  /* 0x0000bb0000080ab9 */ /* 0x000fe20000000800 */
[----:B------:R-:W-:-:S02]  /*9690*/  UIMAD UR5, UR13, UR29, UR7 ;  /* 0x0000001d0d0572a4 */ /* 0x000fc4000f8e0207 */
[----:B------:R-:W-:Y:S01]  /*96a0*/  UIMAD.WIDE.U32 UR8, UR28, UR8, URZ ;  /* 0x000000081c0872a5 */ /* 0x000fe2000f8e003f */
[----:B------:R-:W-:Y:S01]  /*96b0*/  @UP0 ULDC UR7, c[0x0][0x2f0] ;  /* 0x0000bc0000070ab9 */ /* 0x000fe20000000800 */
[----:B------:R-:W-:Y:S01]  /*96c0*/  UMOV UR36, UR28 ;  /* 0x0000001c00247c82 */ /* 0x000fe20008000000 */
[----:B------:R-:W-:Y:S02]  /*96d0*/  UIMAD UR4, UR17, UR29, UR10 ;  /* 0x0000001d110472a4 */ /* 0x000fe4000f8e020a */
[----:B------:R-:W-:Y:S02]  /*96e0*/  UIMAD UR35, UR35, 0x60, UR11 ;  /* 0x00000060232378a4 */ /* 0x000fe4000f8e020b */
        /* <DEDUP_REMOVED lines=14> */
.L_x_3479:
        /* <DEDUP_REMOVED lines=9> */
.L_x_3444:
        /* <DEDUP_REMOVED lines=112> */
.L_x_3455:
[----:B-1----:R-:W-:-:S05]  /*9f60*/  IMAD.MOV.U32 R6, RZ, RZ, 0x1 ;  /* 0x00000001ff067424 */ /* 0x002fca00078e00ff */
[----:B------:R-:W-:-:S04]  /*9f70*/  SHF.L.U32 R6, R6, 0x1f, RZ ;  /* 0x0000001f06067819 */ /* 0x000fc800000006ff */
[----:B------:R-:W1:Y:S02]  /*9f80*/  SYNCS.PHASECHK.TRANS64.TRYWAIT P1, [R0+URZ+0x36438], R6 ;  /* 0x03643806000075a7 */ /* 0x000e64000802017f */
[----:B-1----:R-:W-:Y:S05]  /*9f90*/  @!P1 BRA `(.L_x_3447) ;  /* 0x0000001800ec9947 */ /* 0x002fea0003800000 */
.L_x_3480:
[----:B------:R-:W-:Y:S05]  /*9fa0*/  @P0 BRA `(.L_x_3448) ;  /* 0x0000000000140947 */ /* 0x000fea0003800000 */
[----:B------:R-:W-:Y:S01]  /*9fb0*/  ISETP.NE.AND P1, PT, R18, RZ, PT ;  /* 0x000000ff1200720c */ /* 0x000fe20003f25270 */
[----:B------:R-:W-:-:S04]  /*9fc0*/  IMAD.MOV.U32 R3, RZ, RZ, 0x6100 ;  /* 0x00006100ff037424 */ /* 0x000fc800078e00ff */
[----:B------:R2:W-:Y:S08]  /*9fd0*/  SYNCS.ARRIVE.TRANS64 RZ, [R0+URZ+0x36430], R3 ;  /* 0x0364300300ff79a7 */ /* 0x0005f0000800003f */
[----:B------:R-:W-:Y:S05]  /*9fe0*/  @!P1 BRA `(.L_x_3448) ;  /* 0x0000000000049947 */ /* 0x000fea0003800000 */
[----:B------:R-:W-:Y:S01]  /*9ff0*/  BPT.TRAP 0x1 ;  /* 0x000000040000795c */ /* 0x000fe20000300000 */
.L_x_3448:
        /* <DEDUP_REMOVED lines=48> */
.L_x_3481:
[----:B------:R-:W-:Y:S05]  /*a300*/  @P0 BRA `(.L_x_3450) ;  /* 0x0000000000140947 */ /* 0x000fea0003800000 */
[----:B------:R-:W-:Y:S01]  /*a310*/  ISETP.NE.AND P1, PT, R18, RZ, PT ;  /* 0x000000ff1200720c */ /* 0x000fe20003f25270 */
[----:B--2---:R-:W-:-:S04]  /*a320*/  IMAD.MOV.U32 R3, RZ, RZ, 0x6100 ;  /* 0x00006100ff037424 */ /* 0x004fc800078e00ff */
[----:B------:R3:W-:Y:S08]  /*a330*/  SYNCS.ARRIVE.TRANS64 RZ, [R0+URZ+0x36418], R3 ;  /* 0x0364180300ff79a7 */ /* 0x0007f0000800003f */
[----:B------:R-:W-:Y:S05]  /*a340*/  @!P1 BRA `(.L_x_3450) ;  /* 0x0000000000049947 */ /* 0x000fea0003800000 */
[----:B------:R-:W-:Y:S01]  /*a350*/  BPT.TRAP 0x1 ;  /* 0x000000040000795c */ /* 0x000fe20000300000 */
.L_x_3450:
        /* <DEDUP_REMOVED lines=47> */
.L_x_3482:
        /* <DEDUP_REMOVED lines=8> */
.L_x_3452:
        /* <DEDUP_REMOVED lines=37> */
.L_x_3484:
[----:B------:R-:W-:Y:S05]  /*a920*/  @P0 BRA `(.L_x_3454) ;  /* 0x0000000000140947 */ /* 0x000fea0003800000 */
[----:B------:R-:W-:Y:S01]  /*a930*/  ISETP.NE.AND P1, PT, R18, RZ, PT ;  /* 0x000000ff1200720c */ /* 0x000fe20003f25270 */
[----:B--2---:R-:W-:-:S04]  /*a940*/  IMAD.MOV.U32 R5, RZ, RZ, 0x6100 ;  /* 0x00006100ff057424 */ /* 0x004fc800078e00ff */
[----:B------:R3:W-:Y:S08]  /*a950*/  SYNCS.ARRIVE.TRANS64 RZ, [R0+URZ+0x36410], R5 ;  /* 0x0364100500ff79a7 */ /* 0x0007f0000800003f */
[----:B------:R-:W-:Y:S05]  /*a960*/  @!P1 BRA `(.L_x_3454) ;  /* 0x0000000000049947 */ /* 0x000fea0003800000 */
[----:B------:R-:W-:Y:S01]  /*a970*/  BPT.TRAP 0x1 ;  /* 0x000000040000795c */ /* 0x000fe20000300000 */
.L_x_3454:
        /* <DEDUP_REMOVED lines=44> */
.L_x_3446:
[----:B------:R-:W-:Y:S01]  /*ac40*/  ISETP.NE.AND P1, PT, R20, RZ, PT ;  /* 0x000000ff1400720c */ /* 0x000fe20003f25270 */
[----:B------:R-:W-:Y:S02]  /*ac50*/  IMAD.MOV.U32 R16, RZ, RZ, 0x1 ;  /* 0x00000001ff107424 */ /* 0x000fe400078e00ff */
[----:B------:R-:W-:-:S10]  /*ac60*/  IMAD.MOV.U32 R5, RZ, RZ, R14 ;  /* 0x000000ffff057224 */ /* 0x000fd400078e000e */
[----:B------:R-:W-:Y:S05]  /*ac70*/  @!P1 BRA `(.L_x_3445) ;  /* 0x00000004008c9947 */ /* 0x000fea0003800000 */
[----:B------:R-:W2:Y:S02]  /*ac80*/  SYNCS.PHASECHK.TRANS64.TRYWAIT P1, [R0+URZ+0x36438], R6 ;  /* 0x03643806000075a7 */ /* 0x000ea4000802017f */
[----:B--2---:R-:W-:Y:S05]  /*ac90*/  @!P1 BRA `(.L_x_3456) ;  /* 0x00000010000c9947 */ /* 0x004fea0003800000 */
.L_x_3485:
[----:B------:R-:W-:Y:S05]  /*aca0*/  @P0 BRA `(.L_x_3457) ;  /* 0x0000000000140947 */ /* 0x000fea0003800000 */
[----:B------:R-:W-:Y:S01]  /*acb0*/  ISETP.NE.AND P1, PT, R18, RZ, PT ;  /* 0x000000ff1200720c */ /* 0x000fe20003f25270 */
[----:B------:R-:W-:-:S04]  /*acc0*/  IMAD.MOV.U32 R5, RZ, RZ, 0x6100 ;  /* 0x00006100ff057424 */ /* 0x000fc800078e00ff */
[----:B------:R3:W-:Y:S08]  /*acd0*/  SYNCS.ARRIVE.TRANS64 RZ, [R0+URZ+0x36430], R5 ;  /* 0x0364300500ff79a7 */ /* 0x0007f0000800003f */
[----:B------:R-:W-:Y:S05]  /*ace0*/  @!P1 BRA `(.L_x_3457) ;  /* 0x0000000000049947 */ /* 0x000fea0003800000 */
[----:B------:R-:W-:Y:S01]  /*acf0*/  BPT.TRAP 0x1 ;  /* 0x000000040000795c */ /* 0x000fe20000300000 */
.L_x_3457:
        /* <DEDUP_REMOVED lines=42> */
.L_x_3486:
[----:B------:R-:W-:Y:S01]  /*afa0*/  IMAD.MOV.U32 R16, RZ, RZ, RZ ;  /* 0x000000ffff107224 */ /* 0x000fe200078e00ff */
[----:B------:R-:W-:Y:S06]  /*afb0*/  @P0 BRA `(.L_x_3459) ;  /* 0x0000000000140947 */ /* 0x000fec0003800000 */
[----:B------:R-:W-:Y:S01]  /*afc0*/  ISETP.NE.AND P1, PT, R18, RZ, PT ;  /* 0x000000ff1200720c */ /* 0x000fe20003f25270 */
[----:B-1----:R-:W-:-:S04]  /*afd0*/  IMAD.MOV.U32 R5, RZ, RZ, 0x6100 ;  /* 0x00006100ff057424 */ /* 0x002fc800078e00ff */
[----:B------:R2:W-:Y:S08]  /*afe0*/  SYNCS.ARRIVE.TRANS64 RZ, [R0+URZ+0x36418], R5 ;  /* 0x0364180500ff79a7 */ /* 0x0005f0000800003f */
[----:B------:R-:W-:Y:S05]  /*aff0*/  @!P1 BRA `(.L_x_3459) ;  /* 0x0000000000049947 */ /* 0x000fea0003800000 */
[----:B------:R-:W-:Y:S01]  /*b000*/  BPT.TRAP 0x1 ;  /* 0x000000040000795c */ /* 0x000fe20000300000 */
.L_x_3459:
        /* <DEDUP_REMOVED lines=42> */
.L_x_3445:
[----:B------:R-:W-:-:S04]  /*b2b0*/  SHF.L.U32 R3, R16, 0x1f, RZ ;  /* 0x0000001f10037819 */ /* 0x000fc800000006ff */
[----:B------:R-:W2:Y:S02]  /*b2c0*/  SYNCS.PHASECHK.TRANS64.TRYWAIT P1, [R0+URZ+0x36438], R3 ;  /* 0x03643803000075a7 */ /* 0x000ea4000802017f */
[----:B--2---:R-:W-:Y:S05]  /*b2d0*/  @!P1 BRA `(.L_x_3460) ;  /* 0x0000000800a49947 */ /* 0x004fea0003800000 */
.L_x_3487:
[----:B------:R-:W-:Y:S05]  /*b2e0*/  @P0 BRA `(.L_x_3461) ;  /* 0x0000000000180947 */ /* 0x000fea0003800000 */
[----:B------:R-:W3:Y:S01]  /*b2f0*/  S2R R2, SR_TID.X ;  /* 0x0000000000027919 */ /* 0x000ee20000002100 */
[----:B--2---:R-:W-:-:S04]  /*b300*/  IMAD.MOV.U32 R3, RZ, RZ, 0x6100 ;  /* 0x00006100ff037424 */ /* 0x004fc800078e00ff */
[----:B------:R4:W-:Y:S01]  /*b310*/  SYNCS.ARRIVE.TRANS64 RZ, [R0+URZ+0x36430], R3 ;  /* 0x0364300300ff79a7 */ /* 0x0009e2000800003f */
[----:B---3--:R-:W-:-:S13]  /*b320*/  LOP3.LUT P0, RZ, R2, 0x1f, RZ, 0xc0, !PT ;  /* 0x0000001f02ff7812 */ /* 0x008fda000780c0ff */
[----:B----4-:R-:W-:Y:S05]  /*b330*/  @!P0 BRA `(.L_x_3461) ;  /* 0x0000000000048947 */ /* 0x010fea0003800000 */
[----:B------:R-:W-:Y:S01]  /*b340*/  BPT.TRAP 0x1 ;  /* 0x000000040000795c */ /* 0x000fe20000300000 */
.L_x_3461:
        /* <DEDUP_REMOVED lines=22> */
[----:B-12---:R-:W-:Y:S01]  /*b4b0*/  SEL R0, RZ, 0x1, P0 ;  /* 0x00000001ff007807 */ /* 0x006fe20000000000 */
        /* <DEDUP_REMOVED lines=20> */
[----:B-1----:R-:W-:Y:S01]  /*b600*/  NOP ;  /* 0x0000000000007918 */ /* 0x002fe20000000000 */
.L_x_3442:
[----:B------:R-:W-:Y:S05]  /*b610*/  BSYNC B0 ;  /* 0x0000000000007941 */ /* 0x000fea0003800000 */
.L_x_3438:
[----:B------:R-:W-:-:S03]  /*b620*/  UMOV UR7, 0xffffffff ;  /* 0xffffffff00077882 */ /* 0x000fc60000000000 */
[----:B------:R-:W-:Y:S05]  /*b630*/  BRA.DIV UR7, `(.L_x_3462) ;  /* 0x0000000607e07947 */ /* 0x000fea000b800000 */
[----:B------:R-:W-:-:S13]  /*b640*/  ELECT P6, URZ, PT ;  /* 0x00000000003f782f */ /* 0x000fda00038c0000 */
.L_x_3490:
[----:B------:R-:W-:Y:S05]  /*b650*/  @!P6 BRA `(.L_x_3302) ;  /* 0x000000000074e947 */ /* 0x000fea0003800000 */
[----:B------:R-:W2:Y:S02]  /*b660*/  LDL.LU R3, [R1] ;  /* 0x0000000001037983 */ /* 0x000ea40000300800 */
[----:B--2---:R-:W-:-:S04]  /*b670*/  LOP3.LUT R3, R3, 0x2, RZ, 0xfc, !PT ;  /* 0x0000000203037812 */ /* 0x004fc800078efcff */
[----:B------:R-:W-:-:S13]  /*b680*/  ISETP.NE.AND P2, PT, R3, 0x3, PT ;  /* 0x000000030300780c */ /* 0x000fda0003f45270 */
[----:B------:R-:W-:Y:S05]  /*b690*/  @!P2 BRA `(.L_x_3463) ;  /* 0x000000000004a947 */ /* 0x000fea0003800000 */
[----:B------:R-:W-:Y:S01]  /*b6a0*/  BPT.TRAP 0x1 ;  /* 0x000000040000795c */ /* 0x000fe20000300000 */
.L_x_3463:
        /* <DEDUP_REMOVED lines=15> */
.L_x_3491:
[----:B------:R-:W2:Y:S02]  /*b7a0*/  SYNCS.PHASECHK.TRANS64.TRYWAIT P0, [R3+URZ], R0 ;  /* 0x00000000030075a7 */ /* 0x000ea4000800017f */
[----:B--2---:R-:W-:Y:S05]  /*b7b0*/  @!P0 BRA `(.L_x_3465) ;  /* 0x0000000400b48947 */ /* 0x004fea0003800000 */
.L_x_3492:
[----:B------:R-:W-:Y:S05]  /*b7c0*/  @!P2 BRA `(.L_x_3466) ;  /* 0x000000000004a947 */ /* 0x000fea0003800000 */
[----:B------:R-:W-:Y:S01]  /*b7d0*/  BPT.TRAP 0x1 ;  /* 0x000000040000795c */ /* 0x000fe20000300000 */
.L_x_3466:
[----:B------:R-:W-:-:S07]  /*b7e0*/  SHF.L.U32 R16, R16, 0x1f, RZ ;  /* 0x0000001f10107819 */ /* 0x000fce00000006ff */
.L_x_3467:
[----:B---3--:R3:W4:Y:S02]  /*b7f0*/  SYNCS.PHASECHK.TRANS64.TRYWAIT P0, [R9+URZ+0x36438], R16 ;  /* 0x03643810090075a7 */ /* 0x008724000800017f */
[----:B----4-:R-:W-:Y:S05]  /*b800*/  @!P0 NANOSLEEP.SYNCS 0x989680 ;  /* 0x009896800000895d */ /* 0x010fea0003900000 */
[----:B------:R-:W4:Y:S02]  /*b810*/  @!P0 SYNCS.PHASECHK.TRANS64 P0, [R9+URZ+0x36438], R16 ;  /* 0x03643810090085a7 */ /* 0x000f24000800007f */
[----:B----4-:R-:W-:Y:S05]  /*b820*/  @!P0 BRA `(.L_x_3467) ;  /* 0xfffffffc00f08947 */ /* 0x010fea000383ffff */
.L_x_3302:
[----:B------:R-:W-:Y:S05]  /*b830*/  BSYNC B6 ;  /* 0x0000000000067941 */ /* 0x000fea0003800000 */
.L_x_3294:
[----:B------:R-:W-:Y:S05]  /*b840*/  EXIT ;  /* 0x000000000000794d */ /* 0x000fea0003800000 */
.L_x_3312:
[----:B------:R-:W-:Y:S02]  /*b850*/  IMAD.MOV.U32 R12, RZ, RZ, RZ ;  /* 0x000000ffff0c7224 */ /* 0x000fe400078e00ff */
[----:B------:R-:W-:Y:S02]  /*b860*/  IMAD.MOV.U32 R11, RZ, RZ, 0x1f ;  /* 0x0000001fff0b7424 */ /* 0x000fe400078e00ff */
[----:B------:R-:W-:-:S07]  /*b870*/  IMAD.MOV.U32 R15, RZ, RZ, -0x1 ;  /* 0xffffffffff0f7424 */ /* 0x000fce00078e00ff */
[----:B----4-:R-:W-:Y:S05]  /*b880*/  WARPSYNC.COLLECTIVE R15, `(.L_x_3468) ;  /* 0x000000000f087348 */ /* 0x010fea0003c00000 */
[----:B------:R1:W2:Y:S02]  /*b890*/  SHFL.IDX P6, R14, R13, R12, R11 ;  /* 0x0000000c0d0e7389 */ /* 0x0002a400000c000b */
[----:B-12-4-:R-:W-:Y:S01]  /*b8a0*/  ENDCOLLECTIVE ;  /* 0x000000000000791b */ /* 0x016fe20003800000 */
.L_x_3468:
[----:B------:R-:W-:Y:S05]  /*b8b0*/  BRA `(.L_x_3469) ;  /* 0xffffff5c00447947 */ /* 0x000fea000383ffff */
.L_x_3314:
[----:B--2---:R2:W3:Y:S02]  /*b8c0*/  SYNCS.PHASECHK.TRANS64.TRYWAIT P0, [R156+URZ+0x36400], R15 ;  /* 0x0364000f9c0075a7 */ /* 0x0044e4000800017f */
[----:B---3--:R-:W-:Y:S05]  /*b8d0*/  @!P0 NANOSLEEP.SYNCS 0x989680 ;  /* 0x009896800000895d */ /* 0x008fea0003900000 */
[----:B------:R-:W3:Y:S02]  /*b8e0*/  @!P0 SYNCS.PHASECHK.TRANS64 P0, [R156+URZ+0x36400], R15 ;  /* 0x0364000f9c0085a7 */ /* 0x000ee4000800007f */
[----:B---3--:R-:W-:Y:S05]  /*b8f0*/  @!P0 BRA `(.L_x_3314) ;  /* 0xfffffffc00f08947 */ /* 0x008fea000383ffff */
[----:B------:R-:W-:Y:S05]  /*b900*/  BRA `(.L_x_3313) ;  /* 0xffffff5c00847947 */ /* 0x000fea000383ffff */
.L_x_3318:
[----:B---3--:R3:W1:Y:S02]  /*b910*/  SYNCS.PHASECHK.TRANS64.TRYWAIT P1, [R3+URZ+0x36410], R12 ;  /* 0x0364100c030075a7 */ /* 0x008664000802017f */
[----:B-1----:R-:W-:Y:S05]  /*b920*/  @!P1 NANOSLEEP.SYNCS 0x989680 ;  /* 0x009896800000995d */ /* 0x002fea0003900000 */
[----:B------:R-:W1:Y:S02]  /*b930*/  @!P1 SYNCS.PHASECHK.TRANS64 P1, [R3+URZ+0x36410], R12 ;  /* 0x0364100c030095a7 */ /* 0x000e64000802007f */
[----:B-1----:R-:W-:Y:S05]  /*b940*/  @!P1 BRA `(.L_x_3318) ;  /* 0xfffffffc00f09947 */ /* 0x002fea000383ffff */
[----:B------:R-:W-:Y:S05]  /*b950*/  BRA `(.L_x_3317) ;  /* 0xffffff6400387947 */ /* 0x000fea000383ffff */
.L_x_3322:
[----:B------:R1:W1:Y:S02]  /*b960*/  SYNCS.PHASECHK.TRANS64.TRYWAIT P1, [R156+URZ+0x36430], R15 ;  /* 0x0364300f9c0075a7 */ /* 0x000264000802017f */
[----:B-1----:R-:W-:Y:S05]  /*b970*/  @!P1 NANOSLEEP.SYNCS 0x989680 ;  /* 0x009896800000995d */ /* 0x002fea0003900000 */
[----:B------:R-:W1:Y:S02]  /*b980*/  @!P1 SYNCS.PHASECHK.TRANS64 P1, [R156+URZ+0x36430], R15 ;  /* 0x0364300f9c0095a7 */ /* 0x000e64000802007f */
[----:B-1----:R-:W-:Y:S05]  /*b990*/  @!P1 BRA `(.L_x_3322) ;  /* 0xfffffffc00f09947 */ /* 0x002fea000383ffff */
[----:B------:R-:W-:Y:S05]  /*b9a0*/  BRA `(.L_x_3321) ;  /* 0xffffff6800dc7947 */ /* 0x000fea000383ffff */
.L_x_3386:
[----:B------:R-:W-:Y:S01]  /*b9b0*/  BSSY B0, `(.L_x_3470) ;  /* 0x0000005000007945 */ /* 0x000fe20003800000 */
[----:B------:R-:W-:-:S07]  /*b9c0*/  IMAD.MOV.U32 R15, RZ, RZ, -0x1 ;  /* 0xffffffffff0f7424 */ /* 0x000fce00078e00ff */
[----:B------:R-:W-:Y:S05]  /*b9d0*/  WARPSYNC.COLLECTIVE R15, `(.L_x_3471) ;  /* 0x000000000f087348 */ /* 0x000fea0003c00000 */
[----:B------:R-:W-:Y:S01]  /*b9e0*/  NOP ;  /* 0x0000000000007918 */ /* 0x000fe20000000000 */
[----:B------:R-:W-:Y:S01]  /*b9f0*/  ENDCOLLECTIVE ;  /* 0x000000000000791b */ /* 0x000fe20003800000 */
.L_x_3471:
[----:B------:R-:W-:Y:S05]  /*ba00*/  BSYNC B0 ;  /* 0x0000000000007941 */ /* 0x000fea0003800000 */
.L_x_3470:
[----:B------:R-:W-:Y:S05]  /*ba10*/  BRA `(.L_x_3472) ;  /* 0xffffffbc00207947 */ /* 0x000fea000383ffff */
.L_x_3403:
[----:B------:R-:W-:Y:S01]  /*ba20*/  BSSY B0, `(.L_x_3473) ;  /* 0x0000005000007945 */ /* 0x000fe20003800000 */
[----:B------:R-:W-:-:S07]  /*ba30*/  IMAD.MOV.U32 R15, RZ, RZ, -0x1 ;  /* 0xffffffffff0f7424 */ /* 0x000fce00078e00ff */
[----:B------:R-:W-:Y:S05]  /*ba40*/  WARPSYNC.COLLECTIVE R15, `(.L_x_3474) ;  /* 0x000000000f087348 */ /* 0x000fea0003c00000 */
[----:B------:R-:W-:Y:S01]  /*ba50*/  NOP ;  /* 0x0000000000007918 */ /* 0x000fe20000000000 */
[----:B------:R-:W-:Y:S01]  /*ba60*/  ENDCOLLECTIVE ;  /* 0x000000000000791b */ /* 0x000fe20003800000 */
.L_x_3474:
[----:B------:R-:W-:Y:S05]  /*ba70*/  BSYNC B0 ;  /* 0x0000000000007941 */ /* 0x000fea0003800000 */
.L_x_3473:
[----:B------:R-:W-:Y:S05]  /*ba80*/  BRA `(.L_x_3475) ;  /* 0xffffffc400347947 */ /* 0x000fea000383ffff */
.L_x_3419:
[----:B------:R-:W-:Y:S01]  /*ba90*/  BSSY B0, `(.L_x_3476) ;  /* 0x0000005000007945 */ /* 0x000fe20003800000 */
[----:B------:R-:W-:-:S07]  /*baa0*/  IMAD.MOV.U32 R15, RZ, RZ, -0x1 ;  /* 0xffffffffff0f7424 */ /* 0x000fce00078e00ff */
[----:B------:R-:W-:Y:S05]  /*bab0*/  WARPSYNC.COLLECTIVE R15, `(.L_x_3477) ;  /* 0x000000000f087348 */ /* 0x000fea0003c00000 */
[----:B------:R-:W-:Y:S01]  /*bac0*/  NOP ;  /* 0x0000000000007918 */ /* 0x000fe20000000000 */
[----:B------:R-:W-:Y:S01]  /*bad0*/  ENDCOLLECTIVE ;  /* 0x000000000000791b */ /* 0x000fe20003800000 */
.L_x_3477:
[----:B------:R-:W-:Y:S05]  /*bae0*/  BSYNC B0 ;  /* 0x0000000000007941 */ /* 0x000fea0003800000 */
.L_x_3476:
[----:B------:R-:W-:Y:S05]  /*baf0*/  BRA `(.L_x_3478) ;  /* 0xffffffc800c07947 */ /* 0x000fea000383ffff */
.L_x_3443:
[----:B-1----:R1:W2:Y:S02]  /*bb00*/  SYNCS.PHASECHK.TRANS64.TRYWAIT P1, [R0+URZ+0x36420], R6 ;  /* 0x03642006000075a7 */ /* 0x0022a4000802017f */
[----:B--2---:R-:W-:Y:S05]  /*bb10*/  @!P1 NANOSLEEP.SYNCS 0x989680 ;  /* 0x009896800000995d */ /* 0x004fea0003900000 */
[----:B------:R-:W2:Y:S02]  /*bb20*/  @!P1 SYNCS.PHASECHK.TRANS64 P1, [R0+URZ+0x36420], R6 ;  /* 0x03642006000095a7 */ /* 0x000ea4000802007f */
[----:B--2---:R-:W-:Y:S05]  /*bb30*/  @!P1 BRA `(.L_x_3443) ;  /* 0xfffffffc00f09947 */ /* 0x004fea000383ffff */
[----:B------:R-:W-:Y:S05]  /*bb40*/  BRA `(.L_x_3479) ;  /* 0xffffffdc00207947 */ /* 0x000fea000383ffff */
.L_x_3447:
[----:B-1----:R1:W2:Y:S02]  /*bb50*/  SYNCS.PHASECHK.TRANS64.TRYWAIT P1, [R0+URZ+0x36438], R6 ;  /* 0x03643806000075a7 */ /* 0x0022a4000802017f */
[----:B--2---:R-:W-:Y:S05]  /*bb60*/  @!P1 NANOSLEEP.SYNCS 0x989680 ;  /* 0x009896800000995d */ /* 0x004fea0003900000 */
[----:B------:R-:W2:Y:S02]  /*bb70*/  @!P1 SYNCS.PHASECHK.TRANS64 P1, [R0+URZ+0x36438], R6 ;  /* 0x03643806000095a7 */ /* 0x000ea4000802007f */
[----:B--2---:R-:W-:Y:S05]  /*bb80*/  @!P1 BRA `(.L_x_3447) ;  /* 0xfffffffc00f09947 */ /* 0x004fea000383ffff */
[----:B------:R-:W-:Y:S05]  /*bb90*/  BRA `(.L_x_3480) ;  /* 0xffffffe400007947 */ /* 0x000fea000383ffff */
.L_x_3449:
[----:B--2---:R2:W3:Y:S02]  /*bba0*/  SYNCS.PHASECHK.TRANS64.TRYWAIT P1, [R0+URZ+0x36428], R3 ;  /* 0x03642803000075a7 */ /* 0x0044e4000802017f */
[----:B---3--:R-:W-:Y:S05]  /*bbb0*/  @!P1 NANOSLEEP.SYNCS 0x989680 ;  /* 0x009896800000995d */ /* 0x008fea0003900000 */
[----:B------:R-:W3:Y:S02]  /*bbc0*/  @!P1 SYNCS.PHASECHK.TRANS64 P1, [R0+URZ+0x36428], R3 ;  /* 0x03642803000095a7 */ /* 0x000ee4000802007f */
[----:B---3--:R-:W-:Y:S05]  /*bbd0*/  @!P1 BRA `(.L_x_3449) ;  /* 0xfffffffc00f09947 */ /* 0x008fea000383ffff */
[----:B------:R-:W-:Y:S05]  /*bbe0*/  BRA `(.L_x_3481) ;  /* 0xffffffe400c47947 */ /* 0x000fea000383ffff */
.L_x_3451:
        /* <DEDUP_REMOVED lines=8> */
.L_x_3453:
[----:B------:R-:W-:-:S07]  /*bc70*/  SHF.L.U32 R5, R7, 0x1f, RZ ;  /* 0x0000001f07057819 */ /* 0x000fce00000006ff */
.L_x_3483:
[----:B--2---:R2:W3:Y:S02]  /*bc80*/  SYNCS.PHASECHK.TRANS64.TRYWAIT P1, [R0+URZ+0x36420], R5 ;  /* 0x03642005000075a7 */ /* 0x0044e4000802017f */
[----:B---3--:R-:W-:Y:S05]  /*bc90*/  @!P1 NANOSLEEP.SYNCS 0x989680 ;  /* 0x009896800000995d */ /* 0x008fea0003900000 */
[----:B------:R-:W3:Y:S02]  /*bca0*/  @!P1 SYNCS.PHASECHK.TRANS64 P1, [R0+URZ+0x36420], R5 ;  /* 0x03642005000095a7 */ /* 0x000ee4000802007f */
[----:B---3--:R-:W-:Y:S05]  /*bcb0*/  @!P1 BRA `(.L_x_3483) ;  /* 0xfffffffc00f09947 */ /* 0x008fea000383ffff */
[----:B------:R-:W-:Y:S05]  /*bcc0*/  BRA `(.L_x_3484) ;  /* 0xffffffec00147947 */ /* 0x000fea000383ffff */
.L_x_3456:
[----:B--2---:R2:W3:Y:S02]  /*bcd0*/  SYNCS.PHASECHK.TRANS64.TRYWAIT P1, [R0+URZ+0x36438], R6 ;  /* 0x03643806000075a7 */ /* 0x0044e4000802017f */
[----:B---3--:R-:W-:Y:S05]  /*bce0*/  @!P1 NANOSLEEP.SYNCS 0x989680 ;  /* 0x009896800000995d */ /* 0x008fea0003900000 */
[----:B------:R-:W3:Y:S02]  /*bcf0*/  @!P1 SYNCS.PHASECHK.TRANS64 P1, [R0+URZ+0x36438], R6 ;  /* 0x03643806000095a7 */ /* 0x000ee4000802007f */
[----:B---3--:R-:W-:Y:S05]  /*bd00*/  @!P1 BRA `(.L_x_3456) ;  /* 0xfffffffc00f09947 */ /* 0x008fea000383ffff */
[----:B------:R-:W-:Y:S05]  /*bd10*/  BRA `(.L_x_3485) ;  /* 0xffffffec00e07947 */ /* 0x000fea000383ffff */
.L_x_3458:
[----:B-1----:R1:W2:Y:S02]  /*bd20*/  SYNCS.PHASECHK.TRANS64.TRYWAIT P1, [R0+URZ+0x36428], R5 ;  /* 0x03642805000075a7 */ /* 0x0022a4000802017f */
[----:B--2---:R-:W-:Y:S05]  /*bd30*/  @!P1 NANOSLEEP.SYNCS 0x989680 ;  /* 0x009896800000995d */ /* 0x004fea0003900000 */
[----:B------:R-:W2:Y:S02]  /*bd40*/  @!P1 SYNCS.PHASECHK.TRANS64 P1, [R0+URZ+0x36428], R5 ;  /* 0x03642805000095a7 */ /* 0x000ea4000802007f */
[----:B--2---:R-:W-:Y:S05]  /*bd50*/  @!P1 BRA `(.L_x_3458) ;  /* 0xfffffffc00f09947 */ /* 0x004fea000383ffff */
[----:B------:R-:W-:Y:S05]  /*bd60*/  BRA `(.L_x_3486) ;  /* 0xfffffff0008c7947 */ /* 0x000fea000383ffff */
.L_x_3460:
[----:B--2---:R2:W3:Y:S02]  /*bd70*/  SYNCS.PHASECHK.TRANS64.TRYWAIT P1, [R0+URZ+0x36438], R3 ;  /* 0x03643803000075a7 */ /* 0x0044e4000802017f */
[----:B---3--:R-:W-:Y:S05]  /*bd80*/  @!P1 NANOSLEEP.SYNCS 0x989680 ;  /* 0x009896800000995d */ /* 0x008fea0003900000 */
[----:B------:R-:W3:Y:S02]  /*bd90*/  @!P1 SYNCS.PHASECHK.TRANS64 P1, [R0+URZ+0x36438], R3 ;  /* 0x03643803000095a7 */ /* 0x000ee4000802007f */
[----:B---3--:R-:W-:Y:S05]  /*bda0*/  @!P1 BRA `(.L_x_3460) ;  /* 0xfffffffc00f09947 */ /* 0x008fea000383ffff */
[----:B------:R-:W-:Y:S05]  /*bdb0*/  BRA `(.L_x_3487) ;  /* 0xfffffff400487947 */ /* 0x000fea000383ffff */
.L_x_3462:
[----:B------:R-:W-:Y:S01]  /*bdc0*/  BSSY B0, `(.L_x_3488) ;  /* 0x0000006000007945 */ /* 0x000fe20003800000 */
[----:B------:R-:W-:-:S07]  /*bdd0*/  IMAD.MOV.U32 R15, RZ, RZ, -0x1 ;  /* 0xffffffffff0f7424 */ /* 0x000fce00078e00ff */
[----:B------:R-:W-:Y:S05]  /*bde0*/  WARPSYNC.COLLECTIVE R15, `(.L_x_3489) ;  /* 0x000000000f0c7348 */ /* 0x000fea0003c00000 */
[----:B------:R-:W-:Y:S02]  /*bdf0*/  ELECT P6, UR62, PT ;  /* 0x00000000003e782f */ /* 0x000fe400038c0000 */
[----:B------:R-:W-:Y:S01]  /*be00*/  MOV R14, UR62 ;  /* 0x0000003e000e7c02 */ /* 0x000fe20008000f00 */
[----:B------:R-:W-:Y:S10]  /*be10*/  ENDCOLLECTIVE ;  /* 0x000000000000791b */ /* 0x000ff40003800000 */
.L_x_3489:
[----:B------:R-:W-:Y:S05]  /*be20*/  BSYNC B0 ;  /* 0x0000000000007941 */ /* 0x000fea0003800000 */
.L_x_3488:
[----:B------:R-:W-:Y:S05]  /*be30*/  BRA `(.L_x_3490) ;  /* 0xfffffff800047947 */ /* 0x000fea000383ffff */
.L_x_3464:
[----:B-1----:R1:W2:Y:S02]  /*be40*/  SYNCS.PHASECHK.TRANS64.TRYWAIT P0, [R7+URZ], R4 ;  /* 0x00000004070075a7 */ /* 0x0022a4000800017f */
[----:B--2---:R-:W-:Y:S05]  /*be50*/  @!P0 NANOSLEEP.SYNCS 0x989680 ;  /* 0x009896800000895d */ /* 0x004fea0003900000 */
[----:B------:R-:W2:Y:S02]  /*be60*/  @!P0 SYNCS.PHASECHK.TRANS64 P0, [R7+URZ], R4 ;  /* 0x00000004070085a7 */ /* 0x000ea4000800007f */
[----:B--2---:R-:W-:Y:S05]  /*be70*/  @!P0 BRA `(.L_x_3464) ;  /* 0xfffffffc00f08947 */ /* 0x004fea000383ffff */
[----:B------:R-:W-:Y:S05]  /*be80*/  BRA `(.L_x_3491) ;  /* 0xfffffff800447947 */ /* 0x000fea000383ffff */
.L_x_3465:
[----:B--2---:R2:W3:Y:S02]  /*be90*/  SYNCS.PHASECHK.TRANS64.TRYWAIT P0, [R3+URZ], R0 ;  /* 0x00000000030075a7 */ /* 0x0044e4000800017f */
[----:B---3--:R-:W-:Y:S05]  /*bea0*/  @!P0 NANOSLEEP.SYNCS 0x989680 ;  /* 0x009896800000895d */ /* 0x008fea0003900000 */
[----:B------:R-:W3:Y:S02]  /*beb0*/  @!P0 SYNCS.PHASECHK.TRANS64 P0, [R3+URZ], R0 ;  /* 0x00000000030085a7 */ /* 0x000ee4000800007f */
[----:B---3--:R-:W-:Y:S05]  /*bec0*/  @!P0 BRA `(.L_x_3465) ;  /* 0xfffffffc00f08947 */ /* 0x008fea000383ffff */
[----:B------:R-:W-:Y:S05]  /*bed0*/  BRA `(.L_x_3492) ;  /* 0xfffffff800387947 */ /* 0x000fea000383ffff */
.L_x_3493:
        /* <DEDUP_REMOVED lines=10> */
.L_x_3877:


//--------------------- .text._ZN7cutlass13device_kernelIN5flash11enable_sm90INS1_16FlashAttnBwdSm90INS1_25CollectiveMainloopBwdSm90ILi2ELi1ELi1EN4cute5tupleIJNS5_1CILi1EEES8_S8_EEENS6_IJNS7_ILi64EEENS7_ILi96EEENS7_ILi192EEEEEENS_10bfloat16_tEfNS_4arch4Sm90ELb1ELb0ELb0ELb1ELb0ELb0ELb1ELb0ELi3ELi1ELi1ELi1ELb0EEENS1_24CollectiveEpilogueBwdGQAISD_fSG_Li384ELb1ELb0EEENS1_25SingleTileBwdLPTSchedulerILb1ELi96ELb0EEEEEEEEEvNT_6ParamsE --------------------------
	.section	.text._ZN7cutlass13device_kernelIN5flash11enable_sm90INS1_16FlashAttnBwdSm90INS1_25CollectiveMainloopBwdSm90ILi2ELi1ELi1EN4cute5tupleIJNS5_1CILi1EEES8_S8_EEENS6_IJNS7_ILi64EEENS7_ILi96EEENS7_ILi192EEEEEENS_10bfloat16_tEfNS_4arch4Sm90ELb1ELb0ELb0ELb1ELb0ELb0ELb1ELb0ELi3ELi1ELi1ELi1ELb0EEENS1_24CollectiveEpilogueBwdGQAISD_fSG_Li384ELb1ELb0EEENS1_25SingleTileBwdLPTSchedulerILb1ELi96ELb0EEEEEEEEEvNT_6ParamsE,"ax",@progbits
	.align	128
.text._ZN7cutlass13device_kernelIN5flash11enable_sm90INS1_16FlashAttnBwdSm90INS1_25CollectiveMainloopBwdSm90ILi2ELi1ELi1EN4cute5tupleIJNS5_1CILi1EEES8_S8_EEENS6_IJNS7_ILi64EEENS7_ILi96EEENS7_ILi192EEEEEENS_10bfloat16_tEfNS_4arch4Sm90ELb1ELb0ELb0ELb1ELb0ELb0ELb1ELb0ELi3ELi1ELi1ELi1ELb0EEENS1_24CollectiveEpilogueBwdGQAISD_fSG_Li384ELb1ELb0EEENS1_25SingleTileBwdLPTSchedulerILb1ELi96ELb0EEEEEEEEEvNT_6ParamsE:
        .type           _ZN7cutlass13device_kernelIN5flash11enable_sm90INS1_16FlashAttnBwdSm90INS1_25CollectiveMainloopBwdSm90ILi2ELi1ELi1EN4cute5tupleIJNS5_1CILi1EEES8_S8_EEENS6_IJNS7_ILi64EEENS7_ILi96EEENS7_ILi192EEEEEENS_10bfloat16_tEfNS_4arch4Sm90ELb1ELb0ELb0ELb1ELb0ELb0ELb1ELb0ELi3ELi1ELi1ELi1ELb0EEENS1_24CollectiveEpilogueBwdGQAISD_fSG_Li384ELb1ELb0EEENS1_25SingleTileBwdLPTSchedulerILb1ELi96ELb0EEEEEEEEEvNT_6ParamsE,@function
        .size           _ZN7cutlass13device_kernelIN5flash11enable_sm90INS1_16FlashAttnBwdSm90INS1_25CollectiveMainloopBwdSm90ILi2ELi1ELi1EN4cute5tupleIJNS5_1CILi1EEES8_S8_EEENS6_IJNS7_ILi64EEENS7_ILi96EEENS7_ILi192EEEEEENS_10bfloat16_tEfNS_4arch4Sm90ELb1ELb0ELb0ELb1ELb0ELb0ELb1ELb0ELi3ELi1ELi1ELi1ELb0EEENS1_24CollectiveEpilogueBwdGQAISD_fSG_Li384ELb1ELb0EEENS1_25SingleTileBwdLPTSchedulerILb1ELi96ELb0EEEEEEEEEvNT_6ParamsE,(.L_x_3878 - _ZN7cutlass13device_kernelIN5flash11enable_sm90INS1_16FlashAttnBwdSm90INS1_25CollectiveMainloopBwdSm90ILi2ELi1ELi1EN4cute5tupleIJNS5_1CILi1EEES8_S8_EEENS6_IJNS7_ILi64EEENS7_ILi96EEENS7_ILi192EEEEEENS_10bfloat16_tEfNS_4arch4Sm90ELb1ELb0ELb0ELb1ELb0ELb0ELb1ELb0ELi3ELi1ELi1ELi1ELb0EEENS1_24CollectiveEpilogueBwdGQAISD_fSG_Li384ELb1ELb0EEENS1_25SingleTileBwdLPTSchedulerILb1ELi96ELb0EEEEEEEEEvNT_6ParamsE)
        .other          _ZN7cutlass13device_kernelIN5flash11enable_sm90INS1_16FlashAttnBwdSm90INS1_25CollectiveMainloopBwdSm90ILi2ELi1ELi1EN4cute5tupleIJNS5_1CILi1EEES8_S8_EEENS6_IJNS7_ILi64EEENS7_ILi96EEENS7_ILi192EEEEEENS_10bfloat16_tEfNS_4arch4Sm90ELb1ELb0ELb0ELb1ELb0ELb0ELb1ELb0ELi3ELi1ELi1ELi1ELb0EEENS1_24CollectiveEpilogueBwdGQAISD_fSG_Li384ELb1ELb0EEENS1_25SingleTileBwdLPTSchedulerILb1ELi96ELb0EEEEEEEEEvNT_6ParamsE,@"STO_CUDA_ENTRY STV_DEFAULT"
_ZN7cutlass13device_kernelIN5flash11enable_sm90INS1_16FlashAttnBwdSm90INS1_25CollectiveMainloopBwdSm90ILi2ELi1ELi1EN4cute5tupleIJNS5_1CILi1EEES8_S8_EEENS6_IJNS7_ILi64EEENS7_ILi96EEENS7_ILi192EEEEEENS_10bfloat16_tEfNS_4arch4Sm90ELb1ELb0ELb0ELb1ELb0ELb0ELb1ELb0ELi3ELi1ELi1ELi1ELb0EEENS1_24CollectiveEpilogueBwdGQAISD_fSG_Li384ELb1ELb0EEENS1_25SingleTileBwdLPTSchedulerILb1ELi96ELb0EEEEEEEEEvNT_6ParamsE:
        /* <DEDUP_REMOVED lines=23> */
.L_x_3495:
[----:B------:R-:W-:Y:S05]  /*0170*/  BSYNC B0 ;  /* 0x0000000000007941 */ /* 0x000fea0003800000 */
.L_x_3494:
        /* <DEDUP_REMOVED lines=34> */
.L_x_3496:
        /* <DEDUP_REMOVED lines=20> */
.L_x_3497:
        /* <DEDUP_REMOVED lines=9> */
.L_x_3500:
        /* <DEDUP_REMOVED lines=32> */
.L_x_3501:
[----:B------:R-:W1:Y:S01]  /*0770*/  LDC R3, c[0x0][0x8cc] ;  /* 0x00023300ff037b82 */ /* 0x000e620000000800 */
[----:B------:R-:W-:Y:S01]  /*0780*/  IMAD.U32 R152, RZ, RZ, UR4 ;  /* 0x00000004ff987e24 */ /* 0x000fe2000f8e00ff */
[----:B-1----:R-:W-:-:S13]  /*0790*/  ISETP.NE.AND P0, PT, R3, 0x1, PT ;  /* 0x000000010300780c */ /* 0x002fda0003f05270 */
[----:B------:R-:W1:Y:S02]  /*07a0*/  @P0 LDC.64 R4, c[0x0][0x8d0] ;  /* 0x00023400ff040b82 */ /* 0x000e640000000a00 */
[----:B-1----:R-:W-:-:S05]  /*07b0*/  @P0 IMAD.HI.U32 R0, R4, UR4, RZ ;  /* 0x0000000404000c27 */ /* 0x002fca000f8e00ff */
[----:B------:R-:W-:-:S05]  /*07c0*/  @P0 SHF.R.U32.HI R152, RZ, R5, R0 ;  /* 0x00000005ff980219 */ /* 0x000fca0000011600 */
[----:B------:R-:W-:-:S07]  /*07d0*/  IMAD R0, R152, R3, RZ ;  /* 0x0000000398007224 */ /* 0x000fce00078e02ff */
.L_x_3502:
        /* <DEDUP_REMOVED lines=20> */
.L_x_3503:
        /* <DEDUP_REMOVED lines=10> */
.L_x_3505:
[----:B------:R-:W1:Y:S02]  /*09c0*/  LDC R0, c[0x0][0x8f4] ;  /* 0x00023d00ff007b82 */ /* 0x000e640000000800 */
.L_x_3504:
        /* <DEDUP_REMOVED lines=14> */
[----:B--2---:R-:W-:-:S06]  /*0ab0*/  IMAD.WIDE R22, R19, 0x4, R22 ;  /* 0x0000000413167825 */ /* 0x004fcc00078e0216 */
[----:B------:R2:W5:Y:S01]  /*0ac0*/  LDG.E R22, desc[UR38][R22.64] ;  /* 0x0000002616167981 */ /* 0x000562000c1e1900 */
[----:B------:R-:W-:Y:S05]  /*0ad0*/  BRA `(.L_x_3508) ;  /* 0x0000000000287947 */ /* 0x000fea0003800000 */
.L_x_3507:
        /* <DEDUP_REMOVED lines=10> */
.L_x_3508:
        /* <DEDUP_REMOVED lines=8> */
.L_x_3509:
        /* <DEDUP_REMOVED lines=9> */
.L_x_3510:
        /* <DEDUP_REMOVED lines=87> */
.L_x_3513:
        /* <DEDUP_REMOVED lines=15> */
.L_x_3512:
        /* <DEDUP_REMOVED lines=20> */
.L_x_3515:
        /* <DEDUP_REMOVED lines=15> */
.L_x_3514:
        /* <DEDUP_REMOVED lines=8> */
.L_x_3612:
        /* <DEDUP_REMOVED lines=21> */
.L_x_3517:
        /* <DEDUP_REMOVED lines=9> */
[----:B------:R-:W-:-:S02]  /*1780*/  LOP3.LUT R15, R0, 0x7ffffffc, RZ, 0xc0, !PT ;  /* 0x7ffffffc000f7812 */ /* 0x000fc400078ec0ff */
[----:B------:R-:W-:Y:S02]  /*1790*/  CS2R R116, SRZ ;  /* 0x0000000000747805 */ /* 0x000fe4000001ff00 */
[--C-:B------:R-:W-:Y:S02]  /*17a0*/  SHF.R.S32.HI R0, RZ, 0x1, R8.reuse ;  /* 0x00000001ff007819 */ /* 0x100fe40000011408 */
[----:B------:R-:W-:Y:S02]  /*17b0*/  CS2R R114, SRZ ;  /* 0x0000000000727805 */ /* 0x000fe4000001ff00 */
[----:B------:R-:W-:Y:S01]  /*17c0*/  SHF.R.S32.HI R11, RZ, 0x1f, R8 ;  /* 0x0000001fff0b7819 */ /* 0x000fe20000011408 */
[----:B------:R-:W-:Y:S01]  /*17d0*/  IMAD.IADD R15, R2, 0x1, -R15 ;  /* 0x00000001020f7824 */ /* 0x000fe200078e0a0f */
[----:B---3--:R-:W-:Y:S02]  /*17e0*/  SHF.R.S32.HI R10, RZ, 0x1f, R9 ;  /* 0x0000001fff0a7819 */ /* 0x008fe40000011409 */
        /* <DEDUP_REMOVED lines=87> */
.L_x_3529:
[----:B------:R-:W-:-:S13]  /*1d60*/  ISETP.NE.AND P0, PT, R10, 0x3, PT ;  /* 0x000000030a00780c */ /* 0x000fda0003f05270 */
[----:B---3--:R-:W-:Y:S05]  /*1d70*/  @!P0 BRA `(.L_x_3519) ;  /* 0x0000000000048947 */ /* 0x008fea0003800000 */
[----:B------:R-:W-:Y:S01]  /*1d80*/  BPT.TRAP 0x1 ;  /* 0x000000040000795c */ /* 0x000fe20000300000 */
.L_x_3519:
[----:B------:R-:W-:Y:S02]  /*1d90*/  LEA R3, R2, UR36, 0x3 ;  /* 0x0000002402037c11 */ /* 0x000fe4000f8e18ff */
[----:B------:R-:W-:-:S04]  /*1da0*/  SHF.L.U32 R12, R7, 0x1f, RZ ;  /* 0x0000001f070c7819 */ /* 0x000fc800000006ff */
[----:B------:R3:W4:Y:S01]  /*1db0*/  SYNCS.PHASECHK.TRANS64.TRYWAIT P1, [R3+URZ+0x36410], R12 ;  /* 0x0364100c030075a7 */ /* 0x000722000802017f */
[----:B------:R-:W-:Y:S05]  /*1dc0*/  @!P0 BRA `(.L_x_3520) ;  /* 0x0000000000048947 */ /* 0x000fea0003800000 */
[----:B------:R-:W-:Y:S01]  /*1dd0*/  BPT.TRAP 0x1 ;  /* 0x000000040000795c */ /* 0x000fe20000300000 */
.L_x_3520:
[----:B----4-:R-:W-:Y:S05]  /*1de0*/  @P1 BRA `(.L_x_3521) ;  /* 0x0000000000081947 */ /* 0x010fea0003800000 */
[----:B------:R-:W4:Y:S02]  /*1df0*/  SYNCS.PHASECHK.TRANS64.TRYWAIT P1, [R3+URZ+0x36410], R12 ;  /* 0x0364100c030075a7 */ /* 0x000f24000802017f */
[----:B----4-:R-:W-:Y:S05]  /*1e00*/  @!P1 BRA `(.L_x_3522) ;  /* 0x0000007000849947 */ /* 0x010fea0003800000 */
.L_x_3521:
        /* <DEDUP_REMOVED lines=103> */
.L_x_3523:
[----:B---3--:R-:W-:-:S04]  /*2480*/  SHF.L.U32 R14, R5, 0x1f, RZ ;  /* 0x0000001f050e7819 */ /* 0x008fc800000006ff */
[----:B------:R3:W1:Y:S01]  /*2490*/  SYNCS.PHASECHK.TRANS64.TRYWAIT P1, [UR36+0x36430], R14 ;  /* 0x0364300eff0075a7 */ /* 0x0006620008020164 */
[----:B------:R-:W-:Y:S05]  /*24a0*/  @!P0 BRA `(.L_x_3524) ;  /* 0x0000000000048947 */ /* 0x000fea0003800000 */
[----:B------:R-:W-:Y:S01]  /*24b0*/  BPT.TRAP 0x1 ;  /* 0x000000040000795c */ /* 0x000fe20000300000 */
.L_x_3524:
[----:B-1----:R-:W-:Y:S05]  /*24c0*/  @P1 BRA `(.L_x_3525) ;  /* 0x0000000000081947 */ /* 0x002fea0003800000 */
[----:B------:R-:W1:Y:S02]  /*24d0*/  SYNCS.PHASECHK.TRANS64.TRYWAIT P1, [UR36+0x36430], R14 ;  /* 0x0364300eff0075a7 */ /* 0x000e640008020164 */
[----:B-1----:R-:W-:Y:S05]  /*24e0*/  @!P1 BRA `(.L_x_3526) ;  /* 0x0000006800e09947 */ /* 0x002fea0003800000 */
.L_x_3525:
[----:B------:R-:W-:Y:S01]  /*24f0*/  UIADD3 UR5, UR36, 0x2a000, URZ ;  /* 0x0002a00024057890 */ /* 0x000fe2000fffe03f */
[----:B------:R-:W-:Y:S01]  /*2500*/  WARPGROUP.ARRIVE ;  /* 0x00000000000079c5 */ /* 0x000fe20000000000 */
[----:B------:R-:W-:Y:S01]  /*2510*/  UIADD3 UR4, UR4, 0x9000, URZ ;  /* 0x0000900004047890 */ /* 0x000fe2000fffe03f */
[----:B------:R-:W-:Y:S01]  /*2520*/  IMAD R15, R16, 0x40, R6 ;  /* 0x00000040100f7824 */ /* 0x000fe200078e0206 */
[----:B------:R-:W-:Y:S01]  /*2530*/  USHF.R.U32.HI UR6, URZ, 0x4, UR5 ;  /* 0x000000043f067899 */ /* 0x000fe20008011605 */
[----:B------:R-:W-:Y:S01]  /*2540*/  LEA R156, R6, UR36, 0x2 ;  /* 0x00000024069c7c11 */ /* 0x000fe2000f8e10ff */
        /* <DEDUP_REMOVED lines=17> */
[----:B------:R-:W-:Y:S01]  /*2660*/  FSEL R137, R137, -INF , P1 ;  /* 0xff80000089897808 */ /* 0x000fe20000800000 */
        /* <DEDUP_REMOVED lines=12> */
[----:B--2---:R-:W-:-:S02]  /*2730*/  FSEL R23, R140, -INF , P2 ;  /* 0xff8000008c177808 */ /* 0x004fc40001000000 */
[----:B------:R-:W-:Y:S02]  /*2740*/  VIMNMX R14, R9, R14, PT ;  /* 0x0000000e090e7248 */ /* 0x000fe40003fe0100 */
[----:B------:R-:W-:Y:S01]  /*2750*/  FSEL R141, R141, -INF , P3 ;  /* 0xff8000008d8d7808 */ /* 0x000fe20001800000 */
[--C-:B------:R-:W-:Y:S01]  /*2760*/  FFMA.FTZ R22, R23, UR40, -R12.reuse ;  /* 0x0000002817167c23 */ /* 0x100fe2000801080c */
[C---:B------:R-:W-:Y:S01]  /*2770*/  ISETP.GT.AND P2, PT, R14.reuse, RZ, PT ;  /* 0x000000ff0e00720c */ /* 0x040fe20003f44270 */
[----:B------:R-:W1:Y:S01]  /*2780*/  MUFU.EX2 R21, R21 ;  /* 0x0000001500157308 */ /* 0x000e620000000800 */
[----:B------:R-:W-:Y:S01]  /*2790*/  ISETP.GT.AND P3, PT, R14, 0x1, PT ;  /* 0x000000010e00780c */ /* 0x000fe20003f64270 */
[----:B------:R-:W-:Y:S01]  /*27a0*/  FFMA.FTZ R23, R141, UR40, -R12 ;  /* 0x000000288d177c23 */ /* 0x000fe2000801080c */
[----:B------:R-:W-:Y:S02]  /*27b0*/  FSEL R138, R138, -INF , P2 ;  /* 0xff8000008a8a7808 */ /* 0x000fe40001000000 */
[----:B------:R-:W-:-:S02]  /*27c0*/  ISETP.GT.AND P2, PT, R14, 0x8, PT ;  /* 0x000000080e00780c */ /* 0x000fc40003f44270 */
[----:B------:R-:W-:Y:S01]  /*27d0*/  FSEL R145, R145, -INF , P6 ;  /* 0xff80000091917808 */ /* 0x000fe20003000000 */
[--C-:B------:R-:W-:Y:S01]  /*27e0*/  FFMA.FTZ R136, R138, UR40, -R13.reuse ;  /* 0x000000288a887c23 */ /* 0x100fe2000801080d */
[----:B------:R-:W-:Y:S01]  /*27f0*/  FSEL R138, R139, -INF , P3 ;  /* 0xff8000008b8a7808 */ /* 0x000fe20001800000 */
[----:B------:R-:W-:Y:S01]  /*2800*/  MUFU.EX2 R22, R22 ;  /* 0x0000001600167308 */ /* 0x000fe20000000800 */
[----:B------:R-:W-:Y:S02]  /*2810*/  ISETP.GT.AND P6, PT, R14, 0x9, PT ;  /* 0x000000090e00780c */ /* 0x000fe40003fc4270 */
[----:B------:R-:W-:Y:S01]  /*2820*/  FSEL R15, R144, -INF , P4 ;  /* 0xff800000900f7808 */ /* 0x000fe20002000000 */
[--C-:B------:R-:W-:Y:S01]  /*2830*/  FFMA.FTZ R137, R138, UR40, -R13.reuse ;  /* 0x000000288a897c23 */ /* 0x100fe2000801080d */
[----:B------:R-:W-:Y:S02]  /*2840*/  FSEL R141, R148, -INF , P5 ;  /* 0xff800000948d7808 */ /* 0x000fe40002800000 */
[----:B------:R-:W-:Y:S01]  /*2850*/  FSEL R142, R142, -INF , P2 ;  /* 0xff8000008e8e7808 */ /* 0x000fe20001000000 */
[----:B------:R-:W2:Y:S01]  /*2860*/  MUFU.EX2 R23, R23 ;  /* 0x0000001700177308 */ /* 0x000ea20000000800 */
[C---:B------:R-:W-:Y:S01]  /*2870*/  ISETP.GT.AND P5, PT, R14.reuse, 0x10, PT ;  /* 0x000000100e00780c */ /* 0x040fe20003fa4270 */
[--C-:B------:R-:W-:Y:S01]  /*2880*/  FFMA.FTZ R140, R15, UR40, -R12.reuse ;  /* 0x000000280f8c7c23 */ /* 0x100fe2000801080c */
[----:B------:R-:W-:Y:S01]  /*2890*/  ISETP.GT.AND P4, PT, R14, 0x11, PT ;  /* 0x000000110e00780c */ /* 0x000fe20003f84270 */
[----:B------:R-:W-:Y:S01]  /*28a0*/  FFMA.FTZ R139, R142, UR40, -R13 ;  /* 0x000000288e8b7c23 */ /* 0x000fe2000801080d */
[C---:B------:R-:W-:Y:S01]  /*28b0*/  ISETP.GT.AND P3, PT, R14.reuse, 0x18, PT ;  /* 0x000000180e00780c */ /* 0x040fe20003f64270 */
[--C-:B------:R-:W-:Y:S01]  /*28c0*/  FFMA.FTZ R142, R145, UR40, -R12.reuse ;  /* 0x00000028918e7c23 */ /* 0x100fe2000801080c */
[----:B------:R-:W-:Y:S01]  /*28d0*/  ISETP.GT.AND P2, PT, R14, 0x19, PT ;  /* 0x000000190e00780c */ /* 0x000fe20003f44270 */
[----:B------:R-:W-:Y:S01]  /*28e0*/  MUFU.EX2 R136, R136 ;  /* 0x0000008800887308 */ /* 0x000fe20000000800 */
[----:B------:R-:W-:Y:S01]  /*28f0*/  FSEL R14, R143, -INF , P6 ;  /* 0xff8000008f0e7808 */ /* 0x000fe20003000000 */
[----:B------:R-:W-:Y:S01]  /*2900*/  FFMA.FTZ R141, R141, UR40, -R12 ;  /* 0x000000288d8d7c23 */ /* 0x000fe2000801080c */
[----:B------:R-:W-:-:S02]  /*2910*/  FSEL R149, R149, -INF , P1 ;  /* 0xff80000095957808 */ /* 0x000fc40000800000 */
[----:B------:R-:W-:Y:S01]  /*2920*/  FSEL R146, R146, -INF , P5 ;  /* 0xff80000092927808 */ /* 0x000fe20002800000 */
[--C-:B------:R-:W-:Y:S01]  /*2930*/  FFMA.FTZ R148, R14, UR40, -R13.reuse ;  /* 0x000000280e947c23 */ /* 0x100fe2000801080d */
[----:B------:R-:W-:Y:S01]  /*2940*/  FSEL R150, R150, -INF , P3 ;  /* 0xff80000096967808 */ /* 0x000fe20001800000 */
[----:B------:R-:W3:Y:S01]  /*2950*/  MUFU.EX2 R137, R137 ;  /* 0x0000008900897308 */ /* 0x000ee20000000800 */
[----:B------:R-:W-:Y:S01]  /*2960*/  FSEL R14, R151, -INF , P2 ;  /* 0xff800000970e7808 */ /* 0x000fe20001000000 */
[----:B------:R-:W-:Y:S01]  /*2970*/  FFMA.FTZ R144, R149, UR40, -R12 ;  /* 0x0000002895907c23 */ /* 0x000fe2000801080c */
[----:B------:R-:W-:Y:S01]  /*2980*/  FSEL R12, R147, -INF , P4 ;  /* 0xff800000930c7808 */ /* 0x000fe20002000000 */
[----:B------:R-:W-:Y:S02]  /*2990*/  WARPGROUP.DEPBAR.LE gsb0, 0x0 ;  /* 0x00008000000079c5 */ /* 0x000fe40000010000 */
[----:B------:R-:W-:Y:S01]  /*29a0*/  WARPGROUP.ARRIVE ;  /* 0x00000000000079c5 */ /* 0x000fe20000000000 */
[--C-:B------:R-:W-:Y:S01]  /*29b0*/  FFMA.FTZ R149, R146, UR40, -R13.reuse ;  /* 0x0000002892957c23 */ /* 0x100fe2000801080d */
[----:B------:R-:W-:Y:S01]  /*29c0*/  MUFU.EX2 R139, R139 ;  /* 0x0000008b008b7308 */ /* 0x000fe20000000800 */
[--C-:B------:R-:W-:Y:S01]  /*29d0*/  FFMA.FTZ R146, R150, UR40, -R13.reuse ;  /* 0x0000002896927c23 */ /* 0x100fe2000801080d */
[--C-:B------:R-:W-:Y:S01]  /*29e0*/  FFMA.FTZ R147, R14, UR40, -R13.reuse ;  /* 0x000000280e937c23 */ /* 0x100fe2000801080d */
[----:B------:R-:W-:Y:S01]  /*29f0*/  FFMA.FTZ R145, R12, UR40, -R13 ;  /* 0x000000280c917c23 */ /* 0x000fe2000801080d */
[----:B------:R-:W-:Y:S01]  /*2a00*/  HGMMA.64x32x16.F32.BF16 R120, gdesc[UR8], R120, gsb0 ;  /* 0x00600000087879f0 */ /* 0x000fe20008001878 */
[----:B------:R-:W-:Y:S01]  /*2a10*/  UIADD3 UR10, UR6, 0x4, URZ ;  /* 0x00000004060a7890 */ /* 0x000fe2000fffe03f */
[----:B-1----:R-:W-:Y:S01]  /*2a20*/  F2FP.BF16.F32.PACK_AB R12, R21, R20 ;  /* 0x00000014150c723e */ /* 0x002fe200000010ff */
[----:B------:R-:W-:Y:S01]  /*2a30*/  UIADD3 UR8, UR4, 0x4, URZ ;  /* 0x0000000404087890 */ /* 0x000fe2000fffe03f */
[----:B------:R-:W1:Y:S01]  /*2a40*/  MUFU.EX2 R148, R148 ;  /* 0x0000009400947308 */ /* 0x000e620000000800 */
[----:B------:R-:W-:Y:S01]  /*2a50*/  UMOV UR11, 0x40000040 ;  /* 0x40000040000b7882 */ /* 0x000fe20000000000 */
[----:B------:R-:W-:Y:S01]  /*2a60*/  UMOV UR9, 0x40000040 ;  /* 0x4000004000097882 */ /* 0x000fe20000000000 */
[----:B--2---:R-:W-:-:S02]  /*2a70*/  F2FP.BF16.F32.PACK_AB R14, R23, R22 ;  /* 0x00000016170e723e */ /* 0x004fc400000010ff */
[----:B---3--:R-:W-:-:S03]  /*2a80*/  F2FP.BF16.F32.PACK_AB R13, R137, R136 ;  /* 0x00000088890d723e */ /* 0x008fc600000010ff */
[----:B------:R-:W-:Y:S08]  /*2a90*/  MUFU.EX2 R140, R140 ;  /* 0x0000008c008c7308 */ /* 0x000ff00000000800 */
[----:B------:R-:W-:Y:S01]  /*2aa0*/  MUFU.EX2 R151, R142 ;  /* 0x0000008e00977308 */ /* 0x000fe20000000800 */
[----:B-1----:R-:W-:-:S07]  /*2ab0*/  F2FP.BF16.F32.PACK_AB R15, R148, R139 ;  /* 0x0000008b940f723e */ /* 0x002fce00000010ff */
[----:B------:R-:W-:Y:S08]  /*2ac0*/  MUFU.EX2 R141, R141 ;  /* 0x0000008d008d7308 */ /* 0x000ff00000000800 */
[----:B------:R-:W-:Y:S08]  /*2ad0*/  MUFU.EX2 R144, R144 ;  /* 0x0000009000907308 */ /* 0x000ff00000000800 */
[----:B------:R-:W-:Y:S08]  /*2ae0*/  MUFU.EX2 R149, R149 ;  /* 0x0000009500957308 */ /* 0x000ff00000000800 */
[----:B------:R-:W-:Y:S01]  /*2af0*/  MUFU.EX2 R150, R145 ;  /* 0x0000009100967308 */ /* 0x000fe20000000800 */
[----:B------:R-:W-:-:S02]  /*2b00*/  WARPGROUP.DEPBAR.LE gsb0, 0x0 ;  /* 0x00008000000079c5 */ /* 0x000fc40000010000 */
[----:B------:R-:W-:-:S05]  /*2b10*/  WARPGROUP.ARRIVE ;  /* 0x00000000000079c5 */ /* 0x000fca0000000000 */
[----:B------:R-:W-:Y:S01]  /*2b20*/  MUFU.EX2 R146, R146 ;  /* 0x0000009200927308 */ /* 0x000fe20000000800 */
[----:B------:R-:W-:Y:S01]  /*2b30*/  HGMMA.64x32x16.F32.BF16 R120, gdesc[UR8], R120, gsb0 ;  /* 0x00600000087879f0 */ /* 0x000fe20008001878 */
[----:B------:R-:W-:Y:S02]  /*2b40*/  UIADD3 UR10, UR6, 0x6, URZ ;  /* 0x00000006060a7890 */ /* 0x000fe4000fffe03f */
[----:B------:R-:W-:-:S04]  /*2b50*/  UIADD3 UR8, UR4, 0x6, URZ ;  /* 0x0000000604087890 */ /* 0x000fc8000fffe03f */
[----:B------:R-:W1:Y:S01]  /*2b60*/  MUFU.EX2 R147, R147 ;  /* 0x0000009300937308 */ /* 0x000e620000000800 */
        /* <DEDUP_REMOVED lines=78> */
[--C-:B------:R-:W-:Y:S01]  /*3050*/  FADD.FTZ R120, R121, -R138.reuse ;  /* 0x8000008a79787221 */ /* 0x100fe20000010000 */
[--C-:B------:R-:W-:Y:S01]  /*3060*/  FADD.FTZ R121, R124, -R138.reuse ;  /* 0x8000008a7c797221 */ /* 0x100fe20000010000 */
[--C-:B------:R-:W-:Y:S01]  /*3070*/  FADD.FTZ R124, R125, -R138.reuse ;  /* 0x8000008a7d7c7221 */ /* 0x100fe20000010000 */
[--C-:B---3--:R-:W-:Y:S01]  /*3080*/  FADD.FTZ R126, R126, -R143.reuse ;  /* 0x8000008f7e7e7221 */ /* 0x108fe20000010000 */
[----:B------:R-:W-:Y:S01]  /*3090*/  FMUL.FTZ R21, R21, R120 ;  /* 0x0000007815157220 */ /* 0x000fe20000410000 */
[--C-:B------:R-:W-:Y:S01]  /*30a0*/  FADD.FTZ R120, R123, -R143.reuse ;  /* 0x8000008f7b787221 */ /* 0x100fe20000010000 */
[----:B-1----:R-:W-:Y:S01]  /*30b0*/  F2FP.BF16.F32.PACK_AB R123, R147, R146 ;  /* 0x00000092937b723e */ /* 0x002fe200000010ff */
[----:B----4-:R-:W-:Y:S01]  /*30c0*/  FMUL.FTZ R14, R22, R121 ;  /* 0x00000079160e7220 */ /* 0x010fe20000410000 */
[--C-:B------:R-:W-:Y:S01]  /*30d0*/  FADD.FTZ R121, R122, -R143.reuse ;  /* 0x8000008f7a797221 */ /* 0x100fe20000010000 */
[----:B------:R-:W-:Y:S01]  /*30e0*/  FMUL.FTZ R137, R137, R120 ;  /* 0x0000007889897220 */ /* 0x000fe20000410000 */
[----:B------:R-:W-:Y:S01]  /*30f0*/  F2FP.BF16.F32.PACK_AB R120, R151, R140 ;  /* 0x0000008c9778723e */ /* 0x000fe200000010ff */
[--C-:B------:R-:W-:Y:S01]  /*3100*/  FADD.FTZ R13, R128, -R138.reuse ;  /* 0x8000008a800d7221 */ /* 0x100fe20000010000 */
[----:B------:R-:W-:Y:S01]  /*3110*/  FMUL.FTZ R136, R136, R121 ;  /* 0x0000007988887220 */ /* 0x000fe20000410000 */
[----:B------:R-:W-:Y:S01]  /*3120*/  F2FP.BF16.F32.PACK_AB R122, R144, R141 ;  /* 0x0000008d907a723e */ /* 0x000fe200000010ff */
[--C-:B------:R-:W-:Y:S01]  /*3130*/  FADD.FTZ R12, R129, -R138.reuse ;  /* 0x8000008a810c7221 */ /* 0x100fe20000010000 */
[----:B------:R-:W-:Y:S01]  /*3140*/  F2FP.BF16.F32.PACK_AB R121, R150, R149 ;  /* 0x000000959679723e */ /* 0x000fe200000010ff */
[--C-:B------:R-:W-:Y:S01]  /*3150*/  FADD.FTZ R127, R127, -R143.reuse ;  /* 0x8000008f7f7f7221 */ /* 0x100fe20000010000 */
[--C-:B------:R-:W-:Y:S01]  /*3160*/  FADD.FTZ R132, R132, -R138.reuse ;  /* 0x8000008a84847221 */ /* 0x100fe20000010000 */
[----:B------:R-:W-:Y:S01]  /*3170*/  FADD.FTZ R133, R133, -R138 ;  /* 0x8000008a85857221 */ /* 0x000fe20000010000 */
[--C-:B------:R-:W-:Y:S01]  /*3180*/  FADD.FTZ R130, R130, -R143.reuse ;  /* 0x8000008f82827221 */ /* 0x100fe20000010000 */
[----:B------:R1:W-:Y:S01]  /*3190*/  STSM.16.M88.4 [R17], R120 ;  /* 0x0000007811007844 */ /* 0x0003e20000000200 */
[--C-:B------:R-:W-:Y:S01]  /*31a0*/  FADD.FTZ R131, R131, -R143.reuse ;  /* 0x8000008f83837221 */ /* 0x100fe20000010000 */
[--C-:B------:R-:W-:Y:S01]  /*31b0*/  FADD.FTZ R15, R134, -R143.reuse ;  /* 0x8000008f860f7221 */ /* 0x100fe20000010000 */
[----:B------:R-:W-:Y:S01]  /*31c0*/  FADD.FTZ R22, R135, -R143 ;  /* 0x8000008f87167221 */ /* 0x000fe20000010000 */
[----:B------:R-:W-:Y:S01]  /*31d0*/  @!PT LDS RZ, [RZ] ;  /* 0x00000000fffff984 */ /* 0x000fe20000000800 */
[----:B------:R-:W-:Y:S01]  /*31e0*/  @!PT LDS RZ, [RZ] ;  /* 0x00000000fffff984 */ /* 0x000fe20000000800 */
[----:B------:R-:W-:Y:S01]  /*31f0*/  @!PT LDS RZ, [RZ] ;  /* 0x00000000fffff984 */ /* 0x000fe20000000800 */
[----:B------:R-:W-:Y:S01]  /*3200*/  @!PT LDS RZ, [RZ] ;  /* 0x00000000fffff984 */ /* 0x000fe20000000800 */
[----:B------:R2:W-:Y:S06]  /*3210*/  MEMBAR.ALL.CTA ;  /* 0x0000000000007992 */ /* 0x0005ec0000008000 */
[----:B--2---:R-:W2:Y:S01]  /*3220*/  FENCE.VIEW.ASYNC.S ;  /* 0x00000000000073c6 */ /* 0x004ea20000000000 */
[----:B------:R-:W-:Y:S01]  /*3230*/  FMUL.FTZ R20, R20, R157 ;  /* 0x0000009d14147220 */ /* 0x000fe20000410000 */
        /* <DEDUP_REMOVED lines=11> */
[----:B------:R-:W-:-:S02]  /*32f0*/  F2FP.BF16.F32.PACK_AB R12, R21, R20 ;  /* 0x00000014150c723e */ /* 0x000fc400000010ff */
[----:B------:R-:W-:Y:S02]  /*3300*/  F2FP.BF16.F32.PACK_AB R20, R124, R13 ;  /* 0x0000000d7c14723e */ /* 0x000fe400000010ff */
[----:B------:R-:W-:Y:S02]  /*3310*/  F2FP.BF16.F32.PACK_AB R14, R23, R14 ;  /* 0x0000000e170e723e */ /* 0x000fe400000010ff */
[----:B------:R-:W-:Y:S02]  /*3320*/  F2FP.BF16.F32.PACK_AB R13, R137, R136 ;  /* 0x00000088890d723e */ /* 0x000fe400000010ff */
[----:B------:R-:W-:Y:S02]  /*3330*/  F2FP.BF16.F32.PACK_AB R15, R148, R139 ;  /* 0x0000008b940f723e */ /* 0x000fe400000010ff */
[----:B------:R-:W-:Y:S01]  /*3340*/  F2FP.BF16.F32.PACK_AB R22, R133, R132 ;  /* 0x000000848516723e */ /* 0x000fe200000010ff */
[----:B--2---:R-:W-:Y:S01]  /*3350*/  BAR.SYNC.DEFER_BLOCKING 0x9, 0x180 ;  /* 0x0246000000007b1d */ /* 0x004fe20000010000 */
[----:B------:R-:W-:-:S02]  /*3360*/  F2FP.BF16.F32.PACK_AB R21, R131, R130 ;  /* 0x000000828315723e */ /* 0x000fc400000010ff */
[----:B------:R-:W-:-:S03]  /*3370*/  F2FP.BF16.F32.PACK_AB R23, R147, R146 ;  /* 0x000000929317723e */ /* 0x000fc600000010ff */
        /* <DEDUP_REMOVED lines=82> */
.L_x_3527:
        /* <DEDUP_REMOVED lines=60> */
.L_x_3528:
        /* <DEDUP_REMOVED lines=62> */
.L_x_3511:
[----:B------:R-:W-:Y:S05]  /*4040*/  @P0 BRA `(.L_x_3506) ;  /* 0x0000004c00bc0947 */ /* 0x000fea0003800000 */
[----:B---3--:R-:W1:Y:S01]  /*4050*/  LDC.64 R2, c[0x0][0x878] ;  /* 0x00021e00ff027b82 */ /* 0x008e620000000a00 */
[----:B------:R-:W3:Y:S07]  /*4060*/  S2R R0, SR_TID.X ;  /* 0x0000000000007919 */ /* 0x000eee0000002100 */
[----:B------:R-:W4:Y:S01]  /*4070*/  S2UR UR5, SR_CgaCtaId ;  /* 0x00000000000579c3 */ /* 0x000f220000008800 */
[----:B------:R-:W-:-:S07]  /*4080*/  UMOV UR4, 0x400 ;  /* 0x0000040000047882 */ /* 0x000fce0000000000 */
[----:B------:R-:W5:Y:S01]  /*4090*/  LDC.64 R12, c[0x0][0x818] ;  /* 0x00020600ff0c7b82 */ /* 0x000f620000000a00 */
[----:B-1----:R-:W-:-:S07]  /*40a0*/  ISETP.NE.U32.AND P0, PT, R2, RZ, PT ;  /* 0x000000ff0200720c */ /* 0x002fce0003f05070 */
[----:B------:R-:W1:Y:S01]  /*40b0*/  LDC.64 R16, c[0x0][0x840] ;  /* 0x00021000ff107b82 */ /* 0x000e620000000a00 */
[----:B------:R-:W-:-:S07]  /*40c0*/  ISETP.NE.AND.EX P0, PT, R3, RZ, PT, P0 ;  /* 0x000000ff0300720c */ /* 0x000fce0003f05300 */
[----:B------:R-:W4:Y:S08]  /*40d0*/  LDC R2, c[0x0][0x850] ;  /* 0x00021400ff027b82 */ /* 0x000f300000000800 */
[----:B------:R-:W2:Y:S08]  /*40e0*/  @P0 LDC.64 R4, c[0x0][0x878] ;  /* 0x00021e00ff040b82 */ /* 0x000eb00000000a00 */
[----:B------:R-:W5:Y:S08]  /*40f0*/  LDC.64 R14, c[0x0][0x820] ;  /* 0x00020800ff0e7b82 */ /* 0x000f700000000a00 */
[----:B------:R-:W5:Y:S01]  /*4100*/  LDC.64 R20, c[0x0][0x848] ;  /* 0x00021200ff147b82 */ /* 0x000f620000000a00 */
[----:B--2---:R-:W-:-:S07]  /*4110*/  @P0 IMAD.WIDE R4, R19, 0x4, R4 ;  /* 0x0000000413040825 */ /* 0x004fce00078e0204 */
[----:B------:R-:W2:Y:S01]  /*4120*/  LDC.64 R22, c[0x0][0x800] ;  /* 0x00020000ff167b82 */ /* 0x000ea20000000a00 */
[----:B------:R-:W5:Y:S07]  /*4130*/  @P0 LDG.E R4, desc[UR38][R4.64] ;  /* 0x0000002604040981 */ /* 0x000f6e000c1e1900 */
[----:B------:R-:W-:Y:S01]  /*4140*/  BAR.SYNC.DEFER_BLOCKING 0x1, 0x180 ;  /* 0x0046000000007b1d */ /* 0x000fe20000010000 */
[----:B----4-:R-:W-:Y:S01]  /*4150*/  ISETP.NE.AND P1, PT, R2, 0x1, PT ;  /* 0x000000010200780c */ /* 0x010fe20003f25270 */
[----:B---3--:R-:W-:Y:S01]  /*4160*/  VIADD R2, R0, 0xffffff80 ;  /* 0xffffff8000027836 */ /* 0x008fe20000000000 */
[----:B------:R-:W-:-:S03]  /*4170*/  ULEA UR4, UR5, UR4, 0x18 ;  /* 0x0000000405047291 */ /* 0x000fc6000f8ec03f */
[----:B------:R-:W-:Y:S01]  /*4180*/  BSSY B0, `(.L_x_3530) ;  /* 0x0000052000007945 */ /* 0x000fe20003800000 */
[----:B------:R-:W-:-:S04]  /*4190*/  SHF.R.S32.HI R3, RZ, 0x1f, R2 ;  /* 0x0000001fff037819 */ /* 0x000fc80000011402 */
[----:B------:R-:W-:-:S03]  /*41a0*/  LEA.HI R6, R3, R2, RZ, 0x7 ;  /* 0x0000000203067211 */ /* 0x000fc600078f38ff */
[----:B------:R-:W3:Y:S01]  /*41b0*/  @P1 LDC R8, c[0x0][0x854] ;  /* 0x00021500ff081b82 */ /* 0x000ee20000000800 */
[----:B------:R-:W-:Y:S02]  /*41c0*/  LOP3.LUT R3, R6, 0x3fffff80, RZ, 0xc0, !PT ;  /* 0x3fffff8006037812 */ /* 0x000fe400078ec0ff */
[----:B------:R-:W-:-:S03]  /*41d0*/  SHF.R.S32.HI R6, RZ, 0x7, R6 ;  /* 0x00000007ff067819 */ /* 0x000fc60000011406 */
[----:B------:R-:W-:Y:S02]  /*41e0*/  IMAD.IADD R3, R2, 0x1, -R3 ;  /* 0x0000000102037824 */ /* 0x000fe400078e0a03 */
[----:B------:R-:W4:Y:S02]  /*41f0*/  @P1 LDC R10, c[0x0][0x858] ;  /* 0x00021600ff0a1b82 */ /* 0x000f240000000800 */
[----:B------:R-:W-:-:S04]  /*4200*/  IMAD R6, R6, 0x600, R3 ;  /* 0x0000060006067824 */ /* 0x000fc800078e0203 */
[----:B------:R-:W-:Y:S02]  /*4210*/  IMAD.SHL.U32 R6, R6, 0x4, RZ ;  /* 0x0000000406067824 */ /* 0x000fe400078e00ff */
[----:B---3--:R-:W-:-:S03]  /*4220*/  @P1 IMAD.HI.U32 R3, R153, R8, RZ ;  /* 0x0000000899031227 */ /* 0x008fc600078e00ff */
[----:B------:R-:W-:-:S05]  /*4230*/  LEA R8, R6, UR4, 0x2 ;  /* 0x0000000406087c11 */ /* 0x000fca000f8e10ff */
[----:B------:R3:W-:Y:S01]  /*4240*/  STS.128 [R8], R24 ;  /* 0x0000001808007388 */ /* 0x0007e20000000c00 */
[----:B----4-:R-:W-:Y:S01]  /*4250*/  @P1 SHF.R.U32.HI R153, RZ, R10, R3 ;  /* 0x0000000aff991219 */ /* 0x010fe20000011603 */
[----:B------:R-:W-:Y:S02]  /*4260*/  IMAD R3, R152, 0x4800, RZ ;  /* 0x0000480098037824 */ /* 0x000fe400078e02ff */
[----:B------:R4:W-:Y:S01]  /*4270*/  STS.128 [R8+0x800], R28 ;  /* 0x0008001c08007388 */ /* 0x0009e20000000c00 */
[----:B------:R-:W-:-:S03]  /*4280*/  SHF.R.S32.HI R9, RZ, 0x1f, R153 ;  /* 0x0000001fff097819 */ /* 0x000fc60000011499 */
[----:B------:R4:W-:Y:S02]  /*4290*/  STS.128 [R8+0x1000], R32 ;  /* 0x0010002008007388 */ /* 0x0009e40000000c00 */
[----:B-1----:R-:W-:Y:S02]  /*42a0*/  IMAD R10, R9, R16, RZ ;  /* 0x00000010090a7224 */ /* 0x002fe400078e02ff */
[----:B------:R4:W-:Y:S02]  /*42b0*/  STS.128 [R8+0x1800], R36 ;  /* 0x0018002408007388 */ /* 0x0009e40000000c00 */
[----:B------:R-:W-:Y:S02]  /*42c0*/  IMAD R11, R153, R17, R10 ;  /* 0x00000011990b7224 */ /* 0x000fe400078e020a */
[----:B------:R4:W-:Y:S01]  /*42d0*/  STS.128 [R8+0x2000], R40 ;  /* 0x0020002808007388 */ /* 0x0009e20000000c00 */
[----:B---3--:R-:W1:Y:S03]  /*42e0*/  LDC.64 R24, c[0x0][0x828] ;  /* 0x00020a00ff187b82 */ /* 0x008e660000000a00 */
        /* <DEDUP_REMOVED lines=13> */
[----:B-----5:R-:W-:-:S04]  /*43c0*/  @P0 IMAD R4, R19, 0x60, R4 ;  /* 0x0000006013040824 */ /* 0x020fc800078e0204 */
        /* <DEDUP_REMOVED lines=8> */
[----:B------:R-:W-:-:S03]  /*4450*/  IMAD R4, R9, R12, RZ ;  /* 0x0000000c09047224 */ /* 0x000fc600078e02ff */
[----:B------:R-:W-:Y:S01]  /*4460*/  LEA.HI.X.SX32 R7, R3, R5, 0x1, P1 ;  /* 0x0000000503077211 */ /* 0x000fe200008f0eff */
[----:B------:R-:W-:Y:S01]  /*4470*/  IMAD R9, R153, R13, R4 ;  /* 0x0000000d99097224 */ /* 0x000fe200078e0204 */
[----:B------:R-:W-:Y:S02]  /*4480*/  SHF.R.S32.HI R3, RZ, 0x1f, R19 ;  /* 0x0000001fff037819 */ /* 0x000fe40000011413 */
[----:B------:R-:W-:Y:S01]  /*4490*/  SEL R19, R19, RZ, !P0 ;  /* 0x000000ff13137207 */ /* 0x000fe20004000000 */
[--C-:B------:R-:W-:Y:S01]  /*44a0*/  IMAD.WIDE.U32 R4, R153, R12, R6.reuse ;  /* 0x0000000c99047225 */ /* 0x100fe200078e0006 */
[----:B------:R-:W-:Y:S02]  /*44b0*/  SEL R3, R3, RZ, !P0 ;  /* 0x000000ff03037207 */ /* 0x000fe40004000000 */
[----:B------:R-:W-:Y:S01]  /*44c0*/  ISETP.NE.AND P0, PT, R2, RZ, PT ;  /* 0x000000ff0200720c */ /* 0x000fe20003f05270 */
[----:B------:R-:W-:-:S04]  /*44d0*/  IMAD.WIDE.U32 R6, R153, R16, R6 ;  /* 0x0000001099067225 */ /* 0x000fc800078e0006 */
[----:B------:R-:W-:Y:S02]  /*44e0*/  IMAD.IADD R5, R5, 0x1, R9 ;  /* 0x0000000105057824 */ /* 0x000fe400078e0209 */
[----:B------:R-:W-:Y:S02]  /*44f0*/  IMAD.IADD R7, R7, 0x1, R11 ;  /* 0x0000000107077824 */ /* 0x000fe400078e020b */
[C---:B------:R-:W-:Y:S02]  /*4500*/  IMAD R10, R3.reuse, R14, RZ ;  /* 0x0000000e030a7224 */ /* 0x040fe400078e02ff */
[----:B------:R-:W-:Y:S02]  /*4510*/  IMAD R12, R3, R20, RZ ;  /* 0x00000014030c7224 */ /* 0x000fe400078e02ff */
[----:B------:R-:W-:-:S04]  /*4520*/  IMAD.WIDE.U32 R4, R19, R14, R4 ;  /* 0x0000000e13047225 */ /* 0x000fc800078e0004 */
[----:B------:R-:W-:Y:S01]  /*4530*/  IMAD.WIDE.U32 R6, R19, R20, R6 ;  /* 0x0000001413067225 */ /* 0x000fe200078e0006 */
[----:B--2---:R-:W-:-:S03]  /*4540*/  LEA R22, P1, R4, R22, 0x2 ;  /* 0x0000001604167211 */ /* 0x004fc600078210ff */
[C---:B------:R-:W-:Y:S01]  /*4550*/  IMAD R3, R19.reuse, R15, R10 ;  /* 0x0000000f13037224 */ /* 0x040fe200078e020a */
[----:B-1----:R-:W-:Y:S01]  /*4560*/  LEA R24, P2, R6, R24, 0x2 ;  /* 0x0000001806187211 */ /* 0x002fe200078410ff */
[----:B------:R-:W-:Y:S02]  /*4570*/  IMAD R19, R19, R21, R12 ;  /* 0x0000001513137224 */ /* 0x000fe400078e020c */
[----:B------:R-:W-:Y:S02]  /*4580*/  IMAD.IADD R3, R5, 0x1, R3 ;  /* 0x0000000105037824 */ /* 0x000fe400078e0203 */
[----:B------:R-:W-:-:S03]  /*4590*/  IMAD.IADD R2, R7, 0x1, R19 ;  /* 0x0000000107027824 */ /* 0x000fc600078e0213 */
[----:B------:R-:W-:Y:S02]  /*45a0*/  LEA.HI.X R3, R4, R23, R3, 0x2, P1 ;  /* 0x0000001704037211 */ /* 0x000fe400008f1403 */
[----:B------:R-:W-:Y:S01]  /*45b0*/  LEA.HI.X R2, R6, R25, R2, 0x2, P2 ;  /* 0x0000001906027211 */ /* 0x000fe200010f1402 */
[----:B----4-:R-:W-:Y:S06]  /*45c0*/  @P0 BRA `(.L_x_3531) ;  /* 0x0000000000340947 */ /* 0x010fec0003800000 */
[----:B------:R-:W-:Y:S01]  /*45d0*/  R2UR UR6, R24 ;  /* 0x00000000180672ca */ /* 0x000fe200000e0000 */
[----:B------:R-:W-:Y:S01]  /*45e0*/  UMOV UR5, 0x1200 ;  /* 0x0000120000057882 */ /* 0x000fe20000000000 */
[----:B------:R-:W-:Y:S01]  /*45f0*/  R2UR UR7, R2 ;  /* 0x00000000020772ca */ /* 0x000fe200000e0000 */
[----:B------:R-:W-:Y:S01]  /*4600*/  UMOV UR8, 0x0 ;  /* 0x0000000000087882 */ /* 0x000fe20000000000 */
[----:B------:R-:W-:Y:S01]  /*4610*/  PLOP3.LUT P0, PT, PT, PT, PT, 0x80, 0x0 ;  /* 0x000000000000781c */ /* 0x000fe20003f0f070 */
[----:B------:R-:W-:-:S12]  /*4620*/  UMOV UR9, 0x14f00000 ;  /* 0x14f0000000097882 */ /* 0x000fd80000000000 */
.L_x_3532:
[----:B------:R-:W-:Y:S01]  /*4630*/  @P0 ELECT P1, URZ, PT ;  /* 0x00000000003f082f */ /* 0x000fe20003820000 */
[----:B------:R1:W-:-:S12]  /*4640*/  UBLKRED.G.S.ADD.F32.RN [UR6], [UR4], UR5, desc[UR8] ;  /* 0x00000806040073bb */ /* 0x0003d800080a1405 */
[----:B------:R-:W-:Y:S02]  /*4650*/  @P1 PLOP3.LUT P0, PT, P1, PT, PT, 0x8, 0x0 ;  /* 0x000000000000181c */ /* 0x000fe40000f0e170 */
[----:B------:R-:W-:-:S11]  /*4660*/  PLOP3.LUT P1, PT, PT, PT, PT, 0x8, 0x0 ;  /* 0x000000000000781c */ /* 0x000fd60003f2e170 */
[----:B-1----:R-:W-:Y:S05]  /*4670*/  @P0 BRA.U.ANY `(.L_x_3532) ;  /* 0xfffffffd00ec0947 */ /* 0x002fea000393ffff */
[----:B------:R0:W-:Y:S01]  /*4680*/  UTMACMDFLUSH ;  /* 0x00000000000079b7 */ /* 0x0001e20000000000 */
[----:B------:R-:W-:-:S04]  /*4690*/  DEPBAR.LE SB0, 0x0 ;  /* 0x000080000000791a */ /* 0x000fc80000000000 */
.L_x_3531:
[----:B------:R-:W-:Y:S05]  /*46a0*/  BSYNC B0 ;  /* 0x0000000000007941 */ /* 0x000fea0003800000 */
.L_x_3530:
        /* <DEDUP_REMOVED lines=28> */
.L_x_3533:
        /* <DEDUP_REMOVED lines=8> */
.L_x_3499:
        /* <DEDUP_REMOVED lines=29> */
.L_x_3535:
[----:B------:R-:W-:Y:S01]  /*4ac0*/  ULDC UR9, c[0x0][0x8cc] ;  /* 0x0002330000097ab9 */ /* 0x000fe20000000800 */
[----:B------:R-:W-:Y:S01]  /*4ad0*/  UMOV UR7, UR8 ;  /* 0x0000000800077c82 */ /* 0x000fe20008000000 */
[----:B------:R-:W-:-:S11]  /*4ae0*/  UISETP.NE.AND UP0, UPT, UR9, 0x1, UPT ;  /* 0x000000010900788c */ /* 0x000fd6000bf05270 */
[----:B------:R-:W-:Y:S02]  /*4af0*/  @UP0 ULDC.64 UR10, c[0x0][0x8d0] ;  /* 0x00023400000a0ab9 */ /* 0x000fe40000000a00 */
[----:B------:R-:W-:-:S04]  /*4b00*/  UIMAD.WIDE.U32 UR4, UR8, UR10, URZ ;  /* 0x0000000a080472a5 */ /* 0x000fc8000f8e003f */
[----:B------:R-:W-:-:S04]  /*4b10*/  @UP0 USHF.R.U32.HI UR7, URZ, UR11, UR5 ;  /* 0x0000000b3f070299 */ /* 0x000fc80008011605 */
[----:B------:R-:W-:-:S12]  /*4b20*/  UIMAD UR4, UR7, UR9, URZ ;  /* 0x00000009070472a4 */ /* 0x000fd8000f8e023f */
.L_x_3536:
        /* <DEDUP_REMOVED lines=23> */
.L_x_3537:
        /* <DEDUP_REMOVED lines=13> */
.L_x_3539:
[----:B------:R-:W-:-:S05]  /*4d70*/  ULDC UR4, c[0x0][0x8f4] ;  /* 0x00023d0000047ab9 */ /* 0x000fca0000000800 */
.L_x_3538:
        /* <DEDUP_REMOVED lines=46> */
.L_x_3540:
        /* <DEDUP_REMOVED lines=13> */
.L_x_3541:
        /* <DEDUP_REMOVED lines=12> */
.L_x_3542:
        /* <DEDUP_REMOVED lines=54> */
.L_x_3545:
[----:B------:R-:W-:Y:S05]  /*5550*/  BSYNC B0 ;  /* 0x0000000000007941 */ /* 0x000fea0003800000 */
.L_x_3544:
        /* <DEDUP_REMOVED lines=18> */
.L_x_3547:
[----:B------:R-:W-:Y:S05]  /*5680*/  BSYNC B0 ;  /* 0x0000000000007941 */ /* 0x000fea0003800000 */
.L_x_3546:
        /* <DEDUP_REMOVED lines=19> */
.L_x_3549:
[----:B------:R-:W-:Y:S05]  /*57c0*/  BSYNC B0 ;  /* 0x0000000000007941 */ /* 0x000fea0003800000 */
.L_x_3548:
[----:B------:R-:W-:Y:S06]  /*57d0*/  BAR.ARV 0xa, 0xa0 ;  /* 0x0282800000007b1d */ /* 0x000fec0000002000 */
[----:B------:R-:W-:Y:S04]  /*57e0*/  BSSY B0, `(.L_x_3550) ;  /* 0x0000003000007945 */ /* 0x000fe80003800000 */
[----:B------:R-:W-:Y:S05]  /*57f0*/  @!P0 BRA `(.L_x_3551) ;  /* 0x0000000000048947 */ /* 0x000fea0003800000 */
[----:B------:R-:W-:-:S04]  /*5800*/  DEPBAR.LE SB0, 0x1 ;  /* 0x000080400000791a */ /* 0x000fc80000000000 */
.L_x_3551:
[----:B------:R-:W-:Y:S05]  /*5810*/  BSYNC B0 ;  /* 0x0000000000007941 */ /* 0x000fea0003800000 */
.L_x_3550:
[----:B------:R-:W-:Y:S06]  /*5820*/  BAR.ARV 0xb, 0xa0 ;  /* 0x02c2800000007b1d */ /* 0x000fec0000002000 */
[----:B------:R-:W-:Y:S04]  /*5830*/  BSSY B0, `(.L_x_3552) ;  /* 0x0000003000007945 */ /* 0x000fe80003800000 */
[----:B------:R-:W-:Y:S05]  /*5840*/  @!P0 BRA `(.L_x_3553) ;  /* 0x0000000000048947 */ /* 0x000fea0003800000 */
[----:B------:R-:W-:-:S04]  /*5850*/  DEPBAR.LE SB0, 0x0 ;  /* 0x000080000000791a */ /* 0x000fc80000000000 */
.L_x_3553:
[----:B------:R-:W-:Y:S05]  /*5860*/  BSYNC B0 ;  /* 0x0000000000007941 */ /* 0x000fea0003800000 */
.L_x_3552:
[----:B------:R-:W-:Y:S06]  /*5870*/  BAR.ARV 0xc, 0xa0 ;  /* 0x0302800000007b1d */ /* 0x000fec0000002000 */
[----:B------:R-:W-:Y:S01]  /*5880*/  UIADD3 UR20, UR16, 0x1, URZ ;  /* 0x0000000110147890 */ /* 0x000fe2000fffe03f */
[----:B------:R-:W-:Y:S11]  /*5890*/  BRA `(.L_x_3554) ;  /* 0x0000000000047947 */ /* 0x000ff60003800000 */
.L_x_3543:
[----:B------:R-:W-:-:S05]  /*58a0*/  UMOV UR20, UR16 ;  /* 0x0000001000147c82 */ /* 0x000fca0008000000 */
.L_x_3554:
        /* <DEDUP_REMOVED lines=26> */
.L_x_3575:
        /* <DEDUP_REMOVED lines=32> */
.L_x_3556:
[----:B------:R-:W-:Y:S05]  /*5c50*/  BSYNC B0 ;  /* 0x0000000000007941 */ /* 0x000fea0003800000 */
.L_x_3555:
        /* <DEDUP_REMOVED lines=12> */
.L_x_3558:
[----:B------:R-:W-:Y:S05]  /*5d20*/  BSYNC B0 ;  /* 0x0000000000007941 */ /* 0x000fea0003800000 */
.L_x_3557:
        /* <DEDUP_REMOVED lines=13> */
.L_x_3560:
[----:B------:R-:W-:Y:S05]  /*5e00*/  BSYNC B0 ;  /* 0x0000000000007941 */ /* 0x000fea0003800000 */
.L_x_3559:
[----:B------:R-:W-:Y:S06]  /*5e10*/  BAR.ARV 0xa, 0xa0 ;  /* 0x0282800000007b1d */ /* 0x000fec0000002000 */
[----:B------:R-:W-:Y:S04]  /*5e20*/  BSSY B0, `(.L_x_3561) ;  /* 0x0000003000007945 */ /* 0x000fe80003800000 */
[----:B------:R-:W-:Y:S05]  /*5e30*/  @!P0 BRA `(.L_x_3562) ;  /* 0x0000000000048947 */ /* 0x000fea0003800000 */
[----:B------:R-:W-:-:S04]  /*5e40*/  DEPBAR.LE SB0, 0x1 ;  /* 0x000080400000791a */ /* 0x000fc80000000000 */
.L_x_3562:
[----:B------:R-:W-:Y:S05]  /*5e50*/  BSYNC B0 ;  /* 0x0000000000007941 */ /* 0x000fea0003800000 */
.L_x_3561:
[----:B------:R-:W-:Y:S06]  /*5e60*/  BAR.ARV 0xb, 0xa0 ;  /* 0x02c2800000007b1d */ /* 0x000fec0000002000 */
[----:B------:R-:W-:Y:S04]  /*5e70*/  BSSY B0, `(.L_x_3563) ;  /* 0x0000003000007945 */ /* 0x000fe80003800000 */
[----:B------:R-:W-:Y:S05]  /*5e80*/  @!P0 BRA `(.L_x_3564) ;  /* 0x0000000000048947 */ /* 0x000fea0003800000 */
[----:B------:R-:W-:-:S04]  /*5e90*/  DEPBAR.LE SB0, 0x0 ;  /* 0x000080000000791a */ /* 0x000fc80000000000 */
.L_x_3564:
[----:B------:R-:W-:Y:S05]  /*5ea0*/  BSYNC B0 ;  /* 0x0000000000007941 */ /* 0x000fea0003800000 */
.L_x_3563:
        /* <DEDUP_REMOVED lines=13> */
.L_x_3566:
[----:B------:R-:W-:Y:S05]  /*5f80*/  BSYNC B0 ;  /* 0x0000000000007941 */ /* 0x000fea0003800000 */
.L_x_3565:
        /* <DEDUP_REMOVED lines=12> */
.L_x_3568:
[----:B------:R-:W-:Y:S05]  /*6050*/  BSYNC B0 ;  /* 0x0000000000007941 */ /* 0x000fea0003800000 */
.L_x_3567:
        /* <DEDUP_REMOVED lines=13> */
.L_x_3570:
[----:B------:R-:W-:Y:S05]  /*6130*/  BSYNC B0 ;  /* 0x0000000000007941 */ /* 0x000fea0003800000 */
.L_x_3569:
[----:B------:R-:W-:Y:S06]  /*6140*/  BAR.ARV 0xa, 0xa0 ;  /* 0x0282800000007b1d */ /* 0x000fec0000002000 */
[----:B------:R-:W-:Y:S04]  /*6150*/  BSSY B0, `(.L_x_3571) ;  /* 0x0000003000007945 */ /* 0x000fe80003800000 */
[----:B------:R-:W-:Y:S05]  /*6160*/  @!P0 BRA `(.L_x_3572) ;  /* 0x0000000000048947 */ /* 0x000fea0003800000 */
[----:B------:R-:W-:-:S04]  /*6170*/  DEPBAR.LE SB0, 0x1 ;  /* 0x000080400000791a */ /* 0x000fc80000000000 */
.L_x_3572:
[----:B------:R-:W-:Y:S05]  /*6180*/  BSYNC B0 ;  /* 0x0000000000007941 */ /* 0x000fea0003800000 */
.L_x_3571:
[----:B------:R-:W-:Y:S01]  /*6190*/  UIADD3 UR20, UR20, 0x2, URZ ;  /* 0x0000000214147890 */ /* 0x000fe2000fffe03f */
[----:B------:R-:W-:Y:S06]  /*61a0*/  BAR.ARV 0xb, 0xa0 ;  /* 0x02c2800000007b1d */ /* 0x000fec0000002000 */
[----:B------:R-:W-:Y:S01]  /*61b0*/  UISETP.GE.AND UP0, UPT, UR20, UR7, UPT ;  /* 0x000000071400728c */ /* 0x000fe2000bf06270 */
[----:B------:R-:W-:Y:S04]  /*61c0*/  BSSY B0, `(.L_x_3573) ;  /* 0x0000003000007945 */ /* 0x000fe80003800000 */
[----:B------:R-:W-:Y:S06]  /*61d0*/  @!P0 BRA `(.L_x_3574) ;  /* 0x0000000000048947 */ /* 0x000fec0003800000 */
[----:B------:R-:W-:-:S04]  /*61e0*/  DEPBAR.LE SB0, 0x0 ;  /* 0x000080000000791a */ /* 0x000fc80000000000 */
.L_x_3574:
[----:B------:R-:W-:Y:S05]  /*61f0*/  BSYNC B0 ;  /* 0x0000000000007941 */ /* 0x000fea0003800000 */
.L_x_3573:
[----:B------:R-:W-:Y:S06]  /*6200*/  BAR.ARV 0xc, 0xa0 ;  /* 0x0302800000007b1d */ /* 0x000fec0000002000 */
[----:B------:R-:W-:Y:S01]  /*6210*/  PLOP3.LUT P1, PT, PT, PT, UP0, 0x80, 0x0 ;  /* 0x000000000000781c */ /* 0x000fe20003f2f008 */
[----:B------:R-:W-:Y:S02]  /*6220*/  UIADD3 UR47, UR47, 0x6000, URZ ;  /* 0x000060002f2f7890 */ /* 0x000fe4000fffe03f */
[----:B------:R-:W-:-:S10]  /*6230*/  UIADD3 UR6, UR6, 0x6000, URZ ;  /* 0x0000600006067890 */ /* 0x000fd4000fffe03f */
[----:B------:R-:W-:Y:S05]  /*6240*/  @!P1 BRA `(.L_x_3575) ;  /* 0xfffffff800009947 */ /* 0x000fea000383ffff */
[----:B------:R-:W-:Y:S05]  /*6250*/  BRA `(.L_x_3506) ;  /* 0x0000002c00387947 */ /* 0x000fea0003800000 */
.L_x_3534:
        /* <DEDUP_REMOVED lines=21> */
.L_x_3576:
[----:B------:R-:W1:Y:S01]  /*63b0*/  LDC R3, c[0x0][0x8cc] ;  /* 0x00023300ff037b82 */ /* 0x000e620000000800 */
[----:B------:R-:W-:Y:S01]  /*63c0*/  IMAD.MOV.U32 R0, RZ, RZ, R5 ;  /* 0x000000ffff007224 */ /* 0x000fe200078e0005 */
[----:B-1----:R-:W-:-:S13]  /*63d0*/  ISETP.NE.AND P0, PT, R3, 0x1, PT ;  /* 0x000000010300780c */ /* 0x002fda0003f05270 */
[----:B------:R-:W1:Y:S02]  /*63e0*/  @P0 LDC.64 R6, c[0x0][0x8d0] ;  /* 0x00023400ff060b82 */ /* 0x000e640000000a00 */
[----:B-1----:R-:W-:-:S05]  /*63f0*/  @P0 IMAD.HI.U32 R4, R5, R6, RZ ;  /* 0x0000000605040227 */ /* 0x002fca00078e00ff */
[----:B------:R-:W-:-:S05]  /*6400*/  @P0 SHF.R.U32.HI R0, RZ, R7, R4 ;  /* 0x00000007ff000219 */ /* 0x000fca0000011604 */
[----:B------:R-:W-:-:S07]  /*6410*/  IMAD R3, R0, R3, RZ ;  /* 0x0000000300037224 */ /* 0x000fce00078e02ff */
.L_x_3577:
        /* <DEDUP_REMOVED lines=23> */
.L_x_3578:
        /* <DEDUP_REMOVED lines=10> */
.L_x_3580:
[----:B------:R-:W1:Y:S02]  /*6630*/  LDC R4, c[0x0][0x8f4] ;  /* 0x00023d00ff047b82 */ /* 0x000e640000000800 */
.L_x_3579:
[----:B-1---5:R-:W-:Y:S02]  /*6640*/  VIADD R4, R4, 0x5f ;  /* 0x0000005f04047836 */ /* 0x022fe40000000000 */
[----:B------:R-:W-:Y:S02]  /*6650*/  IMAD.MOV.U32 R8, RZ, RZ, 0x1 ;  /* 0x00000001ff087424 */ /* 0x000fe400078e00ff */
[----:B------:R-:W-:-:S04]  /*6660*/  IMAD.HI R4, R4, 0x2aaaaaab, RZ ;  /* 0x2aaaaaab04047827 */ /* 0x000fc800078e02ff */
[----:B--2---:R-:W-:Y:S01]  /*6670*/  IMAD.MOV.U32 R2, RZ, RZ, RZ ;  /* 0x000000ffff027224 */ /* 0x004fe200078e00ff */
        /* <DEDUP_REMOVED lines=46> */
.L_x_3582:
        /* <DEDUP_REMOVED lines=11> */
.L_x_3583:
[----:B------:R-:W-:Y:S05]  /*6a10*/  @!P0 BRA `(.L_x_3584) ;  /* 0x00000000000c8947 */ /* 0x000fea0003800000 */
[----:B------:R-:W2:Y:S04]  /*6a20*/  LDG.E R5, desc[UR38][R2.64] ;  /* 0x0000002602057981 */ /* 0x000ea8000c1e1900 */
[----:B------:R-:W2:Y:S02]  /*6a30*/  LDG.E R4, desc[UR38][R2.64+0x4] ;  /* 0x0000042602047981 */ /* 0x000ea4000c1e1900 */
[----:B--2---:R-:W-:-:S07]  /*6a40*/  IMAD.IADD R4, R4, 0x1, -R5 ;  /* 0x0000000104047824 */ /* 0x004fce00078e0a05 */
.L_x_3584:
        /* <DEDUP_REMOVED lines=73> */
.L_x_3613:
        /* <DEDUP_REMOVED lines=9> */
.L_x_3587:
        /* <DEDUP_REMOVED lines=112> */
.L_x_3598:
[----:B-1----:R-:W-:-:S05]  /*7670*/  IMAD.MOV.U32 R6, RZ, RZ, 0x1 ;  /* 0x00000001ff067424 */ /* 0x002fca00078e00ff */
[----:B------:R-:W-:-:S04]  /*7680*/  SHF.L.U32 R6, R6, 0x1f, RZ ;  /* 0x0000001f06067819 */ /* 0x000fc800000006ff */
[----:B------:R-:W1:Y:S02]  /*7690*/  SYNCS.PHASECHK.TRANS64.TRYWAIT P1, [R0+URZ+0x36438], R6 ;  /* 0x03643806000075a7 */ /* 0x000e64000802017f */
[----:B-1----:R-:W-:Y:S05]  /*76a0*/  @!P1 BRA `(.L_x_3590) ;  /* 0x0000001800989947 */ /* 0x002fea0003800000 */
.L_x_3614:
[----:B------:R-:W-:Y:S05]  /*76b0*/  @P0 BRA `(.L_x_3591) ;  /* 0x0000000000140947 */ /* 0x000fea0003800000 */
[----:B------:R-:W-:Y:S01]  /*76c0*/  ISETP.NE.AND P1, PT, R18, RZ, PT ;  /* 0x000000ff1200720c */ /* 0x000fe20003f25270 */
[----:B------:R-:W-:-:S04]  /*76d0*/  IMAD.MOV.U32 R3, RZ, RZ, 0x6100 ;  /* 0x00006100ff037424 */ /* 0x000fc800078e00ff */
[----:B------:R2:W-:Y:S08]  /*76e0*/  SYNCS.ARRIVE.TRANS64 RZ, [R0+URZ+0x36430], R3 ;  /* 0x0364300300ff79a7 */ /* 0x0005f0000800003f */
[----:B------:R-:W-:Y:S05]  /*76f0*/  @!P1 BRA `(.L_x_3591) ;  /* 0x0000000000049947 */ /* 0x000fea0003800000 */
[----:B------:R-:W-:Y:S01]  /*7700*/  BPT.TRAP 0x1 ;  /* 0x000000040000795c */ /* 0x000fe20000300000 */
.L_x_3591:
        /* <DEDUP_REMOVED lines=48> */
.L_x_3615:
[----:B------:R-:W-:Y:S05]  /*7a10*/  @P0 BRA `(.L_x_3593) ;  /* 0x0000000000140947 */ /* 0x000fea0003800000 */
[----:B------:R-:W-:Y:S01]  /*7a20*/  ISETP.NE.AND P1, PT, R18, RZ, PT ;  /* 0x000000ff1200720c */ /* 0x000fe20003f25270 */
[----:B--2---:R-:W-:-:S04]  /*7a30*/  IMAD.MOV.U32 R3, RZ, RZ, 0x6100 ;  /* 0x00006100ff037424 */ /* 0x004fc800078e00ff */
[----:B------:R3:W-:Y:S08]  /*7a40*/  SYNCS.ARRIVE.TRANS64 RZ, [R0+URZ+0x36418], R3 ;  /* 0x0364180300ff79a7 */ /* 0x0007f0000800003f */
[----:B------:R-:W-:Y:S05]  /*7a50*/  @!P1 BRA `(.L_x_3593) ;  /* 0x0000000000049947 */ /* 0x000fea0003800000 */
[----:B------:R-:W-:Y:S01]  /*7a60*/  BPT.TRAP 0x1 ;  /* 0x000000040000795c */ /* 0x000fe20000300000 */
.L_x_3593:
        /* <DEDUP_REMOVED lines=47> */
.L_x_3616:
        /* <DEDUP_REMOVED lines=8> */
.L_x_3595:
        /* <DEDUP_REMOVED lines=37> */
.L_x_3618:
[----:B------:R-:W-:Y:S05]  /*8030*/  @P0 BRA `(.L_x_3597) ;  /* 0x0000000000140947 */ /* 0x000fea0003800000 */
[----:B------:R-:W-:Y:S01]  /*8040*/  ISETP.NE.AND P1, PT, R18, RZ, PT ;  /* 0x000000ff1200720c */ /* 0x000fe20003f25270 */
[----:B--2---:R-:W-:-:S04]  /*8050*/  IMAD.MOV.U32 R5, RZ, RZ, 0x6100 ;  /* 0x00006100ff057424 */ /* 0x004fc800078e00ff */
[----:B------:R3:W-:Y:S08]  /*8060*/  SYNCS.ARRIVE.TRANS64 RZ, [R0+URZ+0x36410], R5 ;  /* 0x0364100500ff79a7 */ /* 0x0007f0000800003f */
[----:B------:R-:W-:Y:S05]  /*8070*/  @!P1 BRA `(.L_x_3597) ;  /* 0x0000000000049947 */ /* 0x000fea0003800000 */
[----:B------:R-:W-:Y:S01]  /*8080*/  BPT.TRAP 0x1 ;  /* 0x000000040000795c */ /* 0x000fe20000300000 */
.L_x_3597:
        /* <DEDUP_REMOVED lines=44> */
.L_x_3589:
[----:B------:R-:W-:Y:S01]  /*8350*/  ISETP.NE.AND P1, PT, R20, RZ, PT ;  /* 0x000000ff1400720c */ /* 0x000fe20003f25270 */
[----:B------:R-:W-:Y:S02]  /*8360*/  IMAD.MOV.U32 R16, RZ, RZ, 0x1 ;  /* 0x00000001ff107424 */ /* 0x000fe400078e00ff */
[----:B------:R-:W-:-:S10]  /*8370*/  IMAD.MOV.U32 R5, RZ, RZ, R14 ;  /* 0x000000ffff057224 */ /* 0x000fd400078e000e */
[----:B------:R-:W-:Y:S05]  /*8380*/  @!P1 BRA `(.L_x_3588) ;  /* 0x00000004008c9947 */ /* 0x000fea0003800000 */
[----:B------:R-:W2:Y:S02]  /*8390*/  SYNCS.PHASECHK.TRANS64.TRYWAIT P1, [R0+URZ+0x36438], R6 ;  /* 0x03643806000075a7 */ /* 0x000ea4000802017f */
[----:B--2---:R-:W-:Y:S05]  /*83a0*/  @!P1 BRA `(.L_x_3599) ;  /* 0x0000000c00b89947 */ /* 0x004fea0003800000 */
.L_x_3619:
[----:B------:R-:W-:Y:S05]  /*83b0*/  @P0 BRA `(.L_x_3600) ;  /* 0x0000000000140947 */ /* 0x000fea0003800000 */
[----:B------:R-:W-:Y:S01]  /*83c0*/  ISETP.NE.AND P1, PT, R18, RZ, PT ;  /* 0x000000ff1200720c */ /* 0x000fe20003f25270 */
[----:B------:R-:W-:-:S04]  /*83d0*/  IMAD.MOV.U32 R5, RZ, RZ, 0x6100 ;  /* 0x00006100ff057424 */ /* 0x000fc800078e00ff */
[----:B------:R3:W-:Y:S08]  /*83e0*/  SYNCS.ARRIVE.TRANS64 RZ, [R0+URZ+0x36430], R5 ;  /* 0x0364300500ff79a7 */ /* 0x0007f0000800003f */
[----:B------:R-:W-:Y:S05]  /*83f0*/  @!P1 BRA `(.L_x_3600) ;  /* 0x0000000000049947 */ /* 0x000fea0003800000 */
[----:B------:R-:W-:Y:S01]  /*8400*/  BPT.TRAP 0x1 ;  /* 0x000000040000795c */ /* 0x000fe20000300000 */
.L_x_3600:
        /* <DEDUP_REMOVED lines=42> */
.L_x_3620:
[----:B------:R-:W-:Y:S01]  /*86b0*/  IMAD.MOV.U32 R16, RZ, RZ, RZ ;  /* 0x000000ffff107224 */ /* 0x000fe200078e00ff */
[----:B------:R-:W-:Y:S06]  /*86c0*/  @P0 BRA `(.L_x_3602) ;  /* 0x0000000000140947 */ /* 0x000fec0003800000 */
[----:B------:R-:W-:Y:S01]  /*86d0*/  ISETP.NE.AND P1, PT, R18, RZ, PT ;  /* 0x000000ff1200720c */ /* 0x000fe20003f25270 */
[----:B-1----:R-:W-:-:S04]  /*86e0*/  IMAD.MOV.U32 R5, RZ, RZ, 0x6100 ;  /* 0x00006100ff057424 */ /* 0x002fc800078e00ff */
[----:B------:R2:W-:Y:S08]  /*86f0*/  SYNCS.ARRIVE.TRANS64 RZ, [R0+URZ+0x36418], R5 ;  /* 0x0364180500ff79a7 */ /* 0x0005f0000800003f */
[----:B------:R-:W-:Y:S05]  /*8700*/  @!P1 BRA `(.L_x_3602) ;  /* 0x0000000000049947 */ /* 0x000fea0003800000 */
[----:B------:R-:W-:Y:S01]  /*8710*/  BPT.TRAP 0x1 ;  /* 0x000000040000795c */ /* 0x000fe20000300000 */
.L_x_3602:
        /* <DEDUP_REMOVED lines=42> */
.L_x_3588:
[----:B------:R-:W-:-:S04]  /*89c0*/  SHF.L.U32 R3, R16, 0x1f, RZ ;  /* 0x0000001f10037819 */ /* 0x000fc800000006ff */
[----:B------:R-:W2:Y:S02]  /*89d0*/  SYNCS.PHASECHK.TRANS64.TRYWAIT P1, [R0+URZ+0x36438], R3 ;  /* 0x03643803000075a7 */ /* 0x000ea4000802017f */
[----:B--2---:R-:W-:Y:S05]  /*89e0*/  @!P1 BRA `(.L_x_3603) ;  /* 0x0000000800509947 */ /* 0x004fea0003800000 */
.L_x_3621:
[----:B------:R-:W-:Y:S05]  /*89f0*/  @P0 BRA `(.L_x_3604) ;  /* 0x0000000000180947 */ /* 0x000fea0003800000 */
[----:B------:R-:W3:Y:S01]  /*8a00*/  S2R R2, SR_TID.X ;  /* 0x0000000000027919 */ /* 0x000ee20000002100 */
[----:B--2---:R-:W-:-:S04]  /*8a10*/  IMAD.MOV.U32 R3, RZ, RZ, 0x6100 ;  /* 0x00006100ff037424 */ /* 0x004fc800078e00ff */
[----:B------:R4:W-:Y:S01]  /*8a20*/  SYNCS.ARRIVE.TRANS64 RZ, [R0+URZ+0x36430], R3 ;  /* 0x0364300300ff79a7 */ /* 0x0009e2000800003f */
[----:B---3--:R-:W-:-:S13]  /*8a30*/  LOP3.LUT P0, RZ, R2, 0x1f, RZ, 0xc0, !PT ;  /* 0x0000001f02ff7812 */ /* 0x008fda000780c0ff */
[----:B----4-:R-:W-:Y:S05]  /*8a40*/  @!P0 BRA `(.L_x_3604) ;  /* 0x0000000000048947 */ /* 0x010fea0003800000 */
[----:B------:R-:W-:Y:S01]  /*8a50*/  BPT.TRAP 0x1 ;  /* 0x000000040000795c */ /* 0x000fe20000300000 */
.L_x_3604:
        /* <DEDUP_REMOVED lines=44> */
.L_x_3585:
[----:B------:R-:W-:Y:S05]  /*8d20*/  BSYNC B0 ;  /* 0x0000000000007941 */ /* 0x000fea0003800000 */
.L_x_3581:
[----:B------:R-:W-:-:S03]  /*8d30*/  UMOV UR7, 0xffffffff ;  /* 0xffffffff00077882 */ /* 0x000fc60000000000 */
[----:B------:R-:W-:Y:S05]  /*8d40*/  BRA.DIV UR7, `(.L_x_3605) ;  /* 0x00000006078c7947 */ /* 0x000fea000b800000 */
[----:B------:R-:W-:-:S13]  /*8d50*/  ELECT P6, URZ, PT ;  /* 0x00000000003f782f */ /* 0x000fda00038c0000 */
.L_x_3624:
[----:B------:R-:W-:Y:S05]  /*8d60*/  @!P6 BRA `(.L_x_3506) ;  /* 0x000000000074e947 */ /* 0x000fea0003800000 */
[----:B-12---:R-:W2:Y:S02]  /*8d70*/  LDL.LU R0, [R1] ;  /* 0x0000000001007983 */ /* 0x006ea40000300800 */
[----:B--2---:R-:W-:-:S04]  /*8d80*/  LOP3.LUT R0, R0, 0x2, RZ, 0xfc, !PT ;  /* 0x0000000200007812 */ /* 0x004fc800078efcff */
[----:B------:R-:W-:-:S13]  /*8d90*/  ISETP.NE.AND P2, PT, R0, 0x3, PT ;  /* 0x000000030000780c */ /* 0x000fda0003f45270 */
[----:B------:R-:W-:Y:S05]  /*8da0*/  @!P2 BRA `(.L_x_3606) ;  /* 0x000000000004a947 */ /* 0x000fea0003800000 */
[----:B------:R-:W-:Y:S01]  /*8db0*/  BPT.TRAP 0x1 ;  /* 0x000000040000795c */ /* 0x000fe20000300000 */
.L_x_3606:
        /* <DEDUP_REMOVED lines=15> */
.L_x_3625:
[----:B------:R-:W2:Y:S02]  /*8eb0*/  SYNCS.PHASECHK.TRANS64.TRYWAIT P0, [R3+URZ], R2 ;  /* 0x00000002030075a7 */ /* 0x000ea4000800017f */
[----:B--2---:R-:W-:Y:S05]  /*8ec0*/  @!P0 BRA `(.L_x_3608) ;  /* 0x0000000400608947 */ /* 0x004fea0003800000 */
.L_x_3626:
[----:B------:R-:W-:Y:S05]  /*8ed0*/  @!P2 BRA `(.L_x_3609) ;  /* 0x000000000004a947 */ /* 0x000fea0003800000 */
[----:B------:R-:W-:Y:S01]  /*8ee0*/  BPT.TRAP 0x1 ;  /* 0x000000040000795c */ /* 0x000fe20000300000 */
.L_x_3609:
[----:B------:R-:W-:-:S07]  /*8ef0*/  SHF.L.U32 R16, R16, 0x1f, RZ ;  /* 0x0000001f10107819 */ /* 0x000fce00000006ff */
.L_x_3610:
[----:B---3--:R3:W4:Y:S02]  /*8f00*/  SYNCS.PHASECHK.TRANS64.TRYWAIT P0, [R9+URZ+0x36438], R16 ;  /* 0x03643810090075a7 */ /* 0x008724000800017f */
[----:B----4-:R-:W-:Y:S05]  /*8f10*/  @!P0 NANOSLEEP.SYNCS 0x989680 ;  /* 0x009896800000895d */ /* 0x010fea0003900000 */
[----:B------:R-:W4:Y:S02]  /*8f20*/  @!P0 SYNCS.PHASECHK.TRANS64 P0, [R9+URZ+0x36438], R16 ;  /* 0x03643810090085a7 */ /* 0x000f24000800007f */
[----:B----4-:R-:W-:Y:S05]  /*8f30*/  @!P0 BRA `(.L_x_3610) ;  /* 0xfffffffc00f08947 */ /* 0x010fea000383ffff */
.L_x_3506:
[----:B------:R-:W-:Y:S05]  /*8f40*/  BSYNC B6 ;  /* 0x0000000000067941 */ /* 0x000fea0003800000 */
.L_x_3498:
[----:B------:R-:W-:Y:S05]  /*8f50*/  EXIT ;  /* 0x000000000000794d */ /* 0x000fea0003800000 */
.L_x_3516:
[----:B------:R-:W-:Y:S02]  /*8f60*/  IMAD.MOV.U32 R12, RZ, RZ, RZ ;  /* 0x000000ffff0c7224 */ /* 0x000fe400078e00ff */
[----:B------:R-:W-:Y:S02]  /*8f70*/  IMAD.MOV.U32 R11, RZ, RZ, 0x1f ;  /* 0x0000001fff0b7424 */ /* 0x000fe400078e00ff */
[----:B------:R-:W-:-:S07]  /*8f80*/  IMAD.MOV.U32 R15, RZ, RZ, -0x1 ;  /* 0xffffffffff0f7424 */ /* 0x000fce00078e00ff */
[----:B--2---:R-:W-:Y:S05]  /*8f90*/  WARPSYNC.COLLECTIVE R15, `(.L_x_3611) ;  /* 0x000000000f087348 */ /* 0x004fea0003c00000 */
[----:B------:R1:W3:Y:S02]  /*8fa0*/  SHFL.IDX P6, R14, R13, R12, R11 ;  /* 0x0000000c0d0e7389 */ /* 0x0002e400000c000b */
[----:B-123--:R-:W-:Y:S01]  /*8fb0*/  ENDCOLLECTIVE ;  /* 0x000000000000791b */ /* 0x00efe20003800000 */
.L_x_3611:
[----:B------:R-:W-:Y:S05]  /*8fc0*/  BRA `(.L_x_3612) ;  /* 0xffffff8400747947 */ /* 0x000fea000383ffff */
.L_x_3518:
[----:B---3--:R3:W4:Y:S02]  /*8fd0*/  SYNCS.PHASECHK.TRANS64.TRYWAIT P0, [R155+URZ+0x36400], R10 ;  /* 0x0364000a9b0075a7 */ /* 0x008724000800017f */
[----:B----4-:R-:W-:Y:S05]  /*8fe0*/  @!P0 NANOSLEEP.SYNCS 0x989680 ;  /* 0x009896800000895d */ /* 0x010fea0003900000 */
[----:B------:R-:W4:Y:S02]  /*8ff0*/  @!P0 SYNCS.PHASECHK.TRANS64 P0, [R155+URZ+0x36400], R10 ;  /* 0x0364000a9b0085a7 */ /* 0x000f24000800007f */
[----:B----4-:R-:W-:Y:S05]  /*9000*/  @!P0 BRA `(.L_x_3518) ;  /* 0xfffffffc00f08947 */ /* 0x010fea000383ffff */
[----:B------:R-:W-:Y:S05]  /*9010*/  BRA `(.L_x_3517) ;  /* 0xffffff8400b47947 */ /* 0x000fea000383ffff */
.L_x_3522:
[----:B----4-:R4:W1:Y:S02]  /*9020*/  SYNCS.PHASECHK.TRANS64.TRYWAIT P1, [R3+URZ+0x36410], R12 ;  /* 0x0364100c030075a7 */ /* 0x010864000802017f */
[----:B-1----:R-:W-:Y:S05]  /*9030*/  @!P1 NANOSLEEP.SYNCS 0x989680 ;  /* 0x009896800000995d */ /* 0x002fea0003900000 */
[----:B------:R-:W1:Y:S02]  /*9040*/  @!P1 SYNCS.PHASECHK.TRANS64 P1, [R3+URZ+0x36410], R12 ;  /* 0x0364100c030095a7 */ /* 0x000e64000802007f */
[----:B-1----:R-:W-:Y:S05]  /*9050*/  @!P1 BRA `(.L_x_3522) ;  /* 0xfffffffc00f09947 */ /* 0x002fea000383ffff */
[----:B------:R-:W-:Y:S05]  /*9060*/  BRA `(.L_x_3521) ;  /* 0xffffff8c00687947 */ /* 0x000fea000383ffff */
.L_x_3526:
[----:B------:R1:W1:Y:S02]  /*9070*/  SYNCS.PHASECHK.TRANS64.TRYWAIT P1, [R155+URZ+0x36430], R14 ;  /* 0x0364300e9b0075a7 */ /* 0x000264000802017f */
[----:B-1----:R-:W-:Y:S05]  /*9080*/  @!P1 NANOSLEEP.SYNCS 0x989680 ;  /* 0x009896800000995d */ /* 0x002fea0003900000 */
[----:B------:R-:W1:Y:S02]  /*9090*/  @!P1 SYNCS.PHASECHK.TRANS64 P1, [R155+URZ+0x36430], R14 ;  /* 0x0364300e9b0095a7 */ /* 0x000e64000802007f */
[----:B-1----:R-:W-:Y:S05]  /*90a0*/  @!P1 BRA `(.L_x_3526) ;  /* 0xfffffffc00f09947 */ /* 0x002fea000383ffff */
[----:B------:R-:W-:Y:S05]  /*90b0*/  BRA `(.L_x_3525) ;  /* 0xffffff94000c7947 */ /* 0x000fea000383ffff */
.L_x_3586:
[----:B-1----:R1:W2:Y:S02]  /*90c0*/  SYNCS.PHASECHK.TRANS64.TRYWAIT P1, [R0+URZ+0x36420], R6 ;  /* 0x03642006000075a7 */ /* 0x0022a4000802017f */
[----:B--2---:R-:W-:Y:S05]  /*90d0*/  @!P1 NANOSLEEP.SYNCS 0x989680 ;  /* 0x009896800000995d */ /* 0x004fea0003900000 */
[----:B------:R-:W2:Y:S02]  /*90e0*/  @!P1 SYNCS.PHASECHK.TRANS64 P1, [R0+URZ+0x36420], R6 ;  /* 0x03642006000095a7 */ /* 0x000ea4000802007f */
[----:B--2---:R-:W-:Y:S05]  /*90f0*/  @!P1 BRA `(.L_x_3586) ;  /* 0xfffffffc00f09947 */ /* 0x004fea000383ffff */
[----:B------:R-:W-:Y:S05]  /*9100*/  BRA `(.L_x_3613) ;  /* 0xffffffdc00747947 */ /* 0x000fea000383ffff */
.L_x_3590:
[----:B-1----:R1:W2:Y:S02]  /*9110*/  SYNCS.PHASECHK.TRANS64.TRYWAIT P1, [R0+URZ+0x36438], R6 ;  /* 0x03643806000075a7 */ /* 0x0022a4000802017f */
[----:B--2---:R-:W-:Y:S05]  /*9120*/  @!P1 NANOSLEEP.SYNCS 0x989680 ;  /* 0x009896800000995d */ /* 0x004fea0003900000 */
[----:B------:R-:W2:Y:S02]  /*9130*/  @!P1 SYNCS.PHASECHK.TRANS64 P1, [R0+URZ+0x36438], R6 ;  /* 0x03643806000095a7 */ /* 0x000ea4000802007f */
[----:B--2---:R-:W-:Y:S05]  /*9140*/  @!P1 BRA `(.L_x_3590) ;  /* 0xfffffffc00f09947 */ /* 0x004fea000383ffff */
[----:B------:R-:W-:Y:S05]  /*9150*/  BRA `(.L_x_3614) ;  /* 0xffffffe400547947 */ /* 0x000fea000383ffff */
.L_x_3592:
[----:B--2---:R2:W3:Y:S02]  /*9160*/  SYNCS.PHASECHK.TRANS64.TRYWAIT P1, [R0+URZ+0x36428], R3 ;  /* 0x03642803000075a7 */ /* 0x0044e4000802017f */
[----:B---3--:R-:W-:Y:S05]  /*9170*/  @!P1 NANOSLEEP.SYNCS 0x989680 ;  /* 0x009896800000995d */ /* 0x008fea0003900000 */
[----:B------:R-:W3:Y:S02]  /*9180*/  @!P1 SYNCS.PHASECHK.TRANS64 P1, [R0+URZ+0x36428], R3 ;  /* 0x03642803000095a7 */ /* 0x000ee4000802007f */
[----:B---3--:R-:W-:Y:S05]  /*9190*/  @!P1 BRA `(.L_x_3592) ;  /* 0xfffffffc00f09947 */ /* 0x008fea000383ffff */
[----:B------:R-:W-:Y:S05]  /*91a0*/  BRA `(.L_x_3615) ;  /* 0xffffffe800187947 */ /* 0x000fea000383ffff */
.L_x_3594:
        /* <DEDUP_REMOVED lines=8> */
.L_x_3596:
[----:B------:R-:W-:-:S07]  /*9230*/  SHF.L.U32 R5, R7, 0x1f, RZ ;  /* 0x0000001f07057819 */ /* 0x000fce00000006ff */
.L_x_3617:
[----:B--2---:R2:W3:Y:S02]  /*9240*/  SYNCS.PHASECHK.TRANS64.TRYWAIT P1, [R0+URZ+0x36420], R5 ;  /* 0x03642005000075a7 */ /* 0x0044e4000802017f */
[----:B---3--:R-:W-:Y:S05]  /*9250*/  @!P1 NANOSLEEP.SYNCS 0x989680 ;  /* 0x009896800000995d */ /* 0x008fea0003900000 */
[----:B------:R-:W3:Y:S02]  /*9260*/  @!P1 SYNCS.PHASECHK.TRANS64 P1, [R0+URZ+0x36420], R5 ;  /* 0x03642005000095a7 */ /* 0x000ee4000802007f */
[----:B---3--:R-:W-:Y:S05]  /*9270*/  @!P1 BRA `(.L_x_3617) ;  /* 0xfffffffc00f09947 */ /* 0x008fea000383ffff */
[----:B------:R-:W-:Y:S05]  /*9280*/  BRA `(.L_x_3618) ;  /* 0xffffffec00687947 */ /* 0x000fea000383ffff */
.L_x_3599:
[----:B--2---:R2:W3:Y:S02]  /*9290*/  SYNCS.PHASECHK.TRANS64.TRYWAIT P1, [R0+URZ+0x36438], R6 ;  /* 0x03643806000075a7 */ /* 0x0044e4000802017f */
[----:B---3--:R-:W-:Y:S05]  /*92a0*/  @!P1 NANOSLEEP.SYNCS 0x989680 ;  /* 0x009896800000995d */ /* 0x008fea0003900000 */
[----:B------:R-:W3:Y:S02]  /*92b0*/  @!P1 SYNCS.PHASECHK.TRANS64 P1, [R0+URZ+0x36438], R6 ;  /* 0x03643806000095a7 */ /* 0x000ee4000802007f */
[----:B---3--:R-:W-:Y:S05]  /*92c0*/  @!P1 BRA `(.L_x_3599) ;  /* 0xfffffffc00f09947 */ /* 0x008fea000383ffff */
[----:B------:R-:W-:Y:S05]  /*92d0*/  BRA `(.L_x_3619) ;  /* 0xfffffff000347947 */ /* 0x000fea000383ffff */
.L_x_3601:
[----:B-1----:R1:W2:Y:S02]  /*92e0*/  SYNCS.PHASECHK.TRANS64.TRYWAIT P1, [R0+URZ+0x36428], R5 ;  /* 0x03642805000075a7 */ /* 0x0022a4000802017f */
[----:B--2---:R-:W-:Y:S05]  /*92f0*/  @!P1 NANOSLEEP.SYNCS 0x989680 ;  /* 0x009896800000995d */ /* 0x004fea0003900000 */
[----:B------:R-:W2:Y:S02]  /*9300*/  @!P1 SYNCS.PHASECHK.TRANS64 P1, [R0+URZ+0x36428], R5 ;  /* 0x03642805000095a7 */ /* 0x000ea4000802007f */
[----:B--2---:R-:W-:Y:S05]  /*9310*/  @!P1 BRA `(.L_x_3601) ;  /* 0xfffffffc00f09947 */ /* 0x004fea000383ffff */
[----:B------:R-:W-:Y:S05]  /*9320*/  BRA `(.L_x_3620) ;  /* 0xfffffff000e07947 */ /* 0x000fea000383ffff */
.L_x_3603:
[----:B--2---:R2:W3:Y:S02]  /*9330*/  SYNCS.PHASECHK.TRANS64.TRYWAIT P1, [R0+URZ+0x36438], R3 ;  /* 0x03643803000075a7 */ /* 0x0044e4000802017f */
[----:B---3--:R-:W-:Y:S05]  /*9340*/  @!P1 NANOSLEEP.SYNCS 0x989680 ;  /* 0x009896800000995d */ /* 0x008fea0003900000 */
[----:B------:R-:W3:Y:S02]  /*9350*/  @!P1 SYNCS.PHASECHK.TRANS64 P1, [R0+URZ+0x36438], R3 ;  /* 0x03643803000095a7 */ /* 0x000ee4000802007f */
[----:B---3--:R-:W-:Y:S05]  /*9360*/  @!P1 BRA `(.L_x_3603) ;  /* 0xfffffffc00f09947 */ /* 0x008fea000383ffff */
[----:B------:R-:W-:Y:S05]  /*9370*/  BRA `(.L_x_3621) ;  /* 0xfffffff4009c7947 */ /* 0x000fea000383ffff */
.L_x_3605:
[----:B------:R-:W-:Y:S01]  /*9380*/  BSSY B0, `(.L_x_3622) ;  /* 0x0000006000007945 */ /* 0x000fe20003800000 */
[----:B------:R-:W-:-:S07]  /*9390*/  IMAD.MOV.U32 R15, RZ, RZ, -0x1 ;  /* 0xffffffffff0f7424 */ /* 0x000fce00078e00ff */
[----:B-12---:R-:W-:Y:S05]  /*93a0*/  WARPSYNC.COLLECTIVE R15, `(.L_x_3623) ;  /* 0x000000000f0c7348 */ /* 0x006fea0003c00000 */
[----:B------:R-:W-:Y:S02]  /*93b0*/  ELECT P6, UR62, PT ;  /* 0x00000000003e782f */ /* 0x000fe400038c0000 */
[----:B------:R-:W-:Y:S01]  /*93c0*/  MOV R14, UR62 ;  /* 0x0000003e000e7c02 */ /* 0x000fe20008000f00 */
[----:B-12---:R-:W-:Y:S10]  /*93d0*/  ENDCOLLECTIVE ;  /* 0x000000000000791b */ /* 0x006ff40003800000 */
.L_x_3623:
[----:B------:R-:W-:Y:S05]  /*93e0*/  BSYNC B0 ;  /* 0x0000000000007941 */ /* 0x000fea0003800000 */
.L_x_3622:
[----:B------:R-:W-:Y:S05]  /*93f0*/  BRA `(.L_x_3624) ;  /* 0xfffffff800587947 */ /* 0x000fea000383ffff */
.L_x_3607:
[----:B-1----:R1:W2:Y:S02]  /*9400*/  SYNCS.PHASECHK.TRANS64.TRYWAIT P0, [R7+URZ], R0 ;  /* 0x00000000070075a7 */ /* 0x0022a4000800017f */
[----:B--2---:R-:W-:Y:S05]  /*9410*/  @!P0 NANOSLEEP.SYNCS 0x989680 ;  /* 0x009896800000895d */ /* 0x004fea0003900000 */
[----:B------:R-:W2:Y:S02]  /*9420*/  @!P0 SYNCS.PHASECHK.TRANS64 P0, [R7+URZ], R0 ;  /* 0x00000000070085a7 */ /* 0x000ea4000800007f */
[----:B--2---:R-:W-:Y:S05]  /*9430*/  @!P0 BRA `(.L_x_3607) ;  /* 0xfffffffc00f08947 */ /* 0x004fea000383ffff */
[----:B------:R-:W-:Y:S05]  /*9440*/  BRA `(.L_x_3625) ;  /* 0xfffffff800987947 */ /* 0x000fea000383ffff */
.L_x_3608:
[----:B--2---:R2:W3:Y:S02]  /*9450*/  SYNCS.PHASECHK.TRANS64.TRYWAIT P0, [R3+URZ], R2 ;  /* 0x00000002030075a7 */ /* 0x0044e4000800017f */
[----:B---3--:R-:W-:Y:S05]  /*9460*/  @!P0 NANOSLEEP.SYNCS 0x989680 ;  /* 0x009896800000895d */ /* 0x008fea0003900000 */
[----:B------:R-:W3:Y:S02]  /*9470*/  @!P0 SYNCS.PHASECHK.TRANS64 P0, [R3+URZ], R2 ;  /* 0x00000002030085a7 */ /* 0x000ee4000800007f */
[----:B---3--:R-:W-:Y:S05]  /*9480*/  @!P0 BRA `(.L_x_3608) ;  /* 0xfffffffc00f08947 */ /* 0x008fea000383ffff */
[----:B------:R-:W-:Y:S05]  /*9490*/  BRA `(.L_x_3626) ;  /* 0xfffffff8008c7947 */ /* 0x000fea000383ffff */
.L_x_3627:
        /* <DEDUP_REMOVED lines=14> */
.L_x_3878:


//--------------------- .text._ZN7cutlass13device_kernelIN5flash32FlashAttnBwdPostprocessConvertdQIN4cute5tupleIJNS3_1CILi96EEENS5_ILi192EEEEEENS_10bfloat16_tEfNS_4arch4Sm90ELi384ENS3_8TiledMMAINS3_8MMA_AtomIJNS3_4SM904GMMA27MMA_64x96x16_F32BF16BF16_SSILNSF_5MajorE1ELSH_1ELNSF_7ScaleInE1ELSI_1EEEEEENS3_6LayoutINS4_IJNS5_ILi3EEENS5_ILi1EEESN_EEENS4_IJSN_NS5_ILi0EEESP_EEEEENS4_IJNS3_10UnderscoreESS_SS_EEEEELb1EEEEEvNT_6ParamsE --------------------------
	.section	.text._ZN7cutlass13device_kernelIN5flash32FlashAttnBwdPostprocessConvertdQIN4cute5tupleIJNS3_1CILi96EEENS5_ILi192EEEEEENS_10bfloat16_tEfNS_4arch4Sm90ELi384ENS3_8TiledMMAINS3_8MMA_AtomIJNS3_4SM904GMMA27MMA_64x96x16_F32BF16BF16_SSILNSF_5MajorE1ELSH_1ELNSF_7ScaleInE1ELSI_1EEEEEENS3_6LayoutINS4_IJNS5_ILi3EEENS5_ILi1EEESN_EEENS4_IJSN_NS5_ILi0EEESP_EEEEENS4_IJNS3_10UnderscoreESS_SS_EEEEELb1EEEEEvNT_6ParamsE,"ax",@progbits
	.align	128
.text._ZN7cutlass13device_kernelIN5flash32FlashAttnBwdPostprocessConvertdQIN4cute5tupleIJNS3_1CILi96EEENS5_ILi192EEEEEENS_10bfloat16_tEfNS_4arch4Sm90ELi384ENS3_8TiledMMAINS3_8MMA_AtomIJNS3_4SM904GMMA27MMA_64x96x16_F32BF16BF16_SSILNSF_5MajorE1ELSH_1ELNSF_7ScaleInE1ELSI_1EEEEEENS3_6LayoutINS4_IJNS5_ILi3EEENS5_ILi1EEESN_EEENS4_IJSN_NS5_ILi0EEESP_EEEEENS4_IJNS3_10UnderscoreESS_SS_EEEEELb1EEEEEvNT_6ParamsE:
        .type           _ZN7cutlass13device_kernelIN5flash32FlashAttnBwdPostprocessConvertdQIN4cute5tupleIJNS3_1CILi96EEENS5_ILi192EEEEEENS_10bfloat16_tEfNS_4arch4Sm90ELi384ENS3_8TiledMMAINS3_8MMA_AtomIJNS3_4SM904GMMA27MMA_64x96x16_F32BF16BF16_SSILNSF_5MajorE1ELSH_1ELNSF_7ScaleInE1ELSI_1EEEEEENS3_6LayoutINS4_IJNS5_ILi3EEENS5_ILi1EEESN_EEENS4_IJSN_NS5_ILi0EEESP_EEEEENS4_IJNS3_10UnderscoreESS_SS_EEEEELb1EEEEEvNT_6ParamsE,@function
        .size           _ZN7cutlass13device_kernelIN5flash32FlashAttnBwdPostprocessConvertdQIN4cute5tupleIJNS3_1CILi96EEENS5_ILi192EEEEEENS_10bfloat16_tEfNS_4arch4Sm90ELi384ENS3_8TiledMMAINS3_8MMA_AtomIJNS3_4SM904GMMA27MMA_64x96x16_F32BF16BF16_SSILNSF_5MajorE1ELSH_1ELNSF_7ScaleInE1ELSI_1EEEEEENS3_6LayoutINS4_IJNS5_ILi3EEENS5_ILi1EEESN_EEENS4_IJSN_NS5_ILi0EEESP_EEEEENS4_IJNS3_10UnderscoreESS_SS_EEEEELb1EEEEEvNT_6ParamsE,(.L_x_3879 - _ZN7cutlass13device_kernelIN5flash32FlashAttnBwdPostprocessConvertdQIN4cute5tupleIJNS3_1CILi96EEENS5_ILi192EEEEEENS_10bfloat16_tEfNS_4arch4Sm90ELi384ENS3_8TiledMMAINS3_8MMA_AtomIJNS3_4SM904GMMA27MMA_64x96x16_F32BF16BF16_SSILNSF_5MajorE1ELSH_1ELNSF_7ScaleInE1ELSI_1EEEEEENS3_6LayoutINS4_IJNS5_ILi3EEENS5_ILi1EEESN_EEENS4_IJSN_NS5_ILi0EEESP_EEEEENS4_IJNS3_10UnderscoreESS_SS_EEEEELb1EEEEEvNT_6ParamsE)
        .other          _ZN7cutlass13device_kernelIN5flash32FlashAttnBwdPostprocessConvertdQIN4cute5tupleIJNS3_1CILi96EEENS5_ILi192EEEEEENS_10bfloat16_tEfNS_4arch4Sm90ELi384ENS3_8TiledMMAINS3_8MMA_AtomIJNS3_4SM904GMMA27MMA_64x96x16_F32BF16BF16_SSILNSF_5MajorE1ELSH_1ELNSF_7ScaleInE1ELSI_1EEEEEENS3_6LayoutINS4_IJNS5_ILi3EEENS5_ILi1EEESN_EEENS4_IJSN_NS5_ILi0EEESP_EEEEENS4_IJNS3_10UnderscoreESS_SS_EEEEELb1EEEEEvNT_6ParamsE,@"STO_CUDA_ENTRY STV_DEFAULT"
_ZN7cutlass13device_kernelIN5flash32FlashAttnBwdPostprocessConvertdQIN4cute5tupleIJNS3_1CILi96EEENS5_ILi192EEEEEENS_10bfloat16_tEfNS_4arch4Sm90ELi384ENS3_8TiledMMAINS3_8MMA_AtomIJNS3_4SM904GMMA27MMA_64x96x16_F32BF16BF16_SSILNSF_5MajorE1ELSH_1ELNSF_7ScaleInE1ELSI_1EEEEEENS3_6LayoutINS4_IJNS5_ILi3EEENS5_ILi1EEESN_EEENS4_IJSN_NS5_ILi0EEESP_EEEEENS4_IJNS3_10UnderscoreESS_SS_EEEEELb1EEEEEvNT_6ParamsE:
[----:B------:R-:W-:Y:S08]  /*0000*/  LDC R1, c[0x0][0x28] ;  /* 0x00000a00ff017b82 */ /* 0x000ff00000000800 */
[----:B------:R-:W0:Y:S01]  /*0010*/  LDC.64 R4, c[0x0][0x278] ;  /* 0x00009e00ff047b82 */ /* 0x000e220000000a00 */
[----:B------:R-:W1:Y:S01]  /*0020*/  S2R R11, SR_CTAID.Z ;  /* 0x00000000000b7919 */ /* 0x000e620000002700 */
[----:B------:R-:W-:-:S06]  /*0030*/  ULDC.64 UR8, c[0x0][0x208] ;  /* 0x0000820000087ab9 */ /* 0x000fcc0000000a00 */
[----:B------:R-:W2:Y:S08]  /*0040*/  LDC.64 R8, c[0x0][0x270] ;  /* 0x00009c00ff087b82 */ /* 0x000eb00000000a00 */
[----:B------:R-:W1:Y:S01]  /*0050*/  LDC.64 R2, c[0x0][0x270] ;  /* 0x00009c00ff027b82 */ /* 0x000e620000000a00 */
[----:B0-----:R-:W-:-:S04]  /*0060*/  ISETP.NE.U32.AND P2, PT, R4, RZ, PT ;  /* 0x000000ff0400720c */ /* 0x001fc80003f45070 */
[----:B------:R-:W-:-:S03]  /*0070*/  ISETP.NE.AND.EX P2, PT, R5, RZ, PT, P2 ;  /* 0x000000ff0500720c */ /* 0x000fc60003f45320 */
[----:B------:R-:W0:Y:S01]  /*0080*/  LDC R55, c[0x0][0x240] ;  /* 0x00009000ff377b82 */ /* 0x000e220000000800 */
[----:B--2---:R-:W-:-:S04]  /*0090*/  ISETP.NE.U32.AND P1, PT, R8, RZ, PT ;  /* 0x000000ff0800720c */ /* 0x004fc80003f25070 */
[----:B------:R-:W-:Y:S01]  /*00a0*/  ISETP.NE.AND.EX P1, PT, R9, RZ, PT, P1 ;  /* 0x000000ff0900720c */ /* 0x000fe20003f25310 */
[----:B-1----:R-:W-:-:S04]  /*00b0*/  IMAD.WIDE R2, R11, 0x4, R2 ;  /* 0x000000040b027825 */ /* 0x002fc800078e0202 */
[----:B------:R-:W1:Y:S08]  /*00c0*/  @P2 LDC.64 R4, c[0x0][0x278] ;  /* 0x00009e00ff042b82 */ /* 0x000e700000000a00 */
[----:B------:R2:W5:Y:S01]  /*00d0*/  @P1 LDG.E R7, desc[UR8][R2.64] ;  /* 0x0000000802071981 */ /* 0x000562000c1e1900 */
[----:B-1----:R-:W-:-:S05]  /*00e0*/  @P2 IMAD.WIDE R4, R11, 0x4, R4 ;  /* 0x000000040b042825 */ /* 0x002fca00078e0204 */
[----:B0-----:R2:W5:Y:S01]  /*00f0*/  @P2 LDG.E R55, desc[UR8][R4.64] ;  /* 0x0000000804372981 */ /* 0x001562000c1e1900 */
[----:B------:R-:W-:Y:S01]  /*0100*/  ISETP.NE.U32.AND P0, PT, R8, RZ, PT ;  /* 0x000000ff0800720c */ /* 0x000fe20003f05070 */
[----:B------:R-:W0:Y:S03]  /*0110*/  S2R R48, SR_CTAID.X ;  /* 0x0000000000307919 */ /* 0x000e260000002500 */
[----:B------:R-:W-:Y:S01]  /*0120*/  ISETP.NE.AND.EX P0, PT, R9, RZ, PT, P0 ;  /* 0x000000ff0900720c */ /* 0x000fe20003f05300 */
[----:B0-----:R-:W-:Y:S01]  /*0130*/  IMAD R0, R48, 0x60, RZ ;  /* 0x0000006030007824 */ /* 0x001fe200078e02ff */
[----:B--2---:R-:W-:Y:S11]  /*0140*/  @P2 BRA `(.L_x_3628) ;  /* 0x0000000000102947 */ /* 0x004ff60003800000 */
[----:B------:R-:W-:Y:S05]  /*0150*/  @!P1 BRA `(.L_x_3628) ;  /* 0x00000000000c9947 */ /* 0x000fea0003800000 */
[----:B------:R-:W2:Y:S04]  /*0160*/  LDG.E R4, desc[UR8][R2.64] ;  /* 0x0000000802047981 */ /* 0x000ea8000c1e1900 */
[----:B-----5:R-:W2:Y:S02]  /*0170*/  LDG.E R55, desc[UR8][R2.64+0x4] ;  /* 0x0000040802377981 */ /* 0x020ea4000c1e1900 */
[----:B--2---:R-:W-:-:S07]  /*0180*/  IMAD.IADD R55, R55, 0x1, -R4 ;  /* 0x0000000137377824 */ /* 0x004fce00078e0a04 */
.L_x_3628:
[----:B-----5:R-:W-:-:S13]  /*0190*/  ISETP.GE.AND P2, PT, R0, R55, PT ;  /* 0x000000370000720c */ /* 0x020fda0003f46270 */
[----:B------:R-:W-:Y:S05]  /*01a0*/  @P0 EXIT P2 ;  /* 0x000000000000094d */ /* 0x000fea0001000000 */
[C---:B------:R-:W-:Y:S01]  /*01b0*/  @P1 IMAD R2, R11.reuse, 0x60, R7 ;  /* 0x000000600b021824 */ /* 0x040fe200078e0207 */
[----:B------:R-:W0:Y:S01]  /*01c0*/  S2R R0, SR_CTAID.Y ;  /* 0x0000000000007919 */ /* 0x000e220000002600 */
[----:B------:R-:W1:Y:S01]  /*01d0*/  LDC.64 R14, c[0x0][0x228] ;  /* 0x00008a00ff0e7b82 */ /* 0x000e620000000a00 */
[----:B------:R-:W-:Y:S01]  /*01e0*/  IMAD R9, R48, 0x4800, RZ ;  /* 0x0000480030097824 */ /* 0x000fe200078e02ff */
[----:B------:R-:W-:Y:S01]  /*01f0*/  SHF.R.S32.HI R53, RZ, 0x1f, R11 ;  /* 0x0000001fff357819 */ /* 0x000fe2000001140b */
[----:B------:R-:W-:Y:S01]  /*0200*/  @P1 IMAD.HI R2, R2, 0x2aaaaaab, RZ ;  /* 0x2aaaaaab02021827 */ /* 0x000fe200078e02ff */
[----:B------:R-:W2:Y:S01]  /*0210*/  S2R R12, SR_TID.X ;  /* 0x00000000000c7919 */ /* 0x000ea20000002100 */
[----:B------:R-:W-:Y:S01]  /*0220*/  SEL R50, R11, RZ, !P0 ;  /* 0x000000ff0b327207 */ /* 0x000fe20004000000 */
[----:B------:R-:W-:Y:S01]  /*0230*/  BSSY B0, `(.L_x_3629) ;  /* 0x000002f000007945 */ /* 0x000fe20003800000 */
[----:B------:R-:W-:Y:S01]  /*0240*/  SEL R53, R53, RZ, !P0 ;  /* 0x000000ff35357207 */ /* 0x000fe20004000000 */
[----:B------:R-:W3:Y:S01]  /*0250*/  LDC.64 R16, c[0x0][0x230] ;  /* 0x00008c00ff107b82 */ /* 0x000ee20000000a00 */
[----:B------:R-:W-:Y:S01]  /*0260*/  @P1 SHF.R.U32.HI R3, RZ, 0x1f, R2 ;  /* 0x0000001fff031819 */ /* 0x000fe20000011602 */
[----:B------:R-:W4:Y:S03]  /*0270*/  S2R R13, SR_CgaCtaId ;  /* 0x00000000000d7919 */ /* 0x000f260000008800 */
[----:B------:R-:W-:-:S05]  /*0280*/  @P1 LEA.HI.SX32 R3, R2, R3, 0x1c ;  /* 0x0000000302031211 */ /* 0x000fca00078fe2ff */
[----:B------:R-:W-:Y:S01]  /*0290*/  @P1 IMAD R5, R3, 0x4800, RZ ;  /* 0x0000480003051824 */ /* 0x000fe200078e02ff */
[----:B------:R-:W-:-:S03]  /*02a0*/  CS2R R2, SRZ ;  /* 0x0000000000027805 */ /* 0x000fc6000001ff00 */
[--C-:B------:R-:W-:Y:S01]  /*02b0*/  @P1 IMAD.MOV.U32 R2, RZ, RZ, R5.reuse ;  /* 0x000000ffff021224 */ /* 0x100fe200078e0005 */
[----:B------:R-:W-:-:S04]  /*02c0*/  @P1 SHF.R.S32.HI R3, RZ, 0x1f, R5 ;  /* 0x0000001fff031819 */ /* 0x000fc80000011405 */
[----:B------:R-:W-:-:S04]  /*02d0*/  IADD3 R2, P2, R9, R2, RZ ;  /* 0x0000000209027210 */ /* 0x000fc80007f5e0ff */
[----:B------:R-:W-:Y:S02]  /*02e0*/  LEA.HI.X.SX32 R3, R9, R3, 0x1, P2 ;  /* 0x0000000309037211 */ /* 0x000fe400010f0eff */
[----:B------:R-:W5:Y:S01]  /*02f0*/  LDC.64 R8, c[0x0][0x210] ;  /* 0x00008400ff087b82 */ /* 0x000f620000000a00 */
[----:B0-----:R-:W-:Y:S01]  /*0300*/  SHF.R.S32.HI R51, RZ, 0x1f, R0 ;  /* 0x0000001fff337819 */ /* 0x001fe20000011400 */
[----:B-1----:R-:W-:Y:S01]  /*0310*/  IMAD.WIDE.U32 R2, R0, R14, R2 ;  /* 0x0000000e00027225 */ /* 0x002fe200078e0002 */
[----:B--2---:R-:W-:-:S03]  /*0320*/  ISETP.NE.AND P0, PT, R12, RZ, PT ;  /* 0x000000ff0c00720c */ /* 0x004fc60003f05270 */
[----:B------:R-:W-:-:S04]  /*0330*/  IMAD R4, R51, R14, RZ ;  /* 0x0000000e33047224 */ /* 0x000fc800078e02ff */
[----:B------:R-:W-:Y:S02]  /*0340*/  IMAD R5, R0, R15, R4 ;  /* 0x0000000f00057224 */ /* 0x000fe400078e0204 */
[-C--:B---3--:R-:W-:Y:S02]  /*0350*/  IMAD R4, R53, R16.reuse, RZ ;  /* 0x0000001035047224 */ /* 0x088fe400078e02ff */
[----:B------:R-:W-:Y:S02]  /*0360*/  IMAD.IADD R3, R3, 0x1, R5 ;  /* 0x0000000103037824 */ /* 0x000fe400078e0205 */
[C---:B------:R-:W-:Y:S02]  /*0370*/  IMAD R5, R50.reuse, R17, R4 ;  /* 0x0000001132057224 */ /* 0x040fe400078e0204 */
[----:B------:R-:W-:-:S05]  /*0380*/  IMAD.WIDE.U32 R2, R50, R16, R2 ;  /* 0x0000001032027225 */ /* 0x000fca00078e0002 */
[----:B------:R-:W-:Y:S02]  /*0390*/  IADD3 R3, R3, R5, RZ ;  /* 0x0000000503037210 */ /* 0x000fe40007ffe0ff */
[----:B-----5:R-:W-:-:S04]  /*03a0*/  LEA R8, P2, R2, R8, 0x2 ;  /* 0x0000000802087211 */ /* 0x020fc800078410ff */
[----:B------:R-:W-:Y:S01]  /*03b0*/  LEA.HI.X R3, R2, R9, R3, 0x2, P2 ;  /* 0x0000000902037211 */ /* 0x000fe200010f1403 */
[----:B----4-:R-:W-:Y:S08]  /*03c0*/  @P0 BRA `(.L_x_3630) ;  /* 0x0000000000540947 */ /* 0x010ff00003800000 */
[----:B------:R-:W0:Y:S01]  /*03d0*/  S2UR UR7, SR_CgaCtaId ;  /* 0x00000000000779c3 */ /* 0x000e220000008800 */
[----:B------:R-:W-:Y:S01]  /*03e0*/  UMOV UR6, 0x400 ;  /* 0x0000040000067882 */ /* 0x000fe20000000000 */
[----:B------:R-:W-:Y:S01]  /*03f0*/  UMOV UR4, 0x1 ;  /* 0x0000000100047882 */ /* 0x000fe20000000000 */
[----:B------:R-:W-:Y:S01]  /*0400*/  IMAD.MOV.U32 R2, RZ, RZ, 0x12000 ;  /* 0x00012000ff027424 */ /* 0x000fe200078e00ff */
[----:B------:R-:W-:-:S04]  /*0410*/  UIADD3 UR4, -UR4, 0x100000, URZ ;  /* 0x0010000004047890 */ /* 0x000fc8000fffe13f */
[----:B------:R-:W-:Y:S02]  /*0420*/  USHF.L.U32 UR5, UR4, 0xb, URZ ;  /* 0x0000000b04057899 */ /* 0x000fe4000800063f */
[----:B------:R-:W-:Y:S01]  /*0430*/  USHF.L.U32 UR4, UR4, 0x1, URZ ;  /* 0x0000000104047899 */ /* 0x000fe2000800063f */
[----:B------:R-:W-:Y:S01]  /*0440*/  PLOP3.LUT P0, PT, PT, PT, PT, 0x80, 0x0 ;  /* 0x000000000000781c */ /* 0x000fe20003f0f070 */
[----:B------:R-:W-:Y:S01]  /*0450*/  UMOV UR10, 0x1200 ;  /* 0x00001200000a7882 */ /* 0x000fe20000000000 */
[----:B0-----:R-:W-:-:S04]  /*0460*/  ULEA UR6, UR7, UR6, 0x18 ;  /* 0x0000000607067291 */ /* 0x001fc8000f8ec03f */
[----:B------:R-:W-:Y:S01]  /*0470*/  UIADD3 UR7, UR6, 0x1b000, URZ ;  /* 0x0001b00006077890 */ /* 0x000fe2000fffe03f */
[----:B------:R-:W0:Y:S07]  /*0480*/  FENCE.VIEW.ASYNC.S ;  /* 0x00000000000073c6 */ /* 0x000e2e0000000000 */
[----:B0-----:R0:W1:Y:S02]  /*0490*/  SYNCS.EXCH.64 URZ, [UR6+0x1b000], UR4 ;  /* 0x01b00004063f75b2 */ /* 0x0010640008000100 */
[----:B0-----:R-:W-:-:S02]  /*04a0*/  R2UR UR4, R8 ;  /* 0x00000000080472ca */ /* 0x001fc400000e0000 */
[----:B------:R-:W-:Y:S01]  /*04b0*/  R2UR UR5, R3 ;  /* 0x00000000030572ca */ /* 0x000fe200000e0000 */
[----:B-1----:R0:W-:-:S14]  /*04c0*/  SYNCS.ARRIVE.TRANS64 RZ, [UR6+0x1b000], R2 ;  /* 0x01b00002ffff79a7 */ /* 0x0021dc0008000006 */
.L_x_3631:
[----:B------:R-:W-:Y:S01]  /*04d0*/  @P0 ELECT P2, URZ, PT ;  /* 0x00000000003f082f */ /* 0x000fe20003840000 */
[----:B------:R1:W-:-:S12]  /*04e0*/  UBLKCP.S.G [UR6], [UR4], UR10 ;  /* 0x00000006040073ba */ /* 0x0003d8000800020a */
[----:B------:R-:W-:Y:S02]  /*04f0*/  @P2 PLOP3.LUT P0, PT, P2, PT, PT, 0x8, 0x0 ;  /* 0x000000000000281c */ /* 0x000fe4000170e170 */
[----:B------:R-:W-:-:S11]  /*0500*/  PLOP3.LUT P2, PT, PT, PT, PT, 0x8, 0x0 ;  /* 0x000000000000781c */ /* 0x000fd60003f4e170 */
[----:B-1----:R-:W-:Y:S05]  /*0510*/  @P0 BRA.U.ANY `(.L_x_3631) ;  /* 0xfffffffd00ec0947 */ /* 0x002fea000393ffff */
.L_x_3630:
[----:B------:R-:W-:Y:S05]  /*0520*/  BSYNC B0 ;  /* 0x0000000000007941 */ /* 0x000fea0003800000 */
.L_x_3629:
[----:B------:R-:W-:Y:S01]  /*0530*/  BAR.SYNC.DEFER_BLOCKING 0x0 ;  /* 0x0000000000007b1d */ /* 0x000fe20000010000 */
[----:B0-----:R-:W-:Y:S02]  /*0540*/  MOV R2, 0x400 ;  /* 0x0000040000027802 */ /* 0x001fe40000000f00 */
[----:B------:R-:W-:Y:S02]  /*0550*/  CS2R R68, SRZ ;  /* 0x0000000000447805 */ /* 0x000fe4000001ff00 */
[----:B------:R-:W-:Y:S01]  /*0560*/  SHF.L.U32 R3, RZ, 0x1f, RZ ;  /* 0x0000001fff037819 */ /* 0x000fe200000006ff */
[--C-:B------:R-:W-:Y:S01]  /*0570*/  @P1 IMAD.MOV.U32 R68, RZ, RZ, R7.reuse ;  /* 0x000000ffff441224 */ /* 0x100fe200078e0007 */
[----:B------:R-:W-:Y:S02]  /*0580*/  LEA R2, R13, R2, 0x18 ;  /* 0x000000020d027211 */ /* 0x000fe400078ec0ff */
[----:B------:R-:W-:-:S07]  /*0590*/  @P1 SHF.R.S32.HI R69, RZ, 0x1f, R7 ;  /* 0x0000001fff451819 */ /* 0x000fce0000011407 */
.L_x_3632:
[----:B0-----:R0:W1:Y:S02]  /*05a0*/  SYNCS.PHASECHK.TRANS64.TRYWAIT P0, [R2+URZ+0x1b000], R3 ;  /* 0x01b00003020075a7 */ /* 0x001064000800017f */
[----:B-1----:R-:W-:Y:S05]  /*05b0*/  @!P0 NANOSLEEP.SYNCS 0x989680 ;  /* 0x009896800000895d */ /* 0x002fea0003900000 */
[----:B------:R-:W1:Y:S02]  /*05c0*/  @!P0 SYNCS.PHASECHK.TRANS64 P0, [R2+URZ+0x1b000], R3 ;  /* 0x01b00003020085a7 */ /* 0x000e64000800007f */
[----:B-1----:R-:W-:Y:S05]  /*05d0*/  @!P0 BRA `(.L_x_3632) ;  /* 0xfffffffc00f08947 */ /* 0x002fea000383ffff */
[----:B------:R-:W-:Y:S01]  /*05e0*/  SHF.R.S32.HI R5, RZ, 0x1f, R12 ;  /* 0x0000001fff057819 */ /* 0x000fe2000001140c */
[----:B------:R-:W-:Y:S01]  /*05f0*/  IMAD.HI R6, R12, 0x2aaaaaab, RZ ;  /* 0x2aaaaaab0c067827 */ /* 0x000fe200078e02ff */
[----:B------:R-:W-:Y:S01]  /*0600*/  ULDC UR4, c[0x0][0x268] ;  /* 0x00009a0000047ab9 */ /* 0x000fe20000000800 */
[----:B------:R-:W-:Y:S01]  /*0610*/  ULDC.64 UR6, c[0x0][0x258] ;  /* 0x0000960000067ab9 */ /* 0x000fe20000000a00 */
[----:B0-----:R-:W-:Y:S01]  /*0620*/  LEA.HI R3, R5, R12, RZ, 0x7 ;  /* 0x0000000c05037211 */ /* 0x001fe200078f38ff */
[----:B------:R-:W-:Y:S01]  /*0630*/  IMAD R55, R48, -0x60, R55 ;  /* 0xffffffa030377824 */ /* 0x000fe200078e0237 */
[----:B------:R-:W-:Y:S01]  /*0640*/  SHF.R.U32.HI R9, RZ, 0x1f, R6 ;  /* 0x0000001fff097819 */ /* 0x000fe20000011606 */
[----:B------:R-:W-:Y:S01]  /*0650*/  IMAD R51, R51, UR6, RZ ;  /* 0x0000000633337c24 */ /* 0x000fe2000f8e02ff */
[----:B------:R-:W-:Y:S01]  /*0660*/  LOP3.LUT R7, R3, 0x3fffff80, RZ, 0xc0, !PT ;  /* 0x3fffff8003077812 */ /* 0x000fe200078ec0ff */
[----:B------:R-:W-:Y:S01]  /*0670*/  BSSY B0, `(.L_x_3633) ;  /* 0x00000b7000007945 */ /* 0x000fe20003800000 */
[----:B------:R-:W-:Y:S01]  /*0680*/  SHF.R.S32.HI R4, RZ, 0x7, R3 ;  /* 0x00000007ff047819 */ /* 0x000fe20000011403 */
[----:B------:R-:W-:Y:S01]  /*0690*/  IMAD R51, R0, UR7, R51 ;  /* 0x0000000700337c24 */ /* 0x000fe2000f8e0233 */
[-C--:B------:R-:W-:Y:S01]  /*06a0*/  LEA.HI R14, R6, R9.reuse, RZ, 0x1d ;  /* 0x00000009060e7211 */ /* 0x080fe200078fe8ff */
[----:B------:R-:W-:Y:S01]  /*06b0*/  IMAD.IADD R7, R12, 0x1, -R7 ;  /* 0x000000010c077824 */ /* 0x000fe200078e0a07 */
[----:B------:R-:W-:-:S02]  /*06c0*/  LEA.HI.SX32 R3, R6, R9, 0x1e ;  /* 0x0000000906037211 */ /* 0x000fc400078ff2ff */
[----:B------:R-:W-:Y:S01]  /*06d0*/  LEA.HI R15, R6, R9, RZ, 0x1b ;  /* 0x00000009060f7211 */ /* 0x000fe200078fd8ff */
[----:B------:R-:W-:Y:S01]  /*06e0*/  IMAD R7, R4, 0x600, R7 ;  /* 0x0000060004077824 */ /* 0x000fe200078e0207 */
[-C--:B------:R-:W-:Y:S01]  /*06f0*/  LEA.HI R4, R5, R12.reuse, RZ, 0x3 ;  /* 0x0000000c05047211 */ /* 0x080fe200078f18ff */
[----:B------:R-:W-:Y:S01]  /*0700*/  IMAD R66, R3, -0x18, R12 ;  /* 0xffffffe803427824 */ /* 0x000fe200078e020c */
[-C--:B------:R-:W-:Y:S01]  /*0710*/  LEA.HI R8, R5, R12.reuse, RZ, 0x4 ;  /* 0x0000000c05087211 */ /* 0x080fe200078f20ff */
[----:B------:R-:W-:Y:S01]  /*0720*/  IMAD.SHL.U32 R24, R14, 0x40, RZ ;  /* 0x000000400e187824 */ /* 0x000fe200078e00ff */
[----:B------:R-:W-:Y:S02]  /*0730*/  SHF.L.U32 R7, R7, 0x2, RZ ;  /* 0x0000000207077819 */ /* 0x000fe400000006ff */
[CC--:B------:R-:W-:Y:S02]  /*0740*/  LEA.HI R10, R5.reuse, R12.reuse, RZ, 0x6 ;  /* 0x0000000c050a7211 */ /* 0x0c0fe400078f30ff */
[----:B------:R-:W-:Y:S01]  /*0750*/  LEA.HI R6, R5, R12, RZ, 0x5 ;  /* 0x0000000c05067211 */ /* 0x000fe200078f28ff */
[----:B------:R-:W-:Y:S01]  /*0760*/  IMAD R64, R7, 0x4, R2 ;  /* 0x0000000407407824 */ /* 0x000fe200078e0202 */
[----:B------:R-:W-:-:S02]  /*0770*/  LOP3.LUT R5, R4, 0xfffffff8, RZ, 0xc0, !PT ;  /* 0xfffffff804057812 */ /* 0x000fc400078ec0ff */
[----:B------:R-:W-:Y:S02]  /*0780*/  SHF.R.S32.HI R9, RZ, 0x4, R8 ;  /* 0x00000004ff097819 */ /* 0x000fe40000011408 */
[----:B------:R-:W0:Y:S01]  /*0790*/  LDS.128 R44, [R64] ;  /* 0x00000000402c7984 */ /* 0x000e220000000c00 */
[----:B------:R-:W-:Y:S01]  /*07a0*/  IMAD.IADD R22, R12, 0x1, -R5 ;  /* 0x000000010c167824 */ /* 0x000fe200078e0a05 */
[----:B------:R-:W-:Y:S02]  /*07b0*/  LEA.HI R5, R3, R3, RZ, 0x1 ;  /* 0x0000000303057211 */ /* 0x000fe400078f08ff */
[----:B------:R-:W-:Y:S01]  /*07c0*/  LEA.HI R8, R8, R9, RZ, 0x1 ;  /* 0x0000000908087211 */ /* 0x000fe200078f08ff */
[----:B------:R-:W1:Y:S01]  /*07d0*/  LDS.128 R40, [R64+0x2800] ;  /* 0x0028000040287984 */ /* 0x000e620000000c00 */
[----:B------:R-:W-:Y:S02]  /*07e0*/  LEA.HI R23, R22, R22, RZ, 0x1 ;  /* 0x0000001616177211 */ /* 0x000fe400078f08ff */
[----:B------:R-:W-:Y:S01]  /*07f0*/  LOP3.LUT R16, R5, 0x7fffffe, RZ, 0xc0, !PT ;  /* 0x07fffffe05107812 */ /* 0x000fe200078ec0ff */
[----:B------:R-:W2:Y:S01]  /*0800*/  LDS.128 R36, [R64+0x3000] ;  /* 0x0030000040247984 */ /* 0x000ea20000000c00 */
[----:B------:R-:W-:-:S02]  /*0810*/  SHF.R.S32.HI R27, RZ, 0x1f, R66 ;  /* 0x0000001fff1b7819 */ /* 0x000fc40000011442 */
[C---:B------:R-:W-:Y:S01]  /*0820*/  LOP3.LUT R13, R23.reuse, 0x3fffffe, RZ, 0xc0, !PT ;  /* 0x03fffffe170d7812 */ /* 0x040fe200078ec0ff */
[----:B------:R-:W-:Y:S01]  /*0830*/  IMAD.SHL.U32 R23, R23, 0x20, RZ ;  /* 0x0000002017177824 */ /* 0x000fe200078e00ff */
[----:B------:R-:W-:Y:S01]  /*0840*/  LOP3.LUT R8, R8, 0xfffffe, RZ, 0xc0, !PT ;  /* 0x00fffffe08087812 */ /* 0x000fe200078ec0ff */
[----:B------:R-:W-:Y:S01]  /*0850*/  IMAD.IADD R12, R3, 0x1, -R16 ;  /* 0x00000001030c7824 */ /* 0x000fe200078e0a10 */
[----:B------:R-:W-:Y:S01]  /*0860*/  LEA.HI R27, R27, R66, RZ, 0x2 ;  /* 0x000000421b1b7211 */ /* 0x000fe200078f10ff */
[----:B------:R-:W3:Y:S01]  /*0870*/  LDS.128 R16, [R64+0x1800] ;  /* 0x0018000040107984 */ /* 0x000ee20000000c00 */
[----:B------:R-:W-:Y:S01]  /*0880*/  LOP3.LUT R25, R24, 0xc0, RZ, 0xc0, !PT ;  /* 0x000000c018197812 */ /* 0x000fe200078ec0ff */
[----:B------:R-:W-:Y:S01]  /*0890*/  IMAD.IADD R21, R9, 0x1, -R8 ;  /* 0x0000000109157824 */ /* 0x000fe200078e0a08 */
[----:B------:R-:W-:Y:S01]  /*08a0*/  SHF.L.U32 R66, R66, 0x3, RZ ;  /* 0x0000000342427819 */ /* 0x000fe200000006ff */
[----:B------:R-:W-:Y:S01]  /*08b0*/  IMAD R28, R15, 0x8, R12 ;  /* 0x000000080f1c7824 */ /* 0x000fe200078e020c */
[----:B------:R-:W-:Y:S01]  /*08c0*/  LOP3.LUT R20, R4, 0x8, RZ, 0xc0, !PT ;  /* 0x0000000804147812 */ /* 0x000fe200078ec0ff */
[----:B------:R-:W4:Y:S01]  /*08d0*/  LDS.128 R32, [R64+0x3800] ;  /* 0x0038000040207984 */ /* 0x000f220000000c00 */
[----:B------:R-:W-:-:S02]  /*08e0*/  SHF.R.S32.HI R4, RZ, 0x6, R10 ;  /* 0x00000006ff047819 */ /* 0x000fc4000001140a */
[----:B------:R-:W-:Y:S01]  /*08f0*/  SHF.R.U32.HI R7, RZ, 0x1, R6 ;  /* 0x00000001ff077819 */ /* 0x000fe20000011606 */
[----:B------:R-:W5:Y:S01]  /*0900*/  LDS.128 R8, [R64+0x800] ;  /* 0x0008000040087984 */ /* 0x000f620000000c00 */
[----:B------:R-:W-:Y:S01]  /*0910*/  LOP3.LUT R23, R23, 0xc0, RZ, 0xc0, !PT ;  /* 0x000000c017177812 */ /* 0x000fe200078ec0ff */
[----:B------:R-:W-:Y:S01]  /*0920*/  IMAD R21, R4, 0xc, R21 ;  /* 0x0000000c04157824 */ /* 0x000fe200078e0215 */
[----:B------:R-:W-:Y:S02]  /*0930*/  IADD3 R22, R22, -R13, RZ ;  /* 0x8000000d16167210 */ /* 0x000fe40007ffe0ff */
[----:B------:R-:W-:Y:S01]  /*0940*/  LOP3.LUT R26, R25, 0x18, R66, 0xf8, !PT ;  /* 0x00000018191a7812 */ /* 0x000fe200078ef842 */
[----:B------:R-:W5:Y:S01]  /*0950*/  LDS.128 R12, [R64+0x2000] ;  /* 0x00200000400c7984 */ /* 0x000f620000000c00 */
[----:B------:R-:W-:Y:S01]  /*0960*/  SHF.R.S32.HI R27, RZ, 0x2, R27 ;  /* 0x00000002ff1b7819 */ /* 0x000fe2000001141b */
[----:B------:R-:W-:Y:S01]  /*0970*/  IMAD R21, R21, 0x8, R22 ;  /* 0x0000000815157824 */ /* 0x000fe200078e0216 */
[----:B------:R-:W-:-:S02]  /*0980*/  SHF.R.U32.HI R25, RZ, 0x3, R25 ;  /* 0x00000003ff197819 */ /* 0x000fc40000011619 */
[----:B------:R-:W-:Y:S01]  /*0990*/  LOP3.LUT R20, R20, 0x10, R7, 0xf8, !PT ;  /* 0x0000001014147812 */ /* 0x000fe200078ef807 */
[----:B------:R-:W-:Y:S01]  /*09a0*/  IMAD R52, R27, 0x60, R28 ;  /* 0x000000601b347824 */ /* 0x000fe200078e021c */
[--C-:B------:R-:W-:Y:S01]  /*09b0*/  SHF.R.U32.HI R24, RZ, 0x3, R23.reuse ;  /* 0x00000003ff187819 */ /* 0x100fe20000011617 */
[----:B------:R-:W5:Y:S01]  /*09c0*/  LDS.128 R4, [R64+0x1000] ;  /* 0x0010000040047984 */ /* 0x000f620000000c00 */
[----:B------:R-:W-:Y:S01]  /*09d0*/  LOP3.LUT R25, R26, R25, RZ, 0x3c, !PT ;  /* 0x000000191a197212 */ /* 0x000fe200078e3cff */
[----:B0-----:R-:W-:Y:S01]  /*09e0*/  FMUL.FTZ R59, R45, UR4 ;  /* 0x000000042d3b7c20 */ /* 0x001fe20008410000 */
[----:B------:R-:W-:Y:S01]  /*09f0*/  LOP3.LUT R20, R24, R20, R23, 0x1e, !PT ;  /* 0x0000001418147212 */ /* 0x000fe200078e1e17 */
[----:B------:R-:W0:Y:S01]  /*0a00*/  LDS.128 R28, [R64+0x4000] ;  /* 0x00400000401c7984 */ /* 0x000e220000000c00 */
[----:B------:R-:W-:Y:S01]  /*0a10*/  FMUL.FTZ R54, R46, UR4 ;  /* 0x000000042e367c20 */ /* 0x000fe20008410000 */
[----:B------:R-:W-:Y:S01]  /*0a20*/  IMAD.U32 R49, R52, 0x20, R25 ;  /* 0x0000002034317824 */ /* 0x000fe200078e0019 */
[----:B------:R-:W-:Y:S01]  /*0a30*/  LEA R57, R21, R20, 0x5 ;  /* 0x0000001415397211 */ /* 0x000fe200078e28ff */
[----:B------:R-:W0:Y:S01]  /*0a40*/  LDS.128 R24, [R64+0x4800] ;  /* 0x0048000040187984 */ /* 0x000e220000000c00 */
[----:B------:R-:W-:Y:S01]  /*0a50*/  FMUL.FTZ R52, R44, UR4 ;  /* 0x000000042c347c20 */ /* 0x000fe20008410000 */
[----:B------:R-:W-:Y:S01]  /*0a60*/  FMUL.FTZ R61, R47, UR4 ;  /* 0x000000042f3d7c20 */ /* 0x000fe20008410000 */
[----:B-1----:R-:W-:Y:S01]  /*0a70*/  FMUL.FTZ R41, R41, UR4 ;  /* 0x0000000429297c20 */ /* 0x002fe20008410000 */
[----:B------:R-:W1:Y:S01]  /*0a80*/  LDS.128 R20, [R64+0x5000] ;  /* 0x0050000040147984 */ /* 0x000e620000000c00 */
[----:B--2---:R-:W-:Y:S01]  /*0a90*/  FMUL.FTZ R36, R36, UR4 ;  /* 0x0000000424247c20 */ /* 0x004fe20008410000 */
[----:B------:R-:W-:Y:S01]  /*0aa0*/  IMAD R57, R57, 0x2, R2 ;  /* 0x0000000239397824 */ /* 0x000fe200078e0202 */
[----:B------:R-:W-:Y:S01]  /*0ab0*/  SHF.R.S32.HI R67, RZ, 0x1f, R66 ;  /* 0x0000001fff437819 */ /* 0x000fe20000011442 */
[----:B------:R2:W1:Y:S01]  /*0ac0*/  LDS.128 R44, [R64+0x5800] ;  /* 0x00580000402c7984 */ /* 0x0004620000000c00 */
[----:B---3--:R-:W-:Y:S01]  /*0ad0*/  FMUL.FTZ R63, R17, UR4 ;  /* 0x00000004113f7c20 */ /* 0x008fe20008410000 */
[----:B------:R-:W-:Y:S01]  /*0ae0*/  FMUL.FTZ R17, R18, UR4 ;  /* 0x0000000412117c20 */ /* 0x000fe20008410000 */
[----:B------:R-:W-:Y:S01]  /*0af0*/  FMUL.FTZ R18, R19, UR4 ;  /* 0x0000000413127c20 */ /* 0x000fe20008410000 */
[----:B------:R-:W-:Y:S01]  /*0b00*/  FMUL.FTZ R16, R16, UR4 ;  /* 0x0000000410107c20 */ /* 0x000fe20008410000 */
[----:B----4-:R-:W-:Y:S01]  /*0b10*/  FMUL.FTZ R32, R32, UR4 ;  /* 0x0000000420207c20 */ /* 0x010fe20008410000 */
[----:B-----5:R-:W-:Y:S01]  /*0b20*/  FMUL.FTZ R56, R9, UR4 ;  /* 0x0000000409387c20 */ /* 0x020fe20008410000 */
[----:B------:R-:W-:Y:S01]  /*0b30*/  FMUL.FTZ R8, R8, UR4 ;  /* 0x0000000408087c20 */ /* 0x000fe20008410000 */
[----:B------:R-:W-:Y:S01]  /*0b40*/  FMUL.FTZ R9, R10, UR4 ;  /* 0x000000040a097c20 */ /* 0x000fe20008410000 */
[----:B------:R-:W-:Y:S01]  /*0b50*/  FMUL.FTZ R58, R11, UR4 ;  /* 0x000000040b3a7c20 */ /* 0x000fe20008410000 */
[----:B--2---:R-:W-:Y:S01]  /*0b60*/  FMUL.FTZ R64, R15, UR4 ;  /* 0x000000040f407c20 */ /* 0x004fe20008410000 */
        /* <DEDUP_REMOVED lines=15> */
[----:B0-----:R-:W-:Y:S01]  /*0c60*/  FMUL.FTZ R35, R29, UR4 ;  /* 0x000000041d237c20 */ /* 0x001fe20008410000 */
[----:B------:R-:W-:Y:S01]  /*0c70*/  FMUL.FTZ R40, R31, UR4 ;  /* 0x000000041f287c20 */ /* 0x000fe20008410000 */
[----:B------:R-:W-:Y:S01]  /*0c80*/  FMUL.FTZ R29, R30, UR4 ;  /* 0x000000041e1d7c20 */ /* 0x000fe20008410000 */
[----:B------:R-:W-:Y:S01]  /*0c90*/  FMUL.FTZ R31, R26, UR4 ;  /* 0x000000041a1f7c20 */ /* 0x000fe20008410000 */
[----:B------:R-:W-:Y:S01]  /*0ca0*/  FMUL.FTZ R12, R12, UR4 ;  /* 0x000000040c0c7c20 */ /* 0x000fe20008410000 */
[----:B------:R-:W-:Y:S01]  /*0cb0*/  FMUL.FTZ R30, R24, UR4 ;  /* 0x00000004181e7c20 */ /* 0x000fe20008410000 */
[----:B------:R-:W-:Y:S01]  /*0cc0*/  FMUL.FTZ R26, R27, UR4 ;  /* 0x000000041b1a7c20 */ /* 0x000fe20008410000 */
[----:B-1----:R-:W-:Y:S01]  /*0cd0*/  FMUL.FTZ R27, R21, UR4 ;  /* 0x00000004151b7c20 */ /* 0x002fe20008410000 */
[----:B------:R-:W-:Y:S01]  /*0ce0*/  FMUL.FTZ R24, R23, UR4 ;  /* 0x0000000417187c20 */ /* 0x000fe20008410000 */
[----:B------:R-:W-:Y:S01]  /*0cf0*/  FMUL.FTZ R28, R28, UR4 ;  /* 0x000000041c1c7c20 */ /* 0x000fe20008410000 */
[----:B------:R-:W-:Y:S01]  /*0d00*/  FMUL.FTZ R25, R25, UR4 ;  /* 0x0000000419197c20 */ /* 0x000fe20008410000 */
[----:B------:R-:W-:Y:S01]  /*0d10*/  FMUL.FTZ R21, R22, UR4 ;  /* 0x0000000416157c20 */ /* 0x000fe20008410000 */
[----:B------:R-:W-:Y:S01]  /*0d20*/  F2FP.BF16.F32.PACK_AB R6, R56, R8 ;  /* 0x000000083806723e */ /* 0x000fe200000010ff */
[----:B------:R-:W-:Y:S01]  /*0d30*/  FMUL.FTZ R23, R46, UR4 ;  /* 0x000000042e177c20 */ /* 0x000fe20008410000 */
[----:B------:R-:W-:Y:S01]  /*0d40*/  F2FP.BF16.F32.PACK_AB R7, R58, R9 ;  /* 0x000000093a07723e */ /* 0x000fe200000010ff */
[----:B------:R-:W-:Y:S01]  /*0d50*/  FMUL.FTZ R20, R20, UR4 ;  /* 0x0000000414147c20 */ /* 0x000fe20008410000 */
[----:B------:R-:W-:Y:S01]  /*0d60*/  FMUL.FTZ R22, R44, UR4 ;  /* 0x000000042c167c20 */ /* 0x000fe20008410000 */
[----:B------:R-:W-:Y:S01]  /*0d70*/  FMUL.FTZ R45, R45, UR4 ;  /* 0x000000042d2d7c20 */ /* 0x000fe20008410000 */
[----:B------:R-:W-:Y:S01]  /*0d80*/  F2FP.BF16.F32.PACK_AB R4, R59, R52 ;  /* 0x000000343b04723e */ /* 0x000fe200000010ff */
[----:B------:R-:W-:Y:S01]  /*0d90*/  FMUL.FTZ R46, R47, UR4 ;  /* 0x000000042f2e7c20 */ /* 0x000fe20008410000 */
[----:B------:R-:W-:Y:S01]  /*0da0*/  F2FP.BF16.F32.PACK_AB R5, R61, R54 ;  /* 0x000000363d05723e */ /* 0x000fe200000010ff */
[----:B------:R-:W-:Y:S01]  /*0db0*/  ULDC UR4, c[0x0][0x244] ;  /* 0x0000910000047ab9 */ /* 0x000fe20000000800 */
[----:B------:R-:W-:-:S02]  /*0dc0*/  F2FP.BF16.F32.PACK_AB R8, R60, R10 ;  /* 0x0000000a3c08723e */ /* 0x000fc400000010ff */
[----:B------:R-:W-:Y:S01]  /*0dd0*/  F2FP.BF16.F32.PACK_AB R9, R62, R11 ;  /* 0x0000000b3e09723e */ /* 0x000fe200000010ff */
[----:B------:R-:W-:Y:S01]  /*0de0*/  STSM.16.MT88.4 [R57+0x12000], R4 ;  /* 0x0120000439007844 */ /* 0x000fe20000004200 */
        /* <DEDUP_REMOVED lines=8> */
[----:B------:R-:W-:Y:S02]  /*0e70*/  F2FP.BF16.F32.PACK_AB R38, R39, R32 ;  /* 0x000000202726723e */ /* 0x000fe400000010ff */
[----:B------:R-:W-:Y:S01]  /*0e80*/  F2FP.BF16.F32.PACK_AB R36, R43, R36 ;  /* 0x000000242b24723e */ /* 0x000fe200000010ff */
[----:B------:R1:W-:Y:S01]  /*0e90*/  STSM.16.MT88.4 [R57+0x12800], R12 ;  /* 0x0128000c39007844 */ /* 0x0003e20000004200 */
[----:B------:R-:W-:Y:S02]  /*0ea0*/  F2FP.BF16.F32.PACK_AB R39, R34, R33 ;  /* 0x000000212227723e */ /* 0x000fe400000010ff */
[----:B------:R-:W-:-:S02]  /*0eb0*/  F2FP.BF16.F32.PACK_AB R28, R35, R28 ;  /* 0x0000001c231c723e */ /* 0x000fc400000010ff */
[----:B------:R-:W-:Y:S01]  /*0ec0*/  F2FP.BF16.F32.PACK_AB R29, R40, R29 ;  /* 0x0000001d281d723e */ /* 0x000fe200000010ff */
[----:B------:R2:W-:Y:S01]  /*0ed0*/  STSM.16.MT88.4 [R57+0x12c00], R36 ;  /* 0x012c002439007844 */ /* 0x0005e20000004200 */
[----:B------:R-:W-:Y:S01]  /*0ee0*/  F2FP.BF16.F32.PACK_AB R30, R25, R30 ;  /* 0x0000001e191e723e */ /* 0x000fe200000010ff */
[----:B0-----:R-:W-:Y:S01]  /*0ef0*/  IMAD R8, R49, 0x2, R2 ;  /* 0x0000000231087824 */ /* 0x001fe200078e0202 */
[----:B------:R-:W-:Y:S01]  /*0f00*/  F2FP.BF16.F32.PACK_AB R31, R26, R31 ;  /* 0x0000001f1a1f723e */ /* 0x000fe200000010ff */
[----:B------:R-:W-:Y:S01]  /*0f10*/  VIADD R9, R3, 0x10 ;  /* 0x0000001003097836 */ /* 0x000fe20000000000 */
[----:B------:R-:W-:Y:S02]  /*0f20*/  F2FP.BF16.F32.PACK_AB R20, R27, R20 ;  /* 0x000000141b14723e */ /* 0x000fe400000010ff */
[----:B------:R-:W-:Y:S01]  /*0f30*/  F2FP.BF16.F32.PACK_AB R21, R24, R21 ;  /* 0x000000151815723e */ /* 0x000fe200000010ff */
[----:B------:R2:W-:Y:S01]  /*0f40*/  STSM.16.MT88.4 [R57+0x13000], R28 ;  /* 0x0130001c39007844 */ /* 0x0005e20000004200 */
[----:B------:R-:W-:-:S02]  /*0f50*/  F2FP.BF16.F32.PACK_AB R22, R45, R22 ;  /* 0x000000162d16723e */ /* 0x000fc400000010ff */
[----:B------:R-:W-:Y:S02]  /*0f60*/  F2FP.BF16.F32.PACK_AB R23, R46, R23 ;  /* 0x000000172e17723e */ /* 0x000fe400000010ff */
[----:B-1----:R-:W-:Y:S02]  /*0f70*/  VIMNMX R14, R55, 0x60, PT ;  /* 0x00000060370e7848 */ /* 0x002fe40003fe0100 */
[----:B------:R-:W-:Y:S01]  /*0f80*/  ISETP.GE.AND P0, PT, R66, UR4, PT ;  /* 0x0000000442007c0c */ /* 0x000fe2000bf06270 */
[----:B------:R2:W-:Y:S01]  /*0f90*/  STSM.16.MT88.4 [R57+0x13400], R20 ;  /* 0x0134001439007844 */ /* 0x0005e20000004200 */
[----:B------:R-:W-:Y:S01]  /*0fa0*/  IMAD.WIDE.U32 R66, R0, UR6, R66 ;  /* 0x0000000600427c25 */ /* 0x000fe2000f8e0042 */
[----:B------:R-:W-:Y:S01]  /*0fb0*/  BAR.SYNC.DEFER_BLOCKING 0x0 ;  /* 0x0000000000007b1d */ /* 0x000fe20000010000 */
[C---:B------:R-:W-:Y:S02]  /*0fc0*/  ISETP.GE.OR P5, PT, R3.reuse, R14, P0 ;  /* 0x0000000e0300720c */ /* 0x040fe400007a6670 */
[C---:B------:R-:W-:Y:S01]  /*0fd0*/  VIADD R0, R3.reuse, 0x30 ;  /* 0x0000003003007836 */ /* 0x040fe20000000000 */
[----:B------:R-:W-:-:S02]  /*0fe0*/  IADD3 R10, P1, R3, R68, RZ ;  /* 0x00000044030a7210 */ /* 0x000fc40007f3e0ff */
[----:B------:R-:W-:Y:S01]  /*0ff0*/  IADD3 R67, R67, R51, RZ ;  /* 0x0000003343437210 */ /* 0x000fe20007ffe0ff */
[----:B------:R-:W-:Y:S01]  /*1000*/  ULDC.64 UR4, c[0x0][0x260] ;  /* 0x0000980000047ab9 */ /* 0x000fe20000000a00 */
[-C--:B------:R-:W-:Y:S01]  /*1010*/  ISETP.GE.OR P4, PT, R9, R14.reuse, P0 ;  /* 0x0000000e0900720c */ /* 0x080fe20000786670 */
[----:B------:R-:W-:Y:S01]  /*1020*/  IMAD R53, R53, UR4, RZ ;  /* 0x0000000435357c24 */ /* 0x000fe2000f8e02ff */
[C---:B------:R-:W-:Y:S01]  /*1030*/  IADD3 R12, R3.reuse, 0x20, RZ ;  /* 0x00000020030c7810 */ /* 0x040fe20007ffe0ff */
[C---:B------:R-:W-:Y:S01]  /*1040*/  VIADD R9, R3.reuse, 0x40 ;  /* 0x0000004003097836 */ /* 0x040fe20000000000 */
[C---:B------:R-:W-:Y:S01]  /*1050*/  LEA.HI.X.SX32 R11, R3.reuse, R69, 0x1, P1 ;  /* 0x00000045030b7211 */ /* 0x040fe200008f0eff */
[----:B------:R-:W-:Y:S01]  /*1060*/  VIADD R3, R3, 0x50 ;  /* 0x0000005003037836 */ /* 0x000fe20000000000 */
[-C--:B------:R-:W-:Y:S01]  /*1070*/  ISETP.GE.OR P2, PT, R0, R14.reuse, P0 ;  /* 0x0000000e0000720c */ /* 0x080fe20000746670 */
[----:B------:R-:W-:Y:S01]  /*1080*/  IMAD R53, R50, UR5, R53 ;  /* 0x0000000532357c24 */ /* 0x000fe2000f8e0235 */
[-C--:B------:R-:W-:Y:S01]  /*1090*/  ISETP.GE.OR P3, PT, R12, R14.reuse, P0 ;  /* 0x0000000e0c00720c */ /* 0x080fe20000766670 */
[----:B------:R-:W-:Y:S01]  /*10a0*/  IMAD.WIDE.U32 R50, R50, UR4, R66 ;  /* 0x0000000432327c25 */ /* 0x000fe2000f8e0042 */
[----:B------:R-:W-:-:S02]  /*10b0*/  ISETP.GE.OR P1, PT, R9, R14, P0 ;  /* 0x0000000e0900720c */ /* 0x000fc40000726670 */
[----:B------:R-:W-:Y:S01]  /*10c0*/  ISETP.GE.OR P0, PT, R3, R14, P0 ;  /* 0x0000000e0300720c */ /* 0x000fe20000706670 */
[----:B------:R-:W-:Y:S02]  /*10d0*/  VIADD R0, R2, 0x12000 ;  /* 0x0001200002007836 */ /* 0x000fe40000000000 */
[----:B------:R-:W-:Y:S01]  /*10e0*/  IMAD.WIDE R2, R48, 0x60, R10 ;  /* 0x0000006030027825 */ /* 0x000fe200078e020a */
[----:B------:R-:W-:Y:S01]  /*10f0*/  IADD3 R11, R51, R53, RZ ;  /* 0x00000035330b7210 */ /* 0x000fe20007ffe0ff */
[----:B------:R2:W0:Y:S02]  /*1100*/  LDS.128 R4, [R8+0x13400] ;  /* 0x0134000008047984 */ /* 0x0004240000000c00 */
[----:B------:R-:W-:Y:S01]  /*1110*/  IMAD R0, R49, 0x2, R0 ;  /* 0x0000000231007824 */ /* 0x000fe200078e0200 */
[----:B------:R-:W-:Y:S06]  /*1120*/  @P5 BRA `(.L_x_3634) ;  /* 0x00000000002c5947 */ /* 0x000fec0003800000 */
[----:B------:R-:W1:Y:S01]  /*1130*/  LDS.128 R12, [R0] ;  /* 0x00000000000c7984 */ /* 0x000e620000000c00 */
        /* <DEDUP_REMOVED lines=10> */
.L_x_3634:
[----:B------:R-:W-:Y:S05]  /*11e0*/  BSYNC B0 ;  /* 0x0000000000007941 */ /* 0x000fea0003800000 */
.L_x_3633:
[----:B-1----:R1:W3:Y:S01]  /*11f0*/  LDS.128 R12, [R8+0x12400] ;  /* 0x01240000080c7984 */ /* 0x0022e20000000c00 */
[----:B------:R-:W-:Y:S04]  /*1200*/  BSSY B0, `(.L_x_3635) ;  /* 0x000000f000007945 */ /* 0x000fe80003800000 */
[----:B------:R-:W-:Y:S05]  /*1210*/  @P4 BRA `(.L_x_3636) ;  /* 0x0000000000344947 */ /* 0x000fea0003800000 */
[----:B------:R-:W-:Y:S01]  /*1220*/  IADD3 R9, P4, R2, 0x10, RZ ;  /* 0x0000001002097810 */ /* 0x000fe20007f9e0ff */
[----:B------:R-:W-:Y:S01]  /*1230*/  ULDC.64 UR4, c[0x0][0x250] ;  /* 0x0000940000047ab9 */ /* 0x000fe20000000a00 */
[----:B------:R-:W-:Y:S02]  /*1240*/  IMAD.MOV.U32 R16, RZ, RZ, R50 ;  /* 0x000000ffff107224 */ /* 0x000fe400078e0032 */
[----:B------:R-:W-:Y:S01]  /*1250*/  IADD3.X R0, RZ, R3, RZ, P4, !PT ;  /* 0x00000003ff007210 */ /* 0x000fe200027fe4ff */
[----:B------:R-:W-:-:S04]  /*1260*/  IMAD.MOV.U32 R17, RZ, RZ, R11 ;  /* 0x000000ffff117224 */ /* 0x000fc800078e000b */
[----:B------:R-:W-:Y:S02]  /*1270*/  IMAD R0, R0, UR4, RZ ;  /* 0x0000000400007c24 */ /* 0x000fe4000f8e02ff */
[----:B------:R-:W-:-:S04]  /*1280*/  IMAD.WIDE.U32 R16, R9, UR4, R16 ;  /* 0x0000000409107c25 */ /* 0x000fc8000f8e0010 */
[----:B------:R-:W-:Y:S01]  /*1290*/  IMAD R9, R9, UR5, R0 ;  /* 0x0000000509097c24 */ /* 0x000fe2000f8e0200 */
[----:B------:R-:W-:Y:S02]  /*12a0*/  ULDC.64 UR4, c[0x0][0x238] ;  /* 0x00008e0000047ab9 */ /* 0x000fe40000000a00 */
[----:B------:R-:W-:Y:S02]  /*12b0*/  LEA R18, P4, R16, UR4, 0x1 ;  /* 0x0000000410127c11 */ /* 0x000fe4000f8808ff */
[----:B------:R-:W-:-:S04]  /*12c0*/  IADD3 R9, R17, R9, RZ ;  /* 0x0000000911097210 */ /* 0x000fc80007ffe0ff */
[----:B------:R-:W-:-:S05]  /*12d0*/  LEA.HI.X R19, R16, UR5, R9, 0x1, P4 ;  /* 0x0000000510137c11 */ /* 0x000fca000a0f0c09 */
[----:B---3--:R4:W-:Y:S02]  /*12e0*/  STG.E.128 desc[UR8][R18.64], R12 ;  /* 0x0000000c12007986 */ /* 0x0089e4000c101d08 */
.L_x_3636:
[----:B------:R-:W-:Y:S05]  /*12f0*/  BSYNC B0 ;  /* 0x0000000000007941 */ /* 0x000fea0003800000 */
.L_x_3635:
[----:B---34-:R3:W4:Y:S01]  /*1300*/  LDS.128 R12, [R8+0x12800] ;  /* 0x01280000080c7984 */ /* 0x0187220000000c00 */
[----:B------:R-:W-:Y:S04]  /*1310*/  BSSY B0, `(.L_x_3637) ;  /* 0x000000f000007945 */ /* 0x000fe80003800000 */
[----:B------:R-:W-:Y:S05]  /*1320*/  @P3 BRA `(.L_x_3638) ;  /* 0x0000000000343947 */ /* 0x000fea0003800000 */
[----:B------:R-:W-:Y:S01]  /*1330*/  IADD3 R9, P3, R2, 0x20, RZ ;  /* 0x0000002002097810 */ /* 0x000fe20007f7e0ff */
[----:B------:R-:W-:Y:S01]  /*1340*/  ULDC.64 UR4, c[0x0][0x250] ;  /* 0x0000940000047ab9 */ /* 0x000fe20000000a00 */
[----:B------:R-:W-:Y:S01]  /*1350*/  MOV R17, R11 ;  /* 0x0000000b00117202 */ /* 0x000fe20000000f00 */
        /* <DEDUP_REMOVED lines=10> */
.L_x_3638:
[----:B------:R-:W-:Y:S05]  /*1400*/  BSYNC B0 ;  /* 0x0000000000007941 */ /* 0x000fea0003800000 */
.L_x_3637:
[----:B----4-:R4:W0:Y:S01]  /*1410*/  LDS.128 R12, [R8+0x12c00] ;  /* 0x012c0000080c7984 */ /* 0x0108220000000c00 */
        /* <DEDUP_REMOVED lines=14> */
[----:B0-----:R0:W-:Y:S02]  /*1500*/  STG.E.128 desc[UR8][R18.64], R12 ;  /* 0x0000000c12007986 */ /* 0x0011e4000c101d08 */
.L_x_3640:
[----:B------:R-:W-:Y:S05]  /*1510*/  BSYNC B0 ;  /* 0x0000000000007941 */ /* 0x000fea0003800000 */
.L_x_3639:
[----:B0-----:R0:W0:Y:S01]  /*1520*/  LDS.128 R12, [R8+0x13000] ;  /* 0x01300000080c7984 */ /* 0x0010220000000c00 */
[----:B------:R-:W-:Y:S04]  /*1530*/  BSSY B0, `(.L_x_3641) ;  /* 0x000000f000007945 */ /* 0x000fe80003800000 */
[----:B------:R-:W-:Y:S05]  /*1540*/  @P1 BRA `(.L_x_3642) ;  /* 0x0000000000341947 */ /* 0x000fea0003800000 */
[----:B------:R-:W-:Y:S01]  /*1550*/  IADD3 R17, P1, R2, 0x40, RZ ;  /* 0x0000004002117810 */ /* 0x000fe20007f3e0ff */
[----:B------:R-:W-:Y:S01]  /*1560*/  ULDC.64 UR4, c[0x0][0x250] ;  /* 0x0000940000047ab9 */ /* 0x000fe20000000a00 */
[----:B01234-:R-:W-:Y:S02]  /*1570*/  IMAD.MOV.U32 R8, RZ, RZ, R50 ;  /* 0x000000ffff087224 */ /* 0x01ffe400078e0032 */
        /* <DEDUP_REMOVED lines=9> */
[----:B------:R0:W-:Y:S02]  /*1610*/  STG.E.128 desc[UR8][R16.64], R12 ;  /* 0x0000000c10007986 */ /* 0x0001e4000c101d08 */
.L_x_3642:
[----:B------:R-:W-:Y:S05]  /*1620*/  BSYNC B0 ;  /* 0x0000000000007941 */ /* 0x000fea0003800000 */
.L_x_3641:
[----:B------:R-:W-:Y:S05]  /*1630*/  @P0 EXIT ;  /* 0x000000000000094d */ /* 0x000fea0003800000 */
[----:B------:R-:W-:Y:S01]  /*1640*/  IADD3 R9, P0, R2, 0x50, RZ ;  /* 0x0000005002097810 */ /* 0x000fe20007f1e0ff */
[----:B------:R-:W-:-:S04]  /*1650*/  ULDC.64 UR4, c[0x0][0x250] ;  /* 0x0000940000047ab9 */ /* 0x000fc80000000a00 */
[----:B------:R-:W-:Y:S01]  /*1660*/  IMAD.X R2, RZ, RZ, R3, P0 ;  /* 0x000000ffff027224 */ /* 0x000fe200000e0603 */
[----:B------:R-:W-:-:S03]  /*1670*/  MOV R3, R11 ;  /* 0x0000000b00037202 */ /* 0x000fc60000000f00 */
[----:B------:R-:W-:Y:S02]  /*1680*/  IMAD R0, R2, UR4, RZ ;  /* 0x0000000402007c24 */ /* 0x000fe4000f8e02ff */
[----:B------:R-:W-:-:S04]  /*1690*/  IMAD.MOV.U32 R2, RZ, RZ, R50 ;  /* 0x000000ffff027224 */ /* 0x000fc800078e0032 */
[----:B------:R-:W-:-:S04]  /*16a0*/  IMAD.WIDE.U32 R2, R9, UR4, R2 ;  /* 0x0000000409027c25 */ /* 0x000fc8000f8e0002 */
[----:B------:R-:W-:Y:S01]  /*16b0*/  IMAD R9, R9, UR5, R0 ;  /* 0x0000000509097c24 */ /* 0x000fe2000f8e0200 */
[----:B------:R-:W-:Y:S02]  /*16c0*/  ULDC.64 UR4, c[0x0][0x238] ;  /* 0x00008e0000047ab9 */ /* 0x000fe40000000a00 */
[----:B01234-:R-:W-:Y:S01]  /*16d0*/  LEA R8, P0, R2, UR4, 0x1 ;  /* 0x0000000402087c11 */ /* 0x01ffe2000f8008ff */
[----:B------:R-:W-:-:S05]  /*16e0*/  IMAD.IADD R3, R3, 0x1, R9 ;  /* 0x0000000103037824 */ /* 0x000fca00078e0209 */
[----:B------:R-:W-:-:S05]  /*16f0*/  LEA.HI.X R9, R2, UR5, R3, 0x1, P0 ;  /* 0x0000000502097c11 */ /* 0x000fca00080f0c03 */
[----:B------:R-:W-:Y:S01]  /*1700*/  STG.E.128 desc[UR8][R8.64], R4 ;  /* 0x0000000408007986 */ /* 0x000fe2000c101d08 */
[----:B------:R-:W-:Y:S05]  /*1710*/  EXIT ;  /* 0x000000000000794d */ /* 0x000fea0003800000 */
.L_x_3643:
        /* <DEDUP_REMOVED lines=14> */
.L_x_3879:


//--------------------- .text._ZN7cutlass13device_kernelIN5flash32FlashAttnBwdPostprocessConvertdQIN4cute5tupleIJNS3_1CILi64EEENS5_ILi192EEEEEENS_10bfloat16_tEfNS_4arch4Sm90ELi384ENS3_8TiledMMAINS3_8MMA_AtomIJNS3_4SM904GMMA27MMA_64x64x16_F32BF16BF16_SSILNSF_5MajorE0ELSH_1ELNSF_7ScaleInE1ELSI_1EEEEEENS3_6LayoutINS4_IJNS5_ILi1EEENS5_ILi3EEESM_EEENS4_IJNS5_ILi0EEESM_SP_EEEEENS4_IJNS3_10UnderscoreESS_SS_EEEEELb0EEEEEvNT_6ParamsE --------------------------
	.section	.text._ZN7cutlass13device_kernelIN5flash32FlashAttnBwdPostprocessConvertdQIN4cute5tupleIJNS3_1CILi64EEENS5_ILi192EEEEEENS_10bfloat16_tEfNS_4arch4Sm90ELi384ENS3_8TiledMMAINS3_8MMA_AtomIJNS3_4SM904GMMA27MMA_64x64x16_F32BF16BF16_SSILNSF_5MajorE0ELSH_1ELNSF_7ScaleInE1ELSI_1EEEEEENS3_6LayoutINS4_IJNS5_ILi1EEENS5_ILi3EEESM_EEENS4_IJNS5_ILi0EEESM_SP_EEEEENS4_IJNS3_10UnderscoreESS_SS_EEEEELb0EEEEEvNT_6ParamsE,"ax",@progbits
	.align	128
.text._ZN7cutlass13device_kernelIN5flash32FlashAttnBwdPostprocessConvertdQIN4cute5tupleIJNS3_1CILi64EEENS5_ILi192EEEEEENS_10bfloat16_tEfNS_4arch4Sm90ELi384ENS3_8TiledMMAINS3_8MMA_AtomIJNS3_4SM904GMMA27MMA_64x64x16_F32BF16BF16_SSILNSF_5MajorE0ELSH_1ELNSF_7ScaleInE1ELSI_1EEEEEENS3_6LayoutINS4_IJNS5_ILi1EEENS5_ILi3EEESM_EEENS4_IJNS5_ILi0EEESM_SP_EEEEENS4_IJNS3_10UnderscoreESS_SS_EEEEELb0EEEEEvNT_6ParamsE:
        .type           _ZN7cutlass13device_kernelIN5flash32FlashAttnBwdPostprocessConvertdQIN4cute5tupleIJNS3_1CILi64EEENS5_ILi192EEEEEENS_10bfloat16_tEfNS_4arch4Sm90ELi384ENS3_8TiledMMAINS3_8MMA_AtomIJNS3_4SM904GMMA27MMA_64x64x16_F32BF16BF16_SSILNSF_5MajorE0ELSH_1ELNSF_7ScaleInE1ELSI_1EEEEEENS3_6LayoutINS4_IJNS5_ILi1EEENS5_ILi3EEESM_EEENS4_IJNS5_ILi0EEESM_SP_EEEEENS4_IJNS3_10UnderscoreESS_SS_EEEEELb0EEEEEvNT_6ParamsE,@function
        .size           _ZN7cutlass13device_kernelIN5flash32FlashAttnBwdPostprocessConvertdQIN4cute5tupleIJNS3_1CILi64EEENS5_ILi192EEEEEENS_10bfloat16_tEfNS_4arch4Sm90ELi384ENS3_8TiledMMAINS3_8MMA_AtomIJNS3_4SM904GMMA27MMA_64x64x16_F32BF16BF16_SSILNSF_5MajorE0ELSH_1ELNSF_7ScaleInE1ELSI_1EEEEEENS3_6LayoutINS4_IJNS5_ILi1EEENS5_ILi3EEESM_EEENS4_IJNS5_ILi0EEESM_SP_EEEEENS4_IJNS3_10UnderscoreESS_SS_EEEEELb0EEEEEvNT_6ParamsE,(.L_x_3880 - _ZN7cutlass13device_kernelIN5flash32FlashAttnBwdPostprocessConvertdQIN4cute5tupleIJNS3_1CILi64EEENS5_ILi192EEEEEENS_10bfloat16_tEfNS_4arch4Sm90ELi384ENS3_8TiledMMAINS3_8MMA_AtomIJNS3_4SM904GMMA27MMA_64x64x16_F32BF16BF16_SSILNSF_5MajorE0ELSH_1ELNSF_7ScaleInE1ELSI_1EEEEEENS3_6LayoutINS4_IJNS5_ILi1EEENS5_ILi3EEESM_EEENS4_IJNS5_ILi0EEESM_SP_EEEEENS4_IJNS3_10UnderscoreESS_SS_EEEEELb0EEEEEvNT_6ParamsE)
        .other          _ZN7cutlass13device_kernelIN5flash32FlashAttnBwdPostprocessConvertdQIN4cute5tupleIJNS3_1CILi64EEENS5_ILi192EEEEEENS_10bfloat16_tEfNS_4arch4Sm90ELi384ENS3_8TiledMMAINS3_8MMA_AtomIJNS3_4SM904GMMA27MMA_64x64x16_F32BF16BF16_SSILNSF_5MajorE0ELSH_1ELNSF_7ScaleInE1ELSI_1EEEEEENS3_6LayoutINS4_IJNS5_ILi1EEENS5_ILi3EEESM_EEENS4_IJNS5_ILi0EEESM_SP_EEEEENS4_IJNS3_10UnderscoreESS_SS_EEEEELb0EEEEEvNT_6ParamsE,@"STO_CUDA_ENTRY STV_DEFAULT"
_ZN7cutlass13device_kernelIN5flash32FlashAttnBwdPostprocessConvertdQIN4cute5tupleIJNS3_1CILi64EEENS5_ILi192EEEEEENS_10bfloat16_tEfNS_4arch4Sm90ELi384ENS3_8TiledMMAINS3_8MMA_AtomIJNS3_4SM904GMMA27MMA_64x64x16_F32BF16BF16_SSILNSF_5MajorE0ELSH_1ELNSF_7ScaleInE1ELSI_1EEEEEENS3_6LayoutINS4_IJNS5_ILi1EEENS5_ILi3EEESM_EEENS4_IJNS5_ILi0EEESM_SP_EEEEENS4_IJNS3_10UnderscoreESS_SS_EEEEELb0EEEEEvNT_6ParamsE:
[----:B------:R-:W-:Y:S08]  /*0000*/  LDC R1, c[0x0][0x28] ;  /* 0x00000a00ff017b82 */ /* 0x000ff00000000800 */
[----:B------:R-:W0:Y:S01]  /*0010*/  LDC.64 R2, c[0x0][0x278] ;  /* 0x00009e00ff027b82 */ /* 0x000e220000000a00 */
[----:B------:R-:W1:Y:S01]  /*0020*/  S2R R13, SR_CTAID.Z ;  /* 0x00000000000d7919 */ /* 0x000e620000002700 */
[----:B------:R-:W-:-:S06]  /*0030*/  ULDC.64 UR8, c[0x0][0x208] ;  /* 0x0000820000087ab9 */ /* 0x000fcc0000000a00 */
[----:B------:R-:W2:Y:S08]  /*0040*/  LDC.64 R10, c[0x0][0x270] ;  /* 0x00009c00ff0a7b82 */ /* 0x000eb00000000a00 */
[----:B------:R-:W1:Y:S01]  /*0050*/  LDC.64 R4, c[0x0][0x270] ;  /* 0x00009c00ff047b82 */ /* 0x000e620000000a00 */
[----:B0-----:R-:W-:-:S04]  /*0060*/  ISETP.NE.U32.AND P2, PT, R2, RZ, PT ;  /* 0x000000ff0200720c */ /* 0x001fc80003f45070 */
[----:B------:R-:W-:Y:S02]  /*0070*/  ISETP.NE.AND.EX P2, PT, R3, RZ, PT, P2 ;  /* 0x000000ff0300720c */ /* 0x000fe40003f45320 */
[----:B--2---:R-:W-:-:S04]  /*0080*/  ISETP.NE.U32.AND P1, PT, R10, RZ, PT ;  /* 0x000000ff0a00720c */ /* 0x004fc80003f25070 */
[----:B------:R-:W-:Y:S01]  /*0090*/  ISETP.NE.AND.EX P1, PT, R11, RZ, PT, P1 ;  /* 0x000000ff0b00720c */ /* 0x000fe20003f25310 */
[----:B------:R-:W-:Y:S01]  /*00a0*/  ULDC UR4, c[0x0][0x240] ;  /* 0x0000900000047ab9 */ /* 0x000fe20000000800 */
[----:B-1----:R-:W-:-:S05]  /*00b0*/  IMAD.WIDE R4, R13, 0x4, R4 ;  /* 0x000000040d047825 */ /* 0x002fca00078e0204 */
[----:B------:R-:W0:Y:S01]  /*00c0*/  @P2 LDC.64 R6, c[0x0][0x278] ;  /* 0x00009e00ff062b82 */ /* 0x000e220000000a00 */
[----:B------:R-:W-:-:S05]  /*00d0*/  IMAD.U32 R43, RZ, RZ, UR4 ;  /* 0x00000004ff2b7e24 */ /* 0x000fca000f8e00ff */
[----:B------:R1:W5:Y:S01]  /*00e0*/  @P1 LDG.E R9, desc[UR8][R4.64] ;  /* 0x0000000804091981 */ /* 0x000362000c1e1900 */
[----:B0-----:R-:W-:-:S05]  /*00f0*/  @P2 IMAD.WIDE R6, R13, 0x4, R6 ;  /* 0x000000040d062825 */ /* 0x001fca00078e0206 */
[----:B------:R1:W5:Y:S01]  /*0100*/  @P2 LDG.E R43, desc[UR8][R6.64] ;  /* 0x00000008062b2981 */ /* 0x000362000c1e1900 */
[----:B------:R-:W-:Y:S01]  /*0110*/  ISETP.NE.U32.AND P0, PT, R10, RZ, PT ;  /* 0x000000ff0a00720c */ /* 0x000fe20003f05070 */
[----:B------:R-:W0:Y:S03]  /*0120*/  S2R R3, SR_CTAID.X ;  /* 0x0000000000037919 */ /* 0x000e260000002500 */
[----:B------:R-:W-:Y:S01]  /*0130*/  ISETP.NE.AND.EX P0, PT, R11, RZ, PT, P0 ;  /* 0x000000ff0b00720c */ /* 0x000fe20003f05300 */
[----:B0-----:R-:W-:Y:S01]  /*0140*/  IMAD.SHL.U32 R40, R3, 0x40, RZ ;  /* 0x0000004003287824 */ /* 0x001fe200078e00ff */
[----:B-1----:R-:W-:Y:S11]  /*0150*/  @P2 BRA `(.L_x_3644) ;  /* 0x0000000000102947 */ /* 0x002ff60003800000 */
[----:B------:R-:W-:Y:S05]  /*0160*/  @!P1 BRA `(.L_x_3644) ;  /* 0x00000000000c9947 */ /* 0x000fea0003800000 */
[----:B------:R-:W2:Y:S04]  /*0170*/  LDG.E R0, desc[UR8][R4.64] ;  /* 0x0000000804007981 */ /* 0x000ea8000c1e1900 */
[----:B-----5:R-:W2:Y:S02]  /*0180*/  LDG.E R43, desc[UR8][R4.64+0x4] ;  /* 0x00000408042b7981 */ /* 0x020ea4000c1e1900 */
[----:B--2---:R-:W-:-:S07]  /*0190*/  IMAD.IADD R43, R43, 0x1, -R0 ;  /* 0x000000012b2b7824 */ /* 0x004fce00078e0a00 */
.L_x_3644:
[----:B-----5:R-:W-:-:S13]  /*01a0*/  ISETP.LE.AND P2, PT, R43, R40, PT ;  /* 0x000000282b00720c */ /* 0x020fda0003f43270 */
[----:B------:R-:W-:Y:S05]  /*01b0*/  @P0 EXIT P2 ;  /* 0x000000000000094d */ /* 0x000fea0001000000 */
[----:B------:R-:W0:Y:S01]  /*01c0*/  S2R R6, SR_CTAID.Y ;  /* 0x0000000000067919 */ /* 0x000e220000002600 */
[----:B------:R-:W-:Y:S01]  /*01d0*/  @P1 IMAD R0, R13, 0x40, R9 ;  /* 0x000000400d001824 */ /* 0x000fe200078e0209 */
[----:B------:R-:W1:Y:S01]  /*01e0*/  LDC.64 R14, c[0x0][0x228] ;  /* 0x00008a00ff0e7b82 */ /* 0x000e620000000a00 */
[----:B------:R-:W-:Y:S01]  /*01f0*/  CS2R R10, SRZ ;  /* 0x00000000000a7805 */ /* 0x000fe2000001ff00 */
[----:B------:R-:W2:Y:S01]  /*0200*/  S2R R17, SR_TID.X ;  /* 0x0000000000117919 */ /* 0x000ea20000002100 */
[----:B------:R-:W-:Y:S01]  /*0210*/  IMAD R7, R3, 0x3000, RZ ;  /* 0x0000300003077824 */ /* 0x000fe200078e02ff */
[----:B------:R-:W-:Y:S01]  /*0220*/  @P1 SHF.R.S32.HI R5, RZ, 0x1f, R0 ;  /* 0x0000001fff051819 */ /* 0x000fe20000011400 */
[----:B------:R-:W-:Y:S01]  /*0230*/  BSSY B0, `(.L_x_3645) ;  /* 0x0000030000007945 */ /* 0x000fe20003800000 */
[----:B------:R-:W3:Y:S01]  /*0240*/  S2R R2, SR_CgaCtaId ;  /* 0x0000000000027919 */ /* 0x000ee20000008800 */
[----:B------:R-:W-:Y:S01]  /*0250*/  SEL R4, R13, RZ, !P0 ;  /* 0x000000ff0d047207 */ /* 0x000fe20004000000 */
[----:B------:R-:W4:Y:S01]  /*0260*/  LDC.64 R18, c[0x0][0x230] ;  /* 0x00008c00ff127b82 */ /* 0x000f220000000a00 */
[----:B------:R-:W-:-:S04]  /*0270*/  @P1 LEA.HI R5, R5, R0, RZ, 0x6 ;  /* 0x0000000005051211 */ /* 0x000fc800078f30ff */
[----:B------:R-:W-:-:S03]  /*0280*/  @P1 SHF.R.S32.HI R5, RZ, 0x6, R5 ;  /* 0x00000006ff051819 */ /* 0x000fc60000011405 */
[----:B------:R-:W5:Y:S02]  /*0290*/  LDC.64 R20, c[0x0][0x210] ;  /* 0x00008400ff147b82 */ /* 0x000f640000000a00 */
[----:B------:R-:W-:-:S04]  /*02a0*/  @P1 IMAD R5, R5, 0x3000, RZ ;  /* 0x0000300005051824 */ /* 0x000fc800078e02ff */
[--C-:B------:R-:W-:Y:S01]  /*02b0*/  @P1 IMAD.MOV.U32 R10, RZ, RZ, R5.reuse ;  /* 0x000000ffff0a1224 */ /* 0x100fe200078e0005 */
[----:B------:R-:W-:-:S04]  /*02c0*/  @P1 SHF.R.S32.HI R11, RZ, 0x1f, R5 ;  /* 0x0000001fff0b1819 */ /* 0x000fc80000011405 */
[C---:B------:R-:W-:Y:S02]  /*02d0*/  IADD3 R10, P2, R7.reuse, R10, RZ ;  /* 0x0000000a070a7210 */ /* 0x040fe40007f5e0ff */
[----:B0-----:R-:W-:Y:S02]  /*02e0*/  SHF.R.S32.HI R5, RZ, 0x1f, R6 ;  /* 0x0000001fff057819 */ /* 0x001fe40000011406 */
[----:B------:R-:W-:Y:S02]  /*02f0*/  LEA.HI.X.SX32 R11, R7, R11, 0x1, P2 ;  /* 0x0000000b070b7211 */ /* 0x000fe400010f0eff */
[----:B------:R-:W-:Y:S01]  /*0300*/  SHF.R.S32.HI R7, RZ, 0x1f, R13 ;  /* 0x0000001fff077819 */ /* 0x000fe2000001140d */
[-C--:B-1----:R-:W-:Y:S02]  /*0310*/  IMAD R0, R5, R14.reuse, RZ ;  /* 0x0000000e05007224 */ /* 0x082fe400078e02ff */
[----:B------:R-:W-:Y:S01]  /*0320*/  IMAD.WIDE.U32 R10, R6, R14, R10 ;  /* 0x0000000e060a7225 */ /* 0x000fe200078e000a */
[----:B------:R-:W-:-:S02]  /*0330*/  SEL R7, R7, RZ, !P0 ;  /* 0x000000ff07077207 */ /* 0x000fc40004000000 */
[----:B--2---:R-:W-:Y:S01]  /*0340*/  ISETP.NE.AND P0, PT, R17, RZ, PT ;  /* 0x000000ff1100720c */ /* 0x004fe20003f05270 */
[----:B------:R-:W-:Y:S02]  /*0350*/  IMAD R15, R6, R15, R0 ;  /* 0x0000000f060f7224 */ /* 0x000fe400078e0200 */
[-C--:B----4-:R-:W-:Y:S02]  /*0360*/  IMAD R0, R7, R18.reuse, RZ ;  /* 0x0000001207007224 */ /* 0x090fe400078e02ff */
[----:B------:R-:W-:Y:S02]  /*0370*/  IMAD.IADD R11, R11, 0x1, R15 ;  /* 0x000000010b0b7824 */ /* 0x000fe400078e020f */
[C---:B------:R-:W-:Y:S02]  /*0380*/  IMAD R13, R4.reuse, R19, R0 ;  /* 0x00000013040d7224 */ /* 0x040fe400078e0200 */
[----:B------:R-:W-:-:S05]  /*0390*/  IMAD.WIDE.U32 R10, R4, R18, R10 ;  /* 0x00000012040a7225 */ /* 0x000fca00078e000a */
[----:B------:R-:W-:Y:S02]  /*03a0*/  IADD3 R0, R11, R13, RZ ;  /* 0x0000000d0b007210 */ /* 0x000fe40007ffe0ff */
[----:B-----5:R-:W-:-:S04]  /*03b0*/  LEA R20, P2, R10, R20, 0x2 ;  /* 0x000000140a147211 */ /* 0x020fc800078410ff */
[----:B------:R-:W-:Y:S01]  /*03c0*/  LEA.HI.X R0, R10, R21, R0, 0x2, P2 ;  /* 0x000000150a007211 */ /* 0x000fe200010f1400 */
[----:B---3--:R-:W-:Y:S08]  /*03d0*/  @P0 BRA `(.L_x_3646) ;  /* 0x0000000000540947 */ /* 0x008ff00003800000 */
        /* <DEDUP_REMOVED lines=16> */
.L_x_3647:
[----:B------:R-:W-:Y:S01]  /*04e0*/  @P0 ELECT P2, URZ, PT ;  /* 0x00000000003f082f */ /* 0x000fe20003840000 */
[----:B------:R1:W-:-:S12]  /*04f0*/  UBLKCP.S.G [UR6], [UR4], UR10 ;  /* 0x00000006040073ba */ /* 0x0003d8000800020a */
[----:B------:R-:W-:Y:S02]  /*0500*/  @P2 PLOP3.LUT P0, PT, P2, PT, PT, 0x8, 0x0 ;  /* 0x000000000000281c */ /* 0x000fe4000170e170 */
[----:B------:R-:W-:-:S11]  /*0510*/  PLOP3.LUT P2, PT, PT, PT, PT, 0x8, 0x0 ;  /* 0x000000000000781c */ /* 0x000fd60003f4e170 */
[----:B-1----:R-:W-:Y:S05]  /*0520*/  @P0 BRA.U.ANY `(.L_x_3647) ;  /* 0xfffffffd00ec0947 */ /* 0x002fea000393ffff */
.L_x_3646:
[----:B------:R-:W-:Y:S05]  /*0530*/  BSYNC B0 ;  /* 0x0000000000007941 */ /* 0x000fea0003800000 */
.L_x_3645:
[----:B------:R-:W-:Y:S01]  /*0540*/  BAR.SYNC.DEFER_BLOCKING 0x0 ;  /* 0x0000000000007b1d */ /* 0x000fe20000010000 */
[----:B------:R-:W-:Y:S02]  /*0550*/  MOV R41, 0x400 ;  /* 0x0000040000297802 */ /* 0x000fe40000000f00 */
[----:B------:R-:W-:Y:S02]  /*0560*/  CS2R R50, SRZ ;  /* 0x0000000000327805 */ /* 0x000fe4000001ff00 */
[----:B------:R-:W-:Y:S01]  /*0570*/  SHF.L.U32 R0, RZ, 0x1f, RZ ;  /* 0x0000001fff007819 */ /* 0x000fe200000006ff */
[--C-:B------:R-:W-:Y:S01]  /*0580*/  @P1 IMAD.MOV.U32 R50, RZ, RZ, R9.reuse ;  /* 0x000000ffff321224 */ /* 0x100fe200078e0009 */
[----:B------:R-:W-:Y:S02]  /*0590*/  LEA R41, R2, R41, 0x18 ;  /* 0x0000002902297211 */ /* 0x000fe400078ec0ff */
[----:B------:R-:W-:-:S07]  /*05a0*/  @P1 SHF.R.S32.HI R51, RZ, 0x1f, R9 ;  /* 0x0000001fff331819 */ /* 0x000fce0000011409 */
.L_x_3648:
[----:B-1----:R1:W2:Y:S02]  /*05b0*/  SYNCS.PHASECHK.TRANS64.TRYWAIT P0, [R41+URZ+0x12000], R0 ;  /* 0x01200000290075a7 */ /* 0x0022a4000800017f */
[----:B--2---:R-:W-:Y:S05]  /*05c0*/  @!P0 NANOSLEEP.SYNCS 0x989680 ;  /* 0x009896800000895d */ /* 0x004fea0003900000 */
[----:B------:R-:W2:Y:S02]  /*05d0*/  @!P0 SYNCS.PHASECHK.TRANS64 P0, [R41+URZ+0x12000], R0 ;  /* 0x01200000290085a7 */ /* 0x000ea4000800007f */
[----:B--2---:R-:W-:Y:S05]  /*05e0*/  @!P0 BRA `(.L_x_3648) ;  /* 0xfffffffc00f08947 */ /* 0x004fea000383ffff */
[----:B------:R-:W-:Y:S01]  /*05f0*/  SHF.R.S32.HI R46, RZ, 0x1f, R17 ;  /* 0x0000001fff2e7819 */ /* 0x000fe20000011411 */
[----:B------:R-:W-:Y:S01]  /*0600*/  IMAD.HI R16, R17, 0x2aaaaaab, RZ ;  /* 0x2aaaaaab11107827 */ /* 0x000fe200078e02ff */
[----:B------:R-:W-:Y:S01]  /*0610*/  ULDC UR4, c[0x0][0x268] ;  /* 0x00009a0000047ab9 */ /* 0x000fe20000000800 */
[----:B------:R-:W-:Y:S01]  /*0620*/  ULDC.64 UR6, c[0x0][0x258] ;  /* 0x0000960000067ab9 */ /* 0x000fe20000000a00 */
[CC--:B-1----:R-:W-:Y:S01]  /*0630*/  LEA.HI R0, R46.reuse, R17.reuse, RZ, 0x7 ;  /* 0x000000112e007211 */ /* 0x0c2fe200078f38ff */
[----:B------:R-:W-:Y:S01]  /*0640*/  IMAD R5, R5, UR6, RZ ;  /* 0x0000000605057c24 */ /* 0x000fe2000f8e02ff */
[-C--:B0-----:R-:W-:Y:S01]  /*0650*/  LEA.HI R8, R46, R17.reuse, RZ, 0x5 ;  /* 0x000000112e087211 */ /* 0x081fe200078f28ff */
[----:B------:R-:W-:Y:S01]  /*0660*/  BSSY B0, `(.L_x_3649) ;  /* 0x0000099000007945 */ /* 0x000fe20003800000 */
[C---:B------:R-:W-:Y:S01]  /*0670*/  LOP3.LUT R2, R0.reuse, 0xfffff80, RZ, 0xc0, !PT ;  /* 0x0fffff8000027812 */ /* 0x040fe200078ec0ff */
[----:B------:R-:W-:Y:S01]  /*0680*/  IMAD.SHL.U32 R0, R0, 0x20, RZ ;  /* 0x0000002000007824 */ /* 0x000fe200078e00ff */
[----:B------:R-:W-:-:S02]  /*0690*/  LEA.HI R46, R46, R17, RZ, 0x4 ;  /* 0x000000112e2e7211 */ /* 0x000fc400078f20ff */
[----:B------:R-:W-:Y:S01]  /*06a0*/  SHF.R.S32.HI R12, RZ, 0x5, R8 ;  /* 0x00000005ff0c7819 */ /* 0x000fe20000011408 */
[C---:B------:R-:W-:Y:S01]  /*06b0*/  IMAD.IADD R2, R17.reuse, 0x1, -R2 ;  /* 0x0000000111027824 */ /* 0x040fe200078e0a02 */
[----:B------:R-:W-:Y:S02]  /*06c0*/  LOP3.LUT R21, R0, 0xfffff000, RZ, 0xc0, !PT ;  /* 0xfffff00000157812 */ /* 0x000fe400078ec0ff */
[----:B------:R-:W-:Y:S02]  /*06d0*/  LOP3.LUT R0, R46, 0xfffffff0, RZ, 0xc0, !PT ;  /* 0xfffffff02e007812 */ /* 0x000fe400078ec0ff */
[----:B------:R-:W-:Y:S01]  /*06e0*/  SHF.R.S32.HI R9, RZ, 0x1f, R8 ;  /* 0x0000001fff097819 */ /* 0x000fe20000011408 */
[----:B------:R-:W-:Y:S01]  /*06f0*/  IMAD R2, R2, 0x4, R21 ;  /* 0x0000000402027824 */ /* 0x000fe200078e0215 */
[----:B------:R-:W-:Y:S01]  /*0700*/  SHF.R.U32.HI R19, RZ, 0x1f, R16 ;  /* 0x0000001fff137819 */ /* 0x000fe20000011610 */
[----:B------:R-:W-:Y:S01]  /*0710*/  IMAD.IADD R45, R17, 0x1, -R0 ;  /* 0x00000001112d7824 */ /* 0x000fe200078e0a00 */
[----:B------:R-:W-:-:S02]  /*0720*/  LEA.HI R9, R9, R12, RZ, 0x2 ;  /* 0x0000000c09097211 */ /* 0x000fc400078f10ff */
[----:B------:R-:W-:Y:S02]  /*0730*/  LEA.HI.SX32 R0, R16, R19, 0x1e ;  /* 0x0000001310007211 */ /* 0x000fe400078ff2ff */
[----:B------:R-:W-:Y:S02]  /*0740*/  SHF.R.S32.HI R52, RZ, 0x1f, R45 ;  /* 0x0000001fff347819 */ /* 0x000fe4000001142d */
[----:B------:R-:W-:Y:S01]  /*0750*/  LOP3.LUT R13, R9, 0x3ffffc, RZ, 0xc0, !PT ;  /* 0x003ffffc090d7812 */ /* 0x000fe200078ec0ff */
[----:B------:R-:W-:Y:S01]  /*0760*/  IMAD R44, R0, -0x18, R17 ;  /* 0xffffffe8002c7824 */ /* 0x000fe200078e0211 */
[----:B------:R-:W-:Y:S01]  /*0770*/  LEA.HI R52, R52, R45, RZ, 0x3 ;  /* 0x0000002d34347211 */ /* 0x000fe200078f18ff */
[----:B------:R-:W-:Y:S01]  /*0780*/  IMAD.SHL.U32 R37, R0, 0x40, RZ ;  /* 0x0000004000257824 */ /* 0x000fe200078e00ff */
[----:B------:R-:W-:Y:S01]  /*0790*/  LEA R36, R2, R41, 0x2 ;  /* 0x0000002902247211 */ /* 0x000fe200078e10ff */
[----:B------:R-:W-:Y:S01]  /*07a0*/  IMAD.IADD R42, R12, 0x1, -R13 ;  /* 0x000000010c2a7824 */ /* 0x000fe200078e0a0d */
[C---:B------:R-:W-:Y:S01]  /*07b0*/  LOP3.LUT R24, R52.reuse, 0xfffffff8, RZ, 0xc0, !PT ;  /* 0xfffffff834187812 */ /* 0x040fe200078ec0ff */
[----:B------:R-:W-:Y:S01]  /*07c0*/  IMAD.SHL.U32 R52, R52, 0x40, RZ ;  /* 0x0000004034347824 */ /* 0x000fe200078e00ff */
[----:B------:R-:W-:Y:S01]  /*07d0*/  SHF.R.S32.HI R25, RZ, 0x1f, R44 ;  /* 0x0000001fff197819 */ /* 0x000fe2000001142c */
[----:B------:R-:W0:Y:S01]  /*07e0*/  LDS.128 R12, [R36+0x800] ;  /* 0x00080000240c7984 */ /* 0x000e220000000c00 */
[----:B------:R-:W-:Y:S01]  /*07f0*/  IMAD R42, R42, 0x400, R21 ;  /* 0x000004002a2a7824 */ /* 0x000fe200078e0215 */
[----:B------:R-:W-:Y:S01]  /*0800*/  LOP3.LUT R37, R37, 0x1c0, RZ, 0xc0, !PT ;  /* 0x000001c025257812 */ /* 0x000fe200078ec0ff */
[----:B------:R-:W-:Y:S01]  /*0810*/  IMAD.IADD R45, R45, 0x1, -R24 ;  /* 0x000000012d2d7824 */ /* 0x000fe200078e0a18 */
[----:B------:R-:W1:Y:S01]  /*0820*/  LDS.128 R20, [R36+0x1800] ;  /* 0x0018000024147984 */ /* 0x000e620000000c00 */
[----:B------:R-:W-:-:S02]  /*0830*/  LEA.HI R53, R25, R44, RZ, 0x3 ;  /* 0x0000002c19357211 */ /* 0x000fc400078f18ff */
[----:B------:R-:W-:Y:S01]  /*0840*/  SHF.L.U32 R44, R44, 0x3, RZ ;  /* 0x000000032c2c7819 */ /* 0x000fe200000006ff */
[----:B------:R-:W2:Y:S01]  /*0850*/  LDS.128 R8, [R36] ;  /* 0x0000000024087984 */ /* 0x000ea20000000c00 */
[----:B------:R-:W-:Y:S01]  /*0860*/  LEA.HI R2, R16, R19, RZ, 0x1b ;  /* 0x0000001310027211 */ /* 0x000fe200078fd8ff */
[----:B------:R-:W-:Y:S01]  /*0870*/  IMAD.SHL.U32 R49, R45, 0x40, RZ ;  /* 0x000000402d317824 */ /* 0x000fe200078e00ff */
[----:B------:R-:W-:Y:S01]  /*0880*/  LOP3.LUT R47, R37, 0x38, R44, 0xf8, !PT ;  /* 0x00000038252f7812 */ /* 0x000fe200078ef82c */
[----:B------:R-:W3:Y:S01]  /*0890*/  LDS.128 R24, [R36+0x2000] ;  /* 0x0020000024187984 */ /* 0x000ee20000000c00 */
[----:B------:R-:W-:Y:S01]  /*08a0*/  SHF.R.U32.HI R48, RZ, 0x3, R37 ;  /* 0x00000003ff307819 */ /* 0x000fe20000011625 */
[----:B------:R-:W-:Y:S01]  /*08b0*/  IMAD.SHL.U32 R53, R53, 0x200, RZ ;  /* 0x0000020035357824 */ /* 0x000fe200078e00ff */
[----:B------:R-:W-:Y:S01]  /*08c0*/  SHF.R.U32.HI R46, RZ, 0x1, R46 ;  /* 0x00000001ff2e7819 */ /* 0x000fe2000001162e */
[----:B------:R-:W4:Y:S01]  /*08d0*/  LDS.128 R16, [R36+0x1000] ;  /* 0x0010000024107984 */ /* 0x000f220000000c00 */
[----:B------:R-:W-:-:S02]  /*08e0*/  LOP3.LUT R49, R49, 0x1c0, RZ, 0xc0, !PT ;  /* 0x000001c031317812 */ /* 0x000fc400078ec0ff */
[----:B------:R-:W-:Y:S01]  /*08f0*/  LOP3.LUT R47, R47, R48, RZ, 0x3c, !PT ;  /* 0x000000302f2f7212 */ /* 0x000fe200078e3cff */
[----:B------:R-:W5:Y:S01]  /*0900*/  LDS.128 R32, [R36+0x3000] ;  /* 0x0030000024207984 */ /* 0x000f620000000c00 */
[----:B------:R-:W-:Y:S02]  /*0910*/  LOP3.LUT R46, R49, 0x8, R46, 0xf8, !PT ;  /* 0x00000008312e7812 */ /* 0x000fe400078ef82e */
[----:B------:R-:W-:Y:S01]  /*0920*/  SHF.R.U32.HI R49, RZ, 0x3, R49 ;  /* 0x00000003ff317819 */ /* 0x000fe20000011631 */
[----:B------:R-:W5:Y:S01]  /*0930*/  LDS.128 R28, [R36+0x2800] ;  /* 0x00280000241c7984 */ /* 0x000f620000000c00 */
[----:B------:R-:W-:Y:S02]  /*0940*/  R2P PR, R45, 0x6 ;  /* 0x000000062d007804 */ /* 0x000fe40000000000 */
[----:B------:R-:W-:Y:S01]  /*0950*/  LOP3.LUT R46, R46, R49, RZ, 0x3c, !PT ;  /* 0x000000312e2e7212 */ /* 0x000fe200078e3cff */
[----:B------:R-:W5:Y:S01]  /*0960*/  LDS.128 R36, [R36+0x3800] ;  /* 0x0038000024247984 */ /* 0x000f620000000c00 */
[----:B------:R-:W-:-:S02]  /*0970*/  LOP3.LUT R49, R52, 0x7ffffe00, RZ, 0xc0, !PT ;  /* 0x7ffffe0034317812 */ /* 0x000fc400078ec0ff */
[----:B------:R-:W-:Y:S02]  /*0980*/  LOP3.LUT R53, R53, 0x7ffff000, RZ, 0xc0, !PT ;  /* 0x7ffff00035357812 */ /* 0x000fe400078ec0ff */
[----:B------:R-:W-:Y:S02]  /*0990*/  IADD3 R42, R46, R42, R49 ;  /* 0x0000002a2e2a7210 */ /* 0x000fe40007ffe031 */
[----:B------:R-:W-:Y:S01]  /*09a0*/  VIADDMNMX R43, R43, -R40, 0x40, PT ;  /* 0x000000402b2b7446 */ /* 0x000fe20003800928 */
[----:B------:R-:W-:Y:S02]  /*09b0*/  IMAD R2, R2, 0x200, R53 ;  /* 0x0000020002027824 */ /* 0x000fe400078e0235 */
[----:B0-----:R-:W-:Y:S01]  /*09c0*/  FMUL.FTZ R48, R15, UR4 ;  /* 0x000000040f307c20 */ /* 0x001fe20008410000 */
[----:B------:R-:W-:Y:S01]  /*09d0*/  FMUL.FTZ R13, R13, UR4 ;  /* 0x000000040d0d7c20 */ /* 0x000fe20008410000 */
[----:B------:R-:W-:Y:S02]  /*09e0*/  IMAD.IADD R2, R2, 0x1, R47 ;  /* 0x0000000102027824 */ /* 0x000fe400078e022f */
[----:B-1----:R-:W-:Y:S01]  /*09f0*/  FMUL.FTZ R15, R20, UR4 ;  /* 0x00000004140f7c20 */ /* 0x002fe20008410000 */
[----:B------:R-:W-:Y:S01]  /*0a00*/  FMUL.FTZ R20, R21, UR4 ;  /* 0x0000000415147c20 */ /* 0x000fe20008410000 */
[----:B------:R-:W-:Y:S01]  /*0a10*/  FMUL.FTZ R23, R23, UR4 ;  /* 0x0000000417177c20 */ /* 0x000fe20008410000 */
[----:B--2---:R-:W-:Y:S01]  /*0a20*/  FMUL.FTZ R45, R9, UR4 ;  /* 0x00000004092d7c20 */ /* 0x004fe20008410000 */
[----:B------:R-:W-:Y:S01]  /*0a30*/  FMUL.FTZ R46, R11, UR4 ;  /* 0x000000040b2e7c20 */ /* 0x000fe20008410000 */
[----:B------:R-:W-:Y:S01]  /*0a40*/  FMUL.FTZ R9, R10, UR4 ;  /* 0x000000040a097c20 */ /* 0x000fe20008410000 */
[----:B------:R-:W-:Y:S01]  /*0a50*/  FMUL.FTZ R11, R14, UR4 ;  /* 0x000000040e0b7c20 */ /* 0x000fe20008410000 */
[----:B---3--:R-:W-:Y:S01]  /*0a60*/  FMUL.FTZ R21, R26, UR4 ;  /* 0x000000041a157c20 */ /* 0x008fe20008410000 */
[----:B------:R-:W-:Y:S01]  /*0a70*/  FMUL.FTZ R10, R12, UR4 ;  /* 0x000000040c0a7c20 */ /* 0x000fe20008410000 */
[----:B------:R-:W-:Y:S01]  /*0a80*/  FMUL.FTZ R26, R27, UR4 ;  /* 0x000000041b1a7c20 */ /* 0x000fe20008410000 */
[----:B------:R-:W-:Y:S01]  /*0a90*/  FMUL.FTZ R25, R25, UR4 ;  /* 0x0000000419197c20 */ /* 0x000fe20008410000 */
[----:B----4-:R-:W-:Y:S01]  /*0aa0*/  FMUL.FTZ R14, R18, UR4 ;  /* 0x00000004120e7c20 */ /* 0x010fe20008410000 */
[----:B------:R-:W-:Y:S01]  /*0ab0*/  FMUL.FTZ R19, R19, UR4 ;  /* 0x0000000413137c20 */ /* 0x000fe20008410000 */
[----:B------:R-:W-:Y:S01]  /*0ac0*/  FMUL.FTZ R18, R24, UR4 ;  /* 0x0000000418127c20 */ /* 0x000fe20008410000 */
[----:B------:R-:W-:Y:S01]  /*0ad0*/  FMUL.FTZ R12, R16, UR4 ;  /* 0x00000004100c7c20 */ /* 0x000fe20008410000 */
[----:B-----5:R-:W-:Y:S01]  /*0ae0*/  FMUL.FTZ R27, R32, UR4 ;  /* 0x00000004201b7c20 */ /* 0x020fe20008410000 */
[----:B------:R-:W-:Y:S01]  /*0af0*/  FMUL.FTZ R32, R33, UR4 ;  /* 0x0000000421207c20 */ /* 0x000fe20008410000 */
[----:B------:R-:W-:Y:S01]  /*0b00*/  FMUL.FTZ R16, R22, UR4 ;  /* 0x0000000416107c20 */ /* 0x000fe20008410000 */
[----:B------:R-:W-:Y:S01]  /*0b10*/  F2FP.BF16.F32.PACK_AB R10, R13, R10 ;  /* 0x0000000a0d0a723e */ /* 0x000fe200000010ff */
[----:B------:R-:W-:Y:S01]  /*0b20*/  FMUL.FTZ R24, R30, UR4 ;  /* 0x000000041e187c20 */ /* 0x000fe20008410000 */
[----:B------:R-:W-:Y:S01]  /*0b30*/  FMUL.FTZ R31, R31, UR4 ;  /* 0x000000041f1f7c20 */ /* 0x000fe20008410000 */
[----:B------:R-:W-:Y:S01]  /*0b40*/  F2FP.BF16.F32.PACK_AB R13, R19, R14 ;  /* 0x0000000e130d723e */ /* 0x000fe200000010ff */
[----:B------:R-:W-:Y:S01]  /*0b50*/  FMUL.FTZ R22, R28, UR4 ;  /* 0x000000041c167c20 */ /* 0x000fe20008410000 */
[----:B------:R-:W-:Y:S01]  /*0b60*/  FMUL.FTZ R33, R38, UR4 ;  /* 0x0000000426217c20 */ /* 0x000fe20008410000 */
[----:B------:R-:W-:Y:S01]  /*0b70*/  FMUL.FTZ R38, R39, UR4 ;  /* 0x0000000427267c20 */ /* 0x000fe20008410000 */
[----:B------:R-:W-:Y:S01]  /*0b80*/  IADD3 R39, R41, 0xc000, RZ ;  /* 0x0000c00029277810 */ /* 0x000fe20007ffe0ff */
[----:B------:R-:W-:Y:S01]  /*0b90*/  FMUL.FTZ R29, R29, UR4 ;  /* 0x000000041d1d7c20 */ /* 0x000fe20008410000 */
[----:B------:R-:W-:Y:S01]  /*0ba0*/  F2FP.BF16.F32.PACK_AB R19, R31, R24 ;  /* 0x000000181f13723e */ /* 0x000fe200000010ff */
[----:B------:R-:W-:Y:S01]  /*0bb0*/  IMAD.MOV.U32 R24, RZ, RZ, 0x20 ;  /* 0x00000020ff187424 */ /* 0x000fe200078e00ff */
[----:B------:R-:W-:Y:S01]  /*0bc0*/  F2FP.BF16.F32.PACK_AB R14, R20, R15 ;  /* 0x0000000f140e723e */ /* 0x000fe200000010ff */
[----:B------:R-:W-:Y:S01]  /*0bd0*/  FMUL.FTZ R8, R8, UR4 ;  /* 0x0000000408087c20 */ /* 0x000fe20008410000 */
[----:B------:R-:W-:Y:S01]  /*0be0*/  F2FP.BF16.F32.PACK_AB R15, R23, R16 ;  /* 0x00000010170f723e */ /* 0x000fe200000010ff */
[----:B------:R-:W-:-:S02]  /*0bf0*/  IMAD R23, R42, 0x2, R39 ;  /* 0x000000022a177824 */ /* 0x000fc400078e0227 */
[----:B------:R-:W-:Y:S01]  /*0c00*/  FMUL.FTZ R30, R36, UR4 ;  /* 0x00000004241e7c20 */ /* 0x000fe20008410000 */
[----:B------:R-:W-:Y:S01]  /*0c10*/  FMUL.FTZ R37, R37, UR4 ;  /* 0x0000000425257c20 */ /* 0x000fe20008410000 */
[----:B------:R-:W-:Y:S01]  /*0c20*/  FMUL.FTZ R17, R17, UR4 ;  /* 0x0000000411117c20 */ /* 0x000fe20008410000 */
[----:B------:R-:W-:Y:S01]  /*0c30*/  SEL R24, R24, 0xffffffe0, !P1 ;  /* 0xffffffe018187807 */ /* 0x000fe20004800000 */
[----:B------:R-:W-:Y:S01]  /*0c40*/  FMUL.FTZ R28, R34, UR4 ;  /* 0x00000004221c7c20 */ /* 0x000fe20008410000 */
[----:B------:R-:W-:Y:S01]  /*0c50*/  FMUL.FTZ R35, R35, UR4 ;  /* 0x0000000423237c20 */ /* 0x000fe20008410000 */
[----:B------:R-:W-:Y:S01]  /*0c60*/  F2FP.BF16.F32.PACK_AB R16, R25, R18 ;  /* 0x000000121910723e */ /* 0x000fe200000010ff */
[----:B------:R-:W-:Y:S01]  /*0c70*/  VIADD R31, R23, 0x40 ;  /* 0x00000040171f7836 */ /* 0x000fe20000000000 */
[----:B------:R-:W-:Y:S01]  /*0c80*/  F2FP.BF16.F32.PACK_AB R18, R29, R22 ;  /* 0x000000161d12723e */ /* 0x000fe200000010ff */
[----:B------:R-:W-:Y:S01]  /*0c90*/  @P2 VIADD R31, R23, 0xffffffc0 ;  /* 0xffffffc0171f2836 */ /* 0x000fe20000000000 */
[----:B------:R-:W-:Y:S01]  /*0ca0*/  F2FP.BF16.F32.PACK_AB R8, R45, R8 ;  /* 0x000000082d08723e */ /* 0x000fe200000010ff */
[--C-:B------:R-:W-:Y:S01]  /*0cb0*/  IMAD R42, R42, 0x2, R41.reuse ;  /* 0x000000022a2a7824 */ /* 0x100fe200078e0229 */
[----:B------:R-:W-:Y:S01]  /*0cc0*/  F2FP.BF16.F32.PACK_AB R9, R46, R9 ;  /* 0x000000092e09723e */ /* 0x000fe200000010ff */
[----:B------:R-:W-:Y:S01]  /*0cd0*/  IMAD R41, R2, 0x2, R41 ;  /* 0x0000000202297824 */ /* 0x000fe200078e0229 */
[----:B------:R-:W-:Y:S01]  /*0ce0*/  F2FP.BF16.F32.PACK_AB R11, R48, R11 ;  /* 0x0000000b300b723e */ /* 0x000fe200000010ff */
[----:B------:R-:W-:Y:S01]  /*0cf0*/  ULDC UR4, c[0x0][0x244] ;  /* 0x0000910000047ab9 */ /* 0x000fe20000000800 */
[----:B------:R-:W-:-:S02]  /*0d00*/  F2FP.BF16.F32.PACK_AB R22, R37, R30 ;  /* 0x0000001e2516723e */ /* 0x000fc400000010ff */
[----:B------:R-:W-:Y:S01]  /*0d10*/  F2FP.BF16.F32.PACK_AB R12, R17, R12 ;  /* 0x0000000c110c723e */ /* 0x000fe200000010ff */
[----:B------:R0:W-:Y:S01]  /*0d20*/  STSM.16.M88.4 [R42+0xc000], R8 ;  /* 0x00c000082a007844 */ /* 0x0001e20000000200 */
[----:B------:R-:W-:Y:S02]  /*0d30*/  IADD3 R30, R23, R24, RZ ;  /* 0x00000018171e7210 */ /* 0x000fe40007ffe0ff */
[----:B------:R-:W-:Y:S02]  /*0d40*/  F2FP.BF16.F32.PACK_AB R17, R26, R21 ;  /* 0x000000151a11723e */ /* 0x000fe400000010ff */
[----:B------:R-:W-:Y:S01]  /*0d50*/  F2FP.BF16.F32.PACK_AB R20, R32, R27 ;  /* 0x0000001b2014723e */ /* 0x000fe200000010ff */
[----:B------:R-:W-:Y:S01]  /*0d60*/  IMAD.IADD R32, R24, 0x1, R31 ;  /* 0x0000000118207824 */ /* 0x000fe200078e021f */
[----:B------:R-:W-:Y:S01]  /*0d70*/  F2FP.BF16.F32.PACK_AB R21, R35, R28 ;  /* 0x0000001c2315723e */ /* 0x000fe200000010ff */
[----:B------:R1:W-:Y:S01]  /*0d80*/  STSM.16.M88.4 [R30], R12 ;  /* 0x0000000c1e007844 */ /* 0x0003e20000000200 */
[----:B------:R-:W-:-:S02]  /*0d90*/  F2FP.BF16.F32.PACK_AB R23, R38, R33 ;  /* 0x000000212617723e */ /* 0x000fc400000010ff */
[C---:B------:R-:W-:Y:S01]  /*0da0*/  IADD3 R28, P0, R0.reuse, R50, RZ ;  /* 0x00000032001c7210 */ /* 0x040fe20007f1e0ff */
[----:B------:R1:W-:Y:S01]  /*0db0*/  STSM.16.M88.4 [R31], R16 ;  /* 0x000000101f007844 */ /* 0x0003e20000000200 */
[--C-:B------:R-:W-:Y:S02]  /*0dc0*/  SHF.R.S32.HI R45, RZ, 0x1f, R44.reuse ;  /* 0x0000001fff2d7819 */ /* 0x100fe4000001142c */
[----:B------:R-:W-:Y:S01]  /*0dd0*/  LEA.HI.X.SX32 R29, R0, R51, 0x1, P0 ;  /* 0x00000033001d7211 */ /* 0x000fe200000f0eff */
[----:B------:R1:W-:Y:S01]  /*0de0*/  STSM.16.M88.4 [R32], R20 ;  /* 0x0000001420007844 */ /* 0x0003e20000000200 */
[----:B------:R-:W-:Y:S01]  /*0df0*/  BAR.SYNC.DEFER_BLOCKING 0x0 ;  /* 0x0000000000007b1d */ /* 0x000fe20000010000 */
[----:B------:R-:W-:Y:S01]  /*0e00*/  ISETP.GE.AND P0, PT, R44, UR4, PT ;  /* 0x000000042c007c0c */ /* 0x000fe2000bf06270 */
[C---:B0-----:R-:W-:Y:S02]  /*0e10*/  IMAD R9, R6.reuse, UR7, R5 ;  /* 0x0000000706097c24 */ /* 0x041fe4000f8e0205 */
[----:B------:R-:W-:Y:S01]  /*0e20*/  IMAD.WIDE.U32 R44, R6, UR6, R44 ;  /* 0x00000006062c7c25 */ /* 0x000fe2000f8e002c */
[----:B------:R-:W-:Y:S01]  /*0e30*/  ISETP.GE.OR P3, PT, R0, R43, P0 ;  /* 0x0000002b0000720c */ /* 0x000fe20000766670 */
[----:B------:R-:W-:-:S02]  /*0e40*/  ULDC.64 UR4, c[0x0][0x260] ;  /* 0x0000980000047ab9 */ /* 0x000fc40000000a00 */
[C---:B------:R-:W-:Y:S01]  /*0e50*/  VIADD R5, R0.reuse, 0x10 ;  /* 0x0000001000057836 */ /* 0x040fe20000000000 */
[----:B------:R-:W-:Y:S01]  /*0e60*/  IADD3 R45, R45, R9, RZ ;  /* 0x000000092d2d7210 */ /* 0x000fe20007ffe0ff */
[----:B------:R-:W-:Y:S02]  /*0e70*/  IMAD R7, R7, UR4, RZ ;  /* 0x0000000407077c24 */ /* 0x000fe4000f8e02ff */
[C---:B------:R-:W-:Y:S01]  /*0e80*/  VIADD R6, R0.reuse, 0x20 ;  /* 0x0000002000067836 */ /* 0x040fe20000000000 */
[-C--:B------:R-:W-:Y:S01]  /*0e90*/  ISETP.GE.OR P2, PT, R5, R43.reuse, P0 ;  /* 0x0000002b0500720c */ /* 0x080fe20000746670 */
[----:B------:R-:W-:Y:S02]  /*0ea0*/  VIADD R0, R0, 0x30 ;  /* 0x0000003000007836 */ /* 0x000fe40000000000 */
[----:B------:R-:W-:Y:S01]  /*0eb0*/  IMAD R9, R4, UR5, R7 ;  /* 0x0000000504097c24 */ /* 0x000fe2000f8e0207 */
[-C--:B------:R-:W-:Y:S01]  /*0ec0*/  ISETP.GE.OR P1, PT, R6, R43.reuse, P0 ;  /* 0x0000002b0600720c */ /* 0x080fe20000726670 */
[----:B------:R-:W-:Y:S01]  /*0ed0*/  IMAD.WIDE.U32 R4, R4, UR4, R44 ;  /* 0x0000000404047c25 */ /* 0x000fe2000f8e002c */
[----:B------:R-:W-:-:S03]  /*0ee0*/  ISETP.GE.OR P0, PT, R0, R43, P0 ;  /* 0x0000002b0000720c */ /* 0x000fc60000706670 */
[----:B------:R-:W-:Y:S01]  /*0ef0*/  IMAD.WIDE R6, R3, 0x40, R28 ;  /* 0x0000004003067825 */ /* 0x000fe200078e021c */
[----:B------:R1:W0:Y:S03]  /*0f00*/  LDS.128 R24, [R41+0xd800] ;  /* 0x00d8000029187984 */ /* 0x0002260000000c00 */
[----:B------:R-:W-:Y:S02]  /*0f10*/  IMAD R8, R2, 0x2, R39 ;  /* 0x0000000202087824 */ /* 0x000fe400078e0227 */
[----:B------:R-:W-:Y:S01]  /*0f20*/  IMAD.IADD R3, R5, 0x1, R9 ;  /* 0x0000000105037824 */ /* 0x000fe200078e0209 */
[----:B------:R-:W-:Y:S06]  /*0f30*/  @P3 BRA `(.L_x_3650) ;  /* 0x00000000002c3947 */ /* 0x000fec0003800000 */
[----:B------:R-:W2:Y:S01]  /*0f40*/  LDS.128 R8, [R8] ;  /* 0x0000000008087984 */ /* 0x000ea20000000c00 */
[----:B------:R-:W-:Y:S01]  /*0f50*/  ULDC.64 UR4, c[0x0][0x250] ;  /* 0x0000940000047ab9 */ /* 0x000fe20000000a00 */
[----:B------:R-:W-:Y:S02]  /*0f60*/  IMAD.MOV.U32 R2, RZ, RZ, R4 ;  /* 0x000000ffff027224 */ /* 0x000fe400078e0004 */
[----:B-1----:R-:W-:Y:S02]  /*0f70*/  IMAD R15, R7, UR4, RZ ;  /* 0x00000004070f7c24 */ /* 0x002fe4000f8e02ff */
[----:B------:R-:W-:-:S04]  /*0f80*/  IMAD.WIDE.U32 R12, R6, UR4, R2 ;  /* 0x00000004060c7c25 */ /* 0x000fc8000f8e0002 */
[----:B------:R-:W-:Y:S01]  /*0f90*/  IMAD R15, R6, UR5, R15 ;  /* 0x00000005060f7c24 */ /* 0x000fe2000f8e020f */
[----:B------:R-:W-:Y:S02]  /*0fa0*/  ULDC.64 UR4, c[0x0][0x238] ;  /* 0x00008e0000047ab9 */ /* 0x000fe40000000a00 */
[----:B------:R-:W-:Y:S01]  /*0fb0*/  LEA R14, P3, R12, UR4, 0x1 ;  /* 0x000000040c0e7c11 */ /* 0x000fe2000f8608ff */
[----:B------:R-:W-:-:S05]  /*0fc0*/  IMAD.IADD R13, R13, 0x1, R15 ;  /* 0x000000010d0d7824 */ /* 0x000fca00078e020f */
[----:B------:R-:W-:-:S05]  /*0fd0*/  LEA.HI.X R15, R12, UR5, R13, 0x1, P3 ;  /* 0x000000050c0f7c11 */ /* 0x000fca00098f0c0d */
[----:B--2---:R2:W-:Y:S02]  /*0fe0*/  STG.E.128 desc[UR8][R14.64], R8 ;  /* 0x000000080e007986 */ /* 0x0045e4000c101d08 */
.L_x_3650:
[----:B------:R-:W-:Y:S05]  /*0ff0*/  BSYNC B0 ;  /* 0x0000000000007941 */ /* 0x000fea0003800000 */
.L_x_3649:
[----:B--2---:R2:W3:Y:S01]  /*1000*/  LDS.128 R8, [R41+0xc800] ;  /* 0x00c8000029087984 */ /* 0x0044e20000000c00 */
[----:B------:R-:W-:Y:S04]  /*1010*/  BSSY B0, `(.L_x_3651) ;  /* 0x000000f000007945 */ /* 0x000fe80003800000 */
[----:B------:R-:W-:Y:S05]  /*1020*/  @P2 BRA `(.L_x_3652) ;  /* 0x0000000000342947 */ /* 0x000fea0003800000 */
[----:B-1----:R-:W-:Y:S01]  /*1030*/  IADD3 R15, P2, R6, 0x10, RZ ;  /* 0x00000010060f7810 */ /* 0x002fe20007f5e0ff */
        /* <DEDUP_REMOVED lines=12> */
.L_x_3652:
[----:B------:R-:W-:Y:S05]  /*1100*/  BSYNC B0 ;  /* 0x0000000000007941 */ /* 0x000fea0003800000 */
.L_x_3651:
[----:B---34-:R3:W4:Y:S01]  /*1110*/  LDS.128 R8, [R41+0xd000] ;  /* 0x00d0000029087984 */ /* 0x0187220000000c00 */
        /* <DEDUP_REMOVED lines=11> */
[----:B------:R-:W-:Y:S02]  /*11d0*/  LEA R14, P1, R12, UR4, 0x1 ;  /* 0x000000040c0e7c11 */ /* 0x000fe4000f8208ff */
[----:B------:R-:W-:-:S04]  /*11e0*/  IADD3 R13, R13, R15, RZ ;  /* 0x0000000f0d0d7210 */ /* 0x000fc80007ffe0ff */
[----:B------:R-:W-:-:S05]  /*11f0*/  LEA.HI.X R15, R12, UR5, R13, 0x1, P1 ;  /* 0x000000050c0f7c11 */ /* 0x000fca00088f0c0d */
[----:B----4-:R1:W-:Y:S02]  /*1200*/  STG.E.128 desc[UR8][R14.64], R8 ;  /* 0x000000080e007986 */ /* 0x0103e4000c101d08 */
.L_x_3654:
[----:B------:R-:W-:Y:S05]  /*1210*/  BSYNC B0 ;  /* 0x0000000000007941 */ /* 0x000fea0003800000 */
.L_x_3653:
[----:B------:R-:W-:Y:S05]  /*1220*/  @P0 EXIT ;  /* 0x000000000000094d */ /* 0x000fea0003800000 */
[----:B------:R-:W-:Y:S01]  /*1230*/  IADD3 R5, P0, R6, 0x30, RZ ;  /* 0x0000003006057810 */ /* 0x000fe20007f1e0ff */
[----:B------:R-:W-:Y:S01]  /*1240*/  ULDC.64 UR4, c[0x0][0x250] ;  /* 0x0000940000047ab9 */ /* 0x000fe20000000a00 */
[----:B------:R-:W-:-:S03]  /*1250*/  IMAD.MOV.U32 R2, RZ, RZ, R4 ;  /* 0x000000ffff027224 */ /* 0x000fc600078e0004 */
        /* <DEDUP_REMOVED lines=8> */
[----:B0-----:R-:W-:Y:S01]  /*12e0*/  STG.E.128 desc[UR8][R4.64], R24 ;  /* 0x0000001804007986 */ /* 0x001fe2000c101d08 */
[----:B------:R-:W-:Y:S05]  /*12f0*/  EXIT ;  /* 0x000000000000794d */ /* 0x000fea0003800000 */
.L_x_3655:
        /* <DEDUP_REMOVED lines=16> */
.L_x_3880:


//--------------------- .text._ZN7cutlass13device_kernelIN5flash11enable_sm90INS1_16FlashAttnBwdSm90INS1_25CollectiveMainloopBwdSm90ILi2ELi1ELi1EN4cute5tupleIJNS5_1CILi1EEES8_S8_EEENS6_IJNS7_ILi64EEENS7_ILi96EEENS7_ILi192EEEEEENS_10bfloat16_tEfNS_4arch4Sm90ELb1ELb0ELb0ELb1ELb1ELb0ELb1ELb0ELi3ELi1ELi1ELi1ELb0EEENS1_24CollectiveEpilogueBwdGQAISD_fSG_Li384ELb1ELb1EEENS1_25SingleTileBwdLPTSchedulerILb1ELi96ELb1EEEEEEEEEvNT_6ParamsE --------------------------
	.section	.text._ZN7cutlass13device_kernelIN5flash11enable_sm90INS1_16FlashAttnBwdSm90INS1_25CollectiveMainloopBwdSm90ILi2ELi1ELi1EN4cute5tupleIJNS5_1CILi1EEES8_S8_EEENS6_IJNS7_ILi64EEENS7_ILi96EEENS7_ILi192EEEEEENS_10bfloat16_tEfNS_4arch4Sm90ELb1ELb0ELb0ELb1ELb1ELb0ELb1ELb0ELi3ELi1ELi1ELi1ELb0EEENS1_24CollectiveEpilogueBwdGQAISD_fSG_Li384ELb1ELb1EEENS1_25SingleTileBwdLPTSchedulerILb1ELi96ELb1EEEEEEEEEvNT_6ParamsE,"ax",@progbits
	.align	128
.text._ZN7cutlass13device_kernelIN5flash11enable_sm90INS1_16FlashAttnBwdSm90INS1_25CollectiveMainloopBwdSm90ILi2ELi1ELi1EN4cute5tupleIJNS5_1CILi1EEES8_S8_EEENS6_IJNS7_ILi64EEENS7_ILi96EEENS7_ILi192EEEEEENS_10bfloat16_tEfNS_4arch4Sm90ELb1ELb0ELb0ELb1ELb1ELb0ELb1ELb0ELi3ELi1ELi1ELi1ELb0EEENS1_24CollectiveEpilogueBwdGQAISD_fSG_Li384ELb1ELb1EEENS1_25SingleTileBwdLPTSchedulerILb1ELi96ELb1EEEEEEEEEvNT_6ParamsE:
        .type           _ZN7cutlass13device_kernelIN5flash11enable_sm90INS1_16FlashAttnBwdSm90INS1_25CollectiveMainloopBwdSm90ILi2ELi1ELi1EN4cute5tupleIJNS5_1CILi1EEES8_S8_EEENS6_IJNS7_ILi64EEENS7_ILi96EEENS7_ILi192EEEEEENS_10bfloat16_tEfNS_4arch4Sm90ELb1ELb0ELb0ELb1ELb1ELb0ELb1ELb0ELi3ELi1ELi1ELi1ELb0EEENS1_24CollectiveEpilogueBwdGQAISD_fSG_Li384ELb1ELb1EEENS1_25SingleTileBwdLPTSchedulerILb1ELi96ELb1EEEEEEEEEvNT_6ParamsE,@function
        .size           _ZN7cutlass13device_kernelIN5flash11enable_sm90INS1_16FlashAttnBwdSm90INS1_25CollectiveMainloopBwdSm90ILi2ELi1ELi1EN4cute5tupleIJNS5_1CILi1EEES8_S8_EEENS6_IJNS7_ILi64EEENS7_ILi96EEENS7_ILi192EEEEEENS_10bfloat16_tEfNS_4arch4Sm90ELb1ELb0ELb0ELb1ELb1ELb0ELb1ELb0ELi3ELi1ELi1ELi1ELb0EEENS1_24CollectiveEpilogueBwdGQAISD_fSG_Li384ELb1ELb1EEENS1_25SingleTileBwdLPTSchedulerILb1ELi96ELb1EEEEEEEEEvNT_6ParamsE,(.L_x_3881 - _ZN7cutlass13device_kernelIN5flash11enable_sm90INS1_16FlashAttnBwdSm90INS1_25CollectiveMainloopBwdSm90ILi2ELi1ELi1EN4cute5tupleIJNS5_1CILi1EEES8_S8_EEENS6_IJNS7_ILi64EEENS7_ILi96EEENS7_ILi192EEEEEENS_10bfloat16_tEfNS_4arch4Sm90ELb1ELb0ELb0ELb1ELb1ELb0ELb1ELb0ELi3ELi1ELi1ELi1ELb0EEENS1_24CollectiveEpilogueBwdGQAISD_fSG_Li384ELb1ELb1EEENS1_25SingleTileBwdLPTSchedulerILb1ELi96ELb1EEEEEEEEEvNT_6ParamsE)
        .other          _ZN7cutlass13device_kernelIN5flash11enable_sm90INS1_16FlashAttnBwdSm90INS1_25CollectiveMainloopBwdSm90ILi2ELi1ELi1EN4cute5tupleIJNS5_1CILi1EEES8_S8_EEENS6_IJNS7_ILi64EEENS7_ILi96EEENS7_ILi192EEEEEENS_10bfloat16_tEfNS_4arch4Sm90ELb1ELb0ELb0ELb1ELb1ELb0ELb1ELb0ELi3ELi1ELi1ELi1ELb0EEENS1_24CollectiveEpilogueBwdGQAISD_fSG_Li384ELb1ELb1EEENS1_25SingleTileBwdLPTSchedulerILb1ELi96ELb1EEEEEEEEEvNT_6ParamsE,@"STO_CUDA_ENTRY STV_DEFAULT"
_ZN7cutlass13device_kernelIN5flash11enable_sm90INS1_16FlashAttnBwdSm90INS1_25CollectiveMainloopBwdSm90ILi2ELi1ELi1EN4cute5tupleIJNS5_1CILi1EEES8_S8_EEENS6_IJNS7_ILi64EEENS7_ILi96EEENS7_ILi192EEEEEENS_10bfloat16_tEfNS_4arch4Sm90ELb1ELb0ELb0ELb1ELb1ELb0ELb1ELb0ELi3ELi1ELi1ELi1ELb0EEENS1_24CollectiveEpilogueBwdGQAISD_fSG_Li384ELb1ELb1EEENS1_25SingleTileBwdLPTSchedulerILb1ELi96ELb1EEEEEEEEEvNT_6ParamsE:
        /* <DEDUP_REMOVED lines=23> */
.L_x_3657:
[----:B------:R-:W-:Y:S05]  /*0170*/  BSYNC B0 ;  /* 0x0000000000007941 */ /* 0x000fea0003800000 */
.L_x_3656:
        /* <DEDUP_REMOVED lines=34> */
.L_x_3658:
        /* <DEDUP_REMOVED lines=20> */
.L_x_3659:
        /* <DEDUP_REMOVED lines=9> */
.L_x_3662:
        /* <DEDUP_REMOVED lines=32> */
.L_x_3663:
[----:B------:R-:W1:Y:S01]  /*0770*/  LDC R3, c[0x0][0x8cc] ;  /* 0x00023300ff037b82 */ /* 0x000e620000000800 */
[----:B------:R-:W-:Y:S01]  /*0780*/  IMAD.U32 R0, RZ, RZ, UR4 ;  /* 0x00000004ff007e24 */ /* 0x000fe2000f8e00ff */
[----:B-1----:R-:W-:-:S13]  /*0790*/  ISETP.NE.AND P0, PT, R3, 0x1, PT ;  /* 0x000000010300780c */ /* 0x002fda0003f05270 */
[----:B------:R-:W1:Y:S02]  /*07a0*/  @P0 LDC.64 R4, c[0x0][0x8d0] ;  /* 0x00023400ff040b82 */ /* 0x000e640000000a00 */
[----:B-1----:R-:W-:-:S05]  /*07b0*/  @P0 IMAD.HI.U32 R2, R4, UR4, RZ ;  /* 0x0000000404020c27 */ /* 0x002fca000f8e00ff */
[----:B------:R-:W-:-:S05]  /*07c0*/  @P0 SHF.R.U32.HI R0, RZ, R5, R2 ;  /* 0x00000005ff000219 */ /* 0x000fca0000011602 */
[----:B------:R-:W-:-:S07]  /*07d0*/  IMAD R2, R0, R3, RZ ;  /* 0x0000000300027224 */ /* 0x000fce00078e02ff */
.L_x_3664:
        /* <DEDUP_REMOVED lines=20> */
.L_x_3665:
        /* <DEDUP_REMOVED lines=10> */
.L_x_3667:
[----:B------:R-:W1:Y:S02]  /*09c0*/  LDC R4, c[0x0][0x8f4] ;  /* 0x00023d00ff047b82 */ /* 0x000e640000000800 */
.L_x_3666:
[----:B-1---5:R-:W-:-:S04]  /*09d0*/  VIADD R4, R4, 0x5f ;  /* 0x0000005f04047836 */ /* 0x022fc80000000000 */
[----:B------:R-:W-:-:S05]  /*09e0*/  IMAD.HI R4, R4, 0x2aaaaaab, RZ ;  /* 0x2aaaaaab04047827 */ /* 0x000fca00078e02ff */
[----:B--2---:R-:W-:-:S04]  /*09f0*/  SHF.R.U32.HI R3, RZ, 0x1f, R4 ;  /* 0x0000001fff037819 */ /* 0x004fc80000011604 */
[----:B------:R-:W-:-:S04]  /*0a00*/  LEA.HI.SX32 R3, R4, R3, 0x1c ;  /* 0x0000000304037211 */ /* 0x000fc800078fe2ff */
[-C--:B------:R-:W-:Y:S02]  /*0a10*/  ISETP.GT.AND P0, PT, R3, R0.reuse, PT ;  /* 0x000000000300720c */ /* 0x080fe40003f04270 */
[----:B------:R-:W-:Y:S02]  /*0a20*/  LOP3.LUT R0, RZ, R0, RZ, 0x33, !PT ;  /* 0x00000000ff007212 */ /* 0x000fe400078e33ff */
[----:B------:R-:W-:-:S03]  /*0a30*/  SEL R19, R19, 0xffffffff, P0 ;  /* 0xffffffff13137807 */ /* 0x000fc60000000000 */
[----:B------:R-:W-:Y:S01]  /*0a40*/  IMAD.IADD R153, R3, 0x1, R0 ;  /* 0x0000000103997824 */ /* 0x000fe200078e0200 */
        /* <DEDUP_REMOVED lines=11> */
.L_x_3669:
        /* <DEDUP_REMOVED lines=10> */
.L_x_3670:
        /* <DEDUP_REMOVED lines=8> */
.L_x_3671:
        /* <DEDUP_REMOVED lines=9> */
.L_x_3672:
        /* <DEDUP_REMOVED lines=87> */
.L_x_3675:
        /* <DEDUP_REMOVED lines=15> */
.L_x_3674:
        /* <DEDUP_REMOVED lines=20> */
.L_x_3677:
        /* <DEDUP_REMOVED lines=15> */
.L_x_3676:
        /* <DEDUP_REMOVED lines=8> */
.L_x_3804:
        /* <DEDUP_REMOVED lines=21> */
.L_x_3679:
        /* <DEDUP_REMOVED lines=15> */
[----:B--2---:R-:W-:Y:S02]  /*1800*/  SHF.R.S32.HI R10, RZ, 0x1f, R9 ;  /* 0x0000001fff0a7819 */ /* 0x004fe40000011409 */
        /* <DEDUP_REMOVED lines=87> */
.L_x_3691:
[----:B------:R-:W-:-:S13]  /*1d80*/  ISETP.NE.AND P0, PT, R10, 0x3, PT ;  /* 0x000000030a00780c */ /* 0x000fda0003f05270 */
[----:B--2---:R-:W-:Y:S05]  /*1d90*/  @!P0 BRA `(.L_x_3681) ;  /* 0x0000000000048947 */ /* 0x004fea0003800000 */
[----:B------:R-:W-:Y:S01]  /*1da0*/  BPT.TRAP 0x1 ;  /* 0x000000040000795c */ /* 0x000fe20000300000 */
.L_x_3681:
[----:B------:R-:W-:Y:S02]  /*1db0*/  LEA R3, R2, UR36, 0x3 ;  /* 0x0000002402037c11 */ /* 0x000fe4000f8e18ff */
[----:B------:R-:W-:-:S04]  /*1dc0*/  SHF.L.U32 R12, R7, 0x1f, RZ ;  /* 0x0000001f070c7819 */ /* 0x000fc800000006ff */
[----:B------:R2:W3:Y:S01]  /*1dd0*/  SYNCS.PHASECHK.TRANS64.TRYWAIT P1, [R3+URZ+0x36410], R12 ;  /* 0x0364100c030075a7 */ /* 0x0004e2000802017f */
[----:B------:R-:W-:Y:S05]  /*1de0*/  @!P0 BRA `(.L_x_3682) ;  /* 0x0000000000048947 */ /* 0x000fea0003800000 */
[----:B------:R-:W-:Y:S01]  /*1df0*/  BPT.TRAP 0x1 ;  /* 0x000000040000795c */ /* 0x000fe20000300000 */
.L_x_3682:
[----:B---3--:R-:W-:Y:S05]  /*1e00*/  @P1 BRA `(.L_x_3683) ;  /* 0x0000000000081947 */ /* 0x008fea0003800000 */
[----:B------:R-:W3:Y:S02]  /*1e10*/  SYNCS.PHASECHK.TRANS64.TRYWAIT P1, [R3+URZ+0x36410], R12 ;  /* 0x0364100c030075a7 */ /* 0x000ee4000802017f */
[----:B---3--:R-:W-:Y:S05]  /*1e20*/  @!P1 BRA `(.L_x_3684) ;  /* 0x0000007c00f89947 */ /* 0x008fea0003800000 */
.L_x_3683:
        /* <DEDUP_REMOVED lines=103> */
.L_x_3685:
[----:B--2---:R-:W-:-:S04]  /*24a0*/  SHF.L.U32 R14, R5, 0x1f, RZ ;  /* 0x0000001f050e7819 */ /* 0x004fc800000006ff */
[----:B------:R2:W1:Y:S01]  /*24b0*/  SYNCS.PHASECHK.TRANS64.TRYWAIT P1, [UR36+0x36430], R14 ;  /* 0x0364300eff0075a7 */ /* 0x0004620008020164 */
[----:B------:R-:W-:Y:S05]  /*24c0*/  @!P0 BRA `(.L_x_3686) ;  /* 0x0000000000048947 */ /* 0x000fea0003800000 */
[----:B------:R-:W-:Y:S01]  /*24d0*/  BPT.TRAP 0x1 ;  /* 0x000000040000795c */ /* 0x000fe20000300000 */
.L_x_3686:
[----:B-1----:R-:W-:Y:S05]  /*24e0*/  @P1 BRA `(.L_x_3687) ;  /* 0x0000000000081947 */ /* 0x002fea0003800000 */
[----:B------:R-:W1:Y:S02]  /*24f0*/  SYNCS.PHASECHK.TRANS64.TRYWAIT P1, [UR36+0x36430], R14 ;  /* 0x0364300eff0075a7 */ /* 0x000e640008020164 */
[----:B-1----:R-:W-:Y:S05]  /*2500*/  @!P1 BRA `(.L_x_3688) ;  /* 0x0000007800549947 */ /* 0x002fea0003800000 */
.L_x_3687:
        /* <DEDUP_REMOVED lines=36> */
[----:B----4-:R-:W-:-:S02]  /*2750*/  FSEL R23, R140, -INF , P2 ;  /* 0xff8000008c177808 */ /* 0x010fc40001000000 */
        /* <DEDUP_REMOVED lines=278> */
.L_x_3689:
        /* <DEDUP_REMOVED lines=60> */
.L_x_3690:
        /* <DEDUP_REMOVED lines=62> */
.L_x_3673:
[----:B------:R-:W-:Y:S05]  /*4060*/  @P0 BRA `(.L_x_3668) ;  /* 0x0000005c00300947 */ /* 0x000fea0003800000 */
[----:B--2---:R-:W1:Y:S08]  /*4070*/  LDC.64 R2, c[0x0][0x878] ;  /* 0x00021e00ff027b82 */ /* 0x004e700000000a00 */
[----:B------:R-:W2:Y:S01]  /*4080*/  LDC R5, c[0x0][0x850] ;  /* 0x00021400ff057b82 */ /* 0x000ea20000000800 */
[----:B------:R-:W3:Y:S01]  /*4090*/  S2R R6, SR_TID.X ;  /* 0x0000000000067919 */ /* 0x000ee20000002100 */
[----:B------:R-:W-:Y:S01]  /*40a0*/  ULDC UR7, c[0x0][0x870] ;  /* 0x00021c0000077ab9 */ /* 0x000fe20000000800 */
[----:B------:R-:W-:-:S05]  /*40b0*/  ULDC UR6, c[0x0][0x80c] ;  /* 0x0002030000067ab9 */ /* 0x000fca0000000800 */
[----:B------:R-:W5:Y:S01]  /*40c0*/  S2UR UR5, SR_CgaCtaId ;  /* 0x00000000000579c3 */ /* 0x000f620000008800 */
[----:B-1----:R-:W-:Y:S01]  /*40d0*/  ISETP.NE.U32.AND P0, PT, R2, RZ, PT ;  /* 0x000000ff0200720c */ /* 0x002fe20003f05070 */
[----:B------:R-:W-:-:S06]  /*40e0*/  UMOV UR4, 0x400 ;  /* 0x0000040000047882 */ /* 0x000fcc0000000000 */
[----:B------:R-:W1:Y:S01]  /*40f0*/  LDC.64 R16, c[0x0][0x820] ;  /* 0x00020800ff107b82 */ /* 0x000e620000000a00 */
[----:B------:R-:W-:-:S07]  /*4100*/  ISETP.NE.AND.EX P0, PT, R3, RZ, PT, P0 ;  /* 0x000000ff0300720c */ /* 0x000fce0003f05300 */
[----:B------:R-:W1:Y:S08]  /*4110*/  LDC.64 R20, c[0x0][0x848] ;  /* 0x00021200ff147b82 */ /* 0x000e700000000a00 */
[----:B------:R-:W5:Y:S08]  /*4120*/  @P0 LDC.64 R2, c[0x0][0x878] ;  /* 0x00021e00ff020b82 */ /* 0x000f700000000a00 */
[----:B----4-:R-:W4:Y:S01]  /*4130*/  LDC.64 R22, c[0x0][0x800] ;  /* 0x00020000ff167b82 */ /* 0x010f220000000a00 */
[----:B-----5:R-:W-:-:S05]  /*4140*/  @P0 IMAD.WIDE R2, R19, 0x4, R2 ;  /* 0x0000000413020825 */ /* 0x020fca00078e0202 */
[----:B------:R5:W4:Y:S02]  /*4150*/  @P0 LDG.E R4, desc[UR38][R2.64] ;  /* 0x0000002602040981 */ /* 0x000b24000c1e1900 */
[----:B------:R-:W-:Y:S01]  /*4160*/  BAR.SYNC.DEFER_BLOCKING 0x1, 0x180 ;  /* 0x0046000000007b1d */ /* 0x000fe20000010000 */
[----:B--2---:R-:W-:Y:S01]  /*4170*/  ISETP.NE.AND P2, PT, R5, 0x1, PT ;  /* 0x000000010500780c */ /* 0x004fe20003f45270 */
[C---:B---3--:R-:W-:Y:S01]  /*4180*/  VIADD R15, R6.reuse, 0xffffff80 ;  /* 0xffffff80060f7836 */ /* 0x048fe20000000000 */
[----:B------:R-:W-:Y:S01]  /*4190*/  ISETP.NE.AND P1, PT, R6, 0x80, PT ;  /* 0x000000800600780c */ /* 0x000fe20003f25270 */
[C---:B------:R-:W-:Y:S01]  /*41a0*/  IMAD R6, R153.reuse, UR7, RZ ;  /* 0x0000000799067c24 */ /* 0x040fe2000f8e02ff */
[----:B------:R-:W-:Y:S01]  /*41b0*/  ULEA UR4, UR5, UR4, 0x18 ;  /* 0x0000000405047291 */ /* 0x000fe2000f8ec03f */
[----:B------:R-:W-:Y:S01]  /*41c0*/  IMAD R153, R153, 0x4800, RZ ;  /* 0x0000480099997824 */ /* 0x000fe200078e02ff */
[----:B------:R-:W-:Y:S01]  /*41d0*/  SHF.R.S32.HI R0, RZ, 0x1f, R15 ;  /* 0x0000001fff007819 */ /* 0x000fe2000001140f */
[----:B------:R-:W-:Y:S01]  /*41e0*/  IMAD R10, R6, UR6, RZ ;  /* 0x00000006060a7c24 */ /* 0x000fe2000f8e02ff */
[----:B------:R-:W-:Y:S02]  /*41f0*/  BSSY B0, `(.L_x_3692) ;  /* 0x000004e000007945 */ /* 0x000fe40003800000 */
[----:B------:R-:W-:-:S03]  /*4200*/  LEA.HI R8, R0, R15, RZ, 0x7 ;  /* 0x0000000f00087211 */ /* 0x000fc600078f38ff */
[----:B------:R-:W2:Y:S01]  /*4210*/  @P2 LDC R7, c[0x0][0x854] ;  /* 0x00021500ff072b82 */ /* 0x000ea20000000800 */
[----:B------:R-:W-:Y:S02]  /*4220*/  LOP3.LUT R0, R8, 0x3fffff80, RZ, 0xc0, !PT ;  /* 0x3fffff8008007812 */ /* 0x000fe400078ec0ff */
[----:B------:R-:W-:-:S03]  /*4230*/  SHF.R.S32.HI R8, RZ, 0x7, R8 ;  /* 0x00000007ff087819 */ /* 0x000fc60000011408 */
[----:B-----5:R-:W-:Y:S02]  /*4240*/  IMAD.IADD R3, R15, 0x1, -R0 ;  /* 0x000000010f037824 */ /* 0x020fe400078e0a00 */
[----:B------:R-:W3:Y:S01]  /*4250*/  @P2 LDC R9, c[0x0][0x858] ;  /* 0x00021600ff092b82 */ /* 0x000ee20000000800 */
[----:B------:R-:W-:Y:S02]  /*4260*/  IMAD.MOV.U32 R0, RZ, RZ, R154 ;  /* 0x000000ffff007224 */ /* 0x000fe400078e009a */
[----:B------:R-:W-:-:S04]  /*4270*/  IMAD R8, R8, 0x600, R3 ;  /* 0x0000060008087824 */ /* 0x000fc800078e0203 */
[----:B------:R-:W-:Y:S02]  /*4280*/  IMAD.SHL.U32 R8, R8, 0x4, RZ ;  /* 0x0000000408087824 */ /* 0x000fe400078e00ff */
[----:B--2---:R-:W-:Y:S02]  /*4290*/  @P2 IMAD.HI.U32 R2, R154, R7, RZ ;  /* 0x000000079a022227 */ /* 0x004fe400078e00ff */
[----:B------:R-:W2:Y:S03]  /*42a0*/  LDC.64 R6, c[0x0][0x840] ;  /* 0x00021000ff067b82 */ /* 0x000ea60000000a00 */
[----:B---3--:R-:W-:Y:S01]  /*42b0*/  @P2 SHF.R.U32.HI R0, RZ, R9, R2 ;  /* 0x00000009ff002219 */ /* 0x008fe20000011602 */
[----:B------:R-:W-:-:S04]  /*42c0*/  IMAD R9, R19, UR6, RZ ;  /* 0x0000000613097c24 */ /* 0x000fc8000f8e02ff */
[----:B------:R-:W3:Y:S01]  /*42d0*/  LDC.64 R2, c[0x0][0x818] ;  /* 0x00020600ff027b82 */ /* 0x000ee20000000a00 */
[----:B------:R-:W-:Y:S01]  /*42e0*/  ISETP.NE.AND P2, PT, R15, RZ, PT ;  /* 0x000000ff0f00720c */ /* 0x000fe20003f45270 */
[----:B------:R-:W-:Y:S01]  /*42f0*/  ULDC.64 UR6, c[0x0][0x868] ;  /* 0x00021a0000067ab9 */ /* 0x000fe20000000a00 */
[--C-:B------:R-:W-:Y:S02]  /*4300*/  SHF.R.S32.HI R11, RZ, 0x1f, R0.reuse ;  /* 0x0000001fff0b7819 */ /* 0x100fe40000011400 */
[----:B------:R-:W-:Y:S02]  /*4310*/  SHF.R.S32.HI R12, RZ, 0x1f, R9 ;  /* 0x0000001fff0c7819 */ /* 0x000fe40000011409 */
[----:B------:R-:W-:Y:S02]  /*4320*/  IADD3 R13, P3, P4, R10, R9, R0 ;  /* 0x000000090a0d7210 */ /* 0x000fe40007c7e000 */
[----:B------:R-:W-:-:S04]  /*4330*/  SHF.R.S32.HI R10, RZ, 0x1f, R10 ;  /* 0x0000001fff0a7819 */ /* 0x000fc8000001140a */
[----:B------:R-:W-:Y:S01]  /*4340*/  IADD3.X R12, R10, R12, R11, P3, P4 ;  /* 0x0000000c0a0c7210 */ /* 0x000fe20001fe840b */
[----:B--2---:R-:W-:-:S03]  /*4350*/  IMAD R14, R11, R6, RZ ;  /* 0x000000060b0e7224 */ /* 0x004fc600078e02ff */
[C---:B------:R-:W-:Y:S01]  /*4360*/  SHF.L.U64.HI R12, R13.reuse, 0x2, R12 ;  /* 0x000000020d0c7819 */ /* 0x040fe2000001020c */
[----:B------:R-:W-:Y:S02]  /*4370*/  IMAD R15, R0, R7, R14 ;  /* 0x00000007000f7224 */ /* 0x000fe400078e020e */
[----:B------:R-:W-:Y:S02]  /*4380*/  IMAD.SHL.U32 R14, R13, 0x4, RZ ;  /* 0x000000040d0e7824 */ /* 0x000fe400078e00ff */
[----:B---3--:R-:W-:-:S04]  /*4390*/  IMAD R10, R11, R2, RZ ;  /* 0x000000020b0a7224 */ /* 0x008fc800078e02ff */
[----:B------:R-:W-:Y:S01]  /*43a0*/  IMAD R11, R0, R3, R10 ;  /* 0x00000003000b7224 */ /* 0x000fe200078e020a */
[----:B------:R-:W-:Y:S01]  /*43b0*/  SHF.R.S32.HI R10, RZ, 0x1f, R19 ;  /* 0x0000001fff0a7819 */ /* 0x000fe20000011413 */
[C---:B----4-:R-:W-:Y:S01]  /*43c0*/  @P0 IMAD R4, R19.reuse, 0x60, R4 ;  /* 0x0000006013040824 */ /* 0x050fe200078e0204 */
[----:B------:R-:W-:-:S03]  /*43d0*/  SEL R19, R19, RZ, !P0 ;  /* 0x000000ff13137207 */ /* 0x000fc60004000000 */
[----:B------:R-:W-:-:S05]  /*43e0*/  @P0 IMAD.HI R4, R4, 0x2aaaaaab, RZ ;  /* 0x2aaaaaab04040827 */ /* 0x000fca00078e02ff */
[----:B------:R-:W-:-:S04]  /*43f0*/  @P0 SHF.R.U32.HI R9, RZ, 0x1f, R4 ;  /* 0x0000001fff090819 */ /* 0x000fc80000011604 */
[----:B------:R-:W-:Y:S02]  /*4400*/  @P0 LEA.HI.SX32 R9, R4, R9, 0x1c ;  /* 0x0000000904090211 */ /* 0x000fe400078fe2ff */
[----:B------:R-:W-:-:S03]  /*4410*/  LEA R4, R8, UR4, 0x2 ;  /* 0x0000000408047c11 */ /* 0x000fc6000f8e10ff */
[----:B------:R-:W-:Y:S02]  /*4420*/  @P0 IMAD R8, R9, 0x4800, RZ ;  /* 0x0000480009080824 */ /* 0x000fe400078e02ff */
[----:B------:R2:W-:Y:S03]  /*4430*/  STS.128 [R4], R24 ;  /* 0x0000001804007388 */ /* 0x0005e60000000c00 */
[----:B------:R-:W-:Y:S02]  /*4440*/  @P0 SHF.R.S32.HI R9, RZ, 0x1f, R8 ;  /* 0x0000001fff090819 */ /* 0x000fe40000011408 */
[----:B------:R-:W-:Y:S01]  /*4450*/  @!P0 CS2R R8, SRZ ;  /* 0x0000000000088805 */ /* 0x000fe2000001ff00 */
[----:B------:R3:W-:Y:S04]  /*4460*/  STS.128 [R4+0x800], R28 ;  /* 0x0008001c04007388 */ /* 0x0007e80000000c00 */
[----:B------:R3:W-:Y:S01]  /*4470*/  STS.128 [R4+0x1000], R32 ;  /* 0x0010002004007388 */ /* 0x0007e20000000c00 */
[----:B------:R-:W-:-:S03]  /*4480*/  IADD3 R8, P3, R153, R8, RZ ;  /* 0x0000000899087210 */ /* 0x000fc60007f7e0ff */
[----:B------:R3:W-:Y:S01]  /*4490*/  STS.128 [R4+0x1800], R36 ;  /* 0x0018002404007388 */ /* 0x0007e20000000c00 */
[----:B------:R-:W-:Y:S01]  /*44a0*/  LEA.HI.X.SX32 R9, R153, R9, 0x1, P3 ;  /* 0x0000000999097211 */ /* 0x000fe200018f0eff */
[----:B--2---:R-:W2:Y:S02]  /*44b0*/  LDC.64 R24, c[0x0][0x828] ;  /* 0x00020a00ff187b82 */ /* 0x004ea40000000a00 */
[----:B------:R3:W-:Y:S01]  /*44c0*/  STS.128 [R4+0x2000], R40 ;  /* 0x0020002804007388 */ /* 0x0007e20000000c00 */
[----:B------:R-:W-:-:S03]  /*44d0*/  IMAD.WIDE.U32 R2, R0, R2, R8 ;  /* 0x0000000200027225 */ /* 0x000fc600078e0008 */
[----:B------:R3:W-:Y:S01]  /*44e0*/  STS.128 [R4+0x2800], R44 ;  /* 0x0028002c04007388 */ /* 0x0007e20000000c00 */
[----:B------:R-:W-:Y:S01]  /*44f0*/  IMAD.WIDE.U32 R6, R0, R6, R8 ;  /* 0x0000000600067225 */ /* 0x000fe200078e0008 */
[----:B------:R-:W-:Y:S02]  /*4500*/  SEL R9, R10, RZ, !P0 ;  /* 0x000000ff0a097207 */ /* 0x000fe40004000000 */
[----:B------:R3:W-:Y:S01]  /*4510*/  STS.128 [R4+0x3000], R48 ;  /* 0x0030003004007388 */ /* 0x0007e20000000c00 */
[----:B------:R-:W-:-:S03]  /*4520*/  IMAD.IADD R3, R3, 0x1, R11 ;  /* 0x0000000103037824 */ /* 0x000fc600078e020b */
[----:B------:R3:W-:Y:S01]  /*4530*/  STS.128 [R4+0x3800], R52 ;  /* 0x0038003404007388 */ /* 0x0007e20000000c00 */
[----:B-1----:R-:W-:Y:S02]  /*4540*/  IMAD R8, R9, R16, RZ ;  /* 0x0000001009087224 */ /* 0x002fe400078e02ff */
[----:B------:R-:W-:Y:S01]  /*4550*/  IMAD.IADD R7, R7, 0x1, R15 ;  /* 0x0000000107077824 */ /* 0x000fe200078e020f */
[----:B------:R3:W-:Y:S01]  /*4560*/  STS.128 [R4+0x4000], R56 ;  /* 0x0040003804007388 */ /* 0x0007e20000000c00 */
[----:B------:R-:W-:Y:S01]  /*4570*/  IMAD R11, R19, R17, R8 ;  /* 0x00000011130b7224 */ /* 0x000fe200078e0208 */
[----:B------:R-:W-:Y:S01]  /*4580*/  IADD3 R8, P0, R14, UR6, RZ ;  /* 0x000000060e087c10 */ /* 0x000fe2000ff1e0ff */
[----:B------:R-:W-:Y:S01]  /*4590*/  IMAD R10, R9, R20, RZ ;  /* 0x00000014090a7224 */ /* 0x000fe200078e02ff */
[----:B------:R3:W-:Y:S01]  /*45a0*/  STS.128 [R4+0x4800], R60 ;  /* 0x0048003c04007388 */ /* 0x0007e20000000c00 */
[----:B------:R-:W-:Y:S01]  /*45b0*/  IMAD.WIDE.U32 R2, R19, R16, R2 ;  /* 0x0000001013027225 */ /* 0x000fe200078e0002 */
[----:B------:R-:W-:-:S02]  /*45c0*/  IADD3.X R9, R12, UR7, RZ, P0, !PT ;  /* 0x000000070c097c10 */ /* 0x000fc400087fe4ff */
[----:B------:R3:W-:Y:S01]  /*45d0*/  STS.128 [R4+0x5000], R64 ;  /* 0x0050004004007388 */ /* 0x0007e20000000c00 */
[C---:B------:R-:W-:Y:S01]  /*45e0*/  IMAD.WIDE.U32 R6, R19.reuse, R20, R6 ;  /* 0x0000001413067225 */ /* 0x040fe200078e0006 */
[----:B------:R-:W-:Y:S02]  /*45f0*/  LEA R22, P3, R2, R22, 0x2 ;  /* 0x0000001602167211 */ /* 0x000fe400078610ff */
[----:B------:R3:W-:Y:S01]  /*4600*/  STS.128 [R4+0x5800], R68 ;  /* 0x0058004404007388 */ /* 0x0007e20000000c00 */
[----:B------:R-:W-:Y:S01]  /*4610*/  IMAD.MOV R0, RZ, RZ, -R0 ;  /* 0x000000ffff007224 */ /* 0x000fe200078e0a00 */
[----:B--2---:R-:W-:Y:S01]  /*4620*/  LEA R24, P4, R6, R24, 0x2 ;  /* 0x0000001806187211 */ /* 0x004fe200078810ff */
[----:B------:R-:W-:Y:S02]  /*4630*/  IMAD R19, R19, R21, R10 ;  /* 0x0000001513137224 */ /* 0x000fe400078e020a */
[----:B------:R-:W-:Y:S02]  /*4640*/  IMAD R13, R5, R0, R154 ;  /* 0x00000000050d7224 */ /* 0x000fe400078e029a */
[----:B------:R-:W-:-:S02]  /*4650*/  IMAD.IADD R10, R3, 0x1, R11 ;  /* 0x00000001030a7824 */ /* 0x000fc400078e020b */
[----:B------:R-:W-:Y:S01]  /*4660*/  IMAD.IADD R5, R7, 0x1, R19 ;  /* 0x0000000107057824 */ /* 0x000fe200078e0213 */
[----:B---3--:R-:W-:Y:S06]  /*4670*/  @P2 BRA `(.L_x_3693) ;  /* 0x0000000000142947 */ /* 0x008fec0003800000 */
.L_x_3694:
[----:B------:R-:W2:Y:S04]  /*4680*/  LDG.E.STRONG.GPU R0, desc[UR38][R8.64] ;  /* 0x0000002608007981 */ /* 0x000ea8000c1ef900 */
[----:B--2---:R-:W-:Y:S01]  /*4690*/  CCTL.IVALL ;  /* 0x00000000ff00798f */ /* 0x004fe20002000000 */
[----:B------:R-:W-:Y:S05]  /*46a0*/  YIELD ;  /* 0x0000000000007946 */ /* 0x000fea0003800000 */
[----:B------:R-:W-:-:S13]  /*46b0*/  ISETP.NE.AND P0, PT, R0, R13, PT ;  /* 0x0000000d0000720c */ /* 0x000fda0003f05270 */
[----:B------:R-:W-:Y:S05]  /*46c0*/  @P0 BRA `(.L_x_3694) ;  /* 0xfffffffc00ec0947 */ /* 0x000fea000383ffff */
.L_x_3693:
[----:B------:R-:W-:Y:S05]  /*46d0*/  BSYNC B0 ;  /* 0x0000000000007941 */ /* 0x000fea0003800000 */
.L_x_3692:
[----:B------:R-:W-:Y:S01]  /*46e0*/  UMOV UR5, 0xffffffff ;  /* 0xffffffff00057882 */ /* 0x000fe20000000000 */
[----:B------:R-:W-:Y:S02]  /*46f0*/  LEA.HI.X R10, R2, R23, R10, 0x2, P3 ;  /* 0x00000017020a7211 */ /* 0x000fe400018f140a */
[----:B------:R-:W-:Y:S01]  /*4700*/  LEA.HI.X R5, R6, R25, R5, 0x2, P4 ;  /* 0x0000001906057211 */ /* 0x000fe200020f1405 */
[----:B------:R-:W-:Y:S06]  /*4710*/  BRA.DIV UR5, `(.L_x_3695) ;  /* 0x0000005605e47947 */ /* 0x000fec000b800000 */
[----:B------:R-:W-:Y:S01]  /*4720*/  NOP ;  /* 0x0000000000007918 */ /* 0x000fe20000000000 */
.L_x_3807:
        /* <DEDUP_REMOVED lines=16> */
.L_x_3698:
[----:B------:R-:W-:Y:S01]  /*4830*/  @P0 ELECT P2, URZ, PT ;  /* 0x00000000003f082f */ /* 0x000fe20003840000 */
[----:B------:R1:W-:-:S12]  /*4840*/  UBLKRED.G.S.ADD.F32.RN [UR6], [UR4], UR5, desc[UR8] ;  /* 0x00000806040073bb */ /* 0x0003d800080a1405 */
[----:B------:R-:W-:Y:S02]  /*4850*/  @P2 PLOP3.LUT P0, PT, P2, PT, PT, 0x8, 0x0 ;  /* 0x000000000000281c */ /* 0x000fe4000170e170 */
[----:B------:R-:W-:-:S11]  /*4860*/  PLOP3.LUT P2, PT, PT, PT, PT, 0x8, 0x0 ;  /* 0x000000000000781c */ /* 0x000fd60003f4e170 */
[----:B-1----:R-:W-:Y:S05]  /*4870*/  @P0 BRA.U.ANY `(.L_x_3698) ;  /* 0xfffffffd00ec0947 */ /* 0x002fea000393ffff */
[----:B------:R0:W-:Y:S01]  /*4880*/  UTMACMDFLUSH ;  /* 0x00000000000079b7 */ /* 0x0001e20000000000 */
[----:B------:R-:W-:-:S04]  /*4890*/  DEPBAR.LE SB0, 0x0 ;  /* 0x000080000000791a */ /* 0x000fc80000000000 */
.L_x_3697:
[----:B------:R-:W-:Y:S05]  /*48a0*/  BSYNC B0 ;  /* 0x0000000000007941 */ /* 0x000fea0003800000 */
.L_x_3696:
        /* <DEDUP_REMOVED lines=14> */
.L_x_3700:
[----:B------:R-:W-:Y:S05]  /*4990*/  BSYNC B0 ;  /* 0x0000000000007941 */ /* 0x000fea0003800000 */
.L_x_3699:
        /* <DEDUP_REMOVED lines=18> */
.L_x_3703:
[----:B------:R-:W2:Y:S04]  /*4ac0*/  LDG.E.STRONG.GPU R0, desc[UR38][R2.64] ;  /* 0x0000002602007981 */ /* 0x000ea8000c1ef900 */
[----:B--2---:R-:W-:Y:S01]  /*4ad0*/  CCTL.IVALL ;  /* 0x00000000ff00798f */ /* 0x004fe20002000000 */
[----:B------:R-:W-:Y:S05]  /*4ae0*/  YIELD ;  /* 0x0000000000007946 */ /* 0x000fea0003800000 */
[----:B------:R-:W-:-:S13]  /*4af0*/  ISETP.NE.AND P0, PT, R0, R13, PT ;  /* 0x0000000d0000720c */ /* 0x000fda0003f05270 */
[----:B------:R-:W-:Y:S05]  /*4b00*/  @P0 BRA `(.L_x_3703) ;  /* 0xfffffffc00ec0947 */ /* 0x000fea000383ffff */
.L_x_3702:
[----:B------:R-:W-:Y:S05]  /*4b10*/  BSYNC B0 ;  /* 0x0000000000007941 */ /* 0x000fea0003800000 */
.L_x_3701:
[----:B------:R-:W-:-:S03]  /*4b20*/  UMOV UR5, 0xffffffff ;  /* 0xffffffff00057882 */ /* 0x000fc60000000000 */
[----:B------:R-:W-:Y:S05]  /*4b30*/  BRA.DIV UR5, `(.L_x_3704) ;  /* 0x0000005205f87947 */ /* 0x000fea000b800000 */
[----:B------:R-:W-:Y:S01]  /*4b40*/  NOP ;  /* 0x0000000000007918 */ /* 0x000fe20000000000 */
.L_x_3810:
        /* <DEDUP_REMOVED lines=16> */
.L_x_3707:
[----:B------:R-:W-:Y:S01]  /*4c50*/  @P0 ELECT P2, URZ, PT ;  /* 0x00000000003f082f */ /* 0x000fe20003840000 */
[----:B------:R2:W-:-:S12]  /*4c60*/  UBLKRED.G.S.ADD.F32.RN [UR6], [UR4], UR5, desc[UR8] ;  /* 0x00000806040073bb */ /* 0x0005d800080a1405 */
[----:B------:R-:W-:Y:S02]  /*4c70*/  @P2 PLOP3.LUT P0, PT, P2, PT, PT, 0x8, 0x0 ;  /* 0x000000000000281c */ /* 0x000fe4000170e170 */
[----:B------:R-:W-:-:S11]  /*4c80*/  PLOP3.LUT P2, PT, PT, PT, PT, 0x8, 0x0 ;  /* 0x000000000000781c */ /* 0x000fd60003f4e170 */
[----:B--2---:R-:W-:Y:S05]  /*4c90*/  @P0 BRA.U.ANY `(.L_x_3707) ;  /* 0xfffffffd00ec0947 */ /* 0x004fea000393ffff */
[----:B------:R0:W-:Y:S01]  /*4ca0*/  UTMACMDFLUSH ;  /* 0x00000000000079b7 */ /* 0x0001e20000000000 */
[----:B------:R-:W-:-:S04]  /*4cb0*/  DEPBAR.LE SB0, 0x0 ;  /* 0x000080000000791a */ /* 0x000fc80000000000 */
.L_x_3706:
[----:B------:R-:W-:Y:S05]  /*4cc0*/  BSYNC B0 ;  /* 0x0000000000007941 */ /* 0x000fea0003800000 */
.L_x_3705:
        /* <DEDUP_REMOVED lines=14> */
.L_x_3661:
        /* <DEDUP_REMOVED lines=29> */
.L_x_3709:
[----:B------:R-:W-:Y:S01]  /*4f80*/  ULDC UR9, c[0x0][0x8cc] ;  /* 0x0002330000097ab9 */ /* 0x000fe20000000800 */
[----:B------:R-:W-:Y:S01]  /*4f90*/  UMOV UR7, UR8 ;  /* 0x0000000800077c82 */ /* 0x000fe20008000000 */
[----:B------:R-:W-:-:S11]  /*4fa0*/  UISETP.NE.AND UP0, UPT, UR9, 0x1, UPT ;  /* 0x000000010900788c */ /* 0x000fd6000bf05270 */
[----:B------:R-:W-:Y:S02]  /*4fb0*/  @UP0 ULDC.64 UR10, c[0x0][0x8d0] ;  /* 0x00023400000a0ab9 */ /* 0x000fe40000000a00 */
[----:B------:R-:W-:-:S04]  /*4fc0*/  UIMAD.WIDE.U32 UR4, UR8, UR10, URZ ;  /* 0x0000000a080472a5 */ /* 0x000fc8000f8e003f */
[----:B------:R-:W-:-:S04]  /*4fd0*/  @UP0 USHF.R.U32.HI UR7, URZ, UR11, UR5 ;  /* 0x0000000b3f070299 */ /* 0x000fc80008011605 */
[----:B------:R-:W-:-:S12]  /*4fe0*/  UIMAD UR4, UR7, UR9, URZ ;  /* 0x00000009070472a4 */ /* 0x000fd8000f8e023f */
.L_x_3710:
        /* <DEDUP_REMOVED lines=23> */
.L_x_3711:
        /* <DEDUP_REMOVED lines=13> */
.L_x_3713:
[----:B------:R-:W-:-:S05]  /*5230*/  ULDC UR4, c[0x0][0x8f4] ;  /* 0x00023d0000047ab9 */ /* 0x000fca0000000800 */
.L_x_3712:
        /* <DEDUP_REMOVED lines=48> */
.L_x_3714:
        /* <DEDUP_REMOVED lines=13> */
.L_x_3715:
        /* <DEDUP_REMOVED lines=12> */
.L_x_3716:
        /* <DEDUP_REMOVED lines=68> */
.L_x_3720:
[----:B------:R-:W2:Y:S04]  /*5b10*/  LDG.E.STRONG.GPU R4, desc[UR38][R2.64] ;  /* 0x0000002602047981 */ /* 0x000ea8000c1ef900 */
[----:B--2---:R-:W-:Y:S01]  /*5b20*/  CCTL.IVALL ;  /* 0x00000000ff00798f */ /* 0x004fe20002000000 */
[----:B------:R-:W-:Y:S05]  /*5b30*/  YIELD ;  /* 0x0000000000007946 */ /* 0x000fea0003800000 */
[----:B------:R-:W-:-:S13]  /*5b40*/  ISETP.NE.AND P1, PT, R4, R5, PT ;  /* 0x000000050400720c */ /* 0x000fda0003f25270 */
[----:B------:R-:W-:Y:S05]  /*5b50*/  @P1 BRA `(.L_x_3720) ;  /* 0xfffffffc00ec1947 */ /* 0x000fea000383ffff */
.L_x_3719:
[----:B------:R-:W-:Y:S05]  /*5b60*/  BSYNC B0 ;  /* 0x0000000000007941 */ /* 0x000fea0003800000 */
.L_x_3718:
[----:B------:R-:W-:-:S03]  /*5b70*/  UMOV UR6, 0xffffffff ;  /* 0xffffffff00067882 */ /* 0x000fc60000000000 */
[----:B------:R-:W-:Y:S05]  /*5b80*/  BRA.DIV UR6, `(.L_x_3721) ;  /* 0x0000004606007947 */ /* 0x000fea000b800000 */
[----:B------:R-:W-:Y:S01]  /*5b90*/  NOP ;  /* 0x0000000000007918 */ /* 0x000fe20000000000 */
.L_x_3813:
        /* <DEDUP_REMOVED lines=22> */
.L_x_3723:
[----:B------:R-:W-:Y:S05]  /*5d00*/  BSYNC B0 ;  /* 0x0000000000007941 */ /* 0x000fea0003800000 */
.L_x_3722:
        /* <DEDUP_REMOVED lines=19> */
.L_x_3725:
[----:B------:R-:W-:Y:S05]  /*5e40*/  BSYNC B0 ;  /* 0x0000000000007941 */ /* 0x000fea0003800000 */
.L_x_3724:
        /* <DEDUP_REMOVED lines=20> */
.L_x_3727:
[----:B------:R-:W-:Y:S05]  /*5f90*/  BSYNC B0 ;  /* 0x0000000000007941 */ /* 0x000fea0003800000 */
.L_x_3726:
[----:B------:R-:W-:Y:S06]  /*5fa0*/  BAR.ARV 0xa, 0xa0 ;  /* 0x0282800000007b1d */ /* 0x000fec0000002000 */
[----:B------:R-:W-:Y:S04]  /*5fb0*/  BSSY B0, `(.L_x_3728) ;  /* 0x0000003000007945 */ /* 0x000fe80003800000 */
[----:B------:R-:W-:Y:S05]  /*5fc0*/  @!P0 BRA `(.L_x_3729) ;  /* 0x0000000000048947 */ /* 0x000fea0003800000 */
[----:B------:R-:W-:-:S04]  /*5fd0*/  DEPBAR.LE SB0, 0x1 ;  /* 0x000080400000791a */ /* 0x000fc80000000000 */
.L_x_3729:
[----:B------:R-:W-:Y:S05]  /*5fe0*/  BSYNC B0 ;  /* 0x0000000000007941 */ /* 0x000fea0003800000 */
.L_x_3728:
[----:B------:R-:W-:Y:S06]  /*5ff0*/  BAR.ARV 0xb, 0xa0 ;  /* 0x02c2800000007b1d */ /* 0x000fec0000002000 */
[----:B------:R-:W-:Y:S04]  /*6000*/  BSSY B0, `(.L_x_3730) ;  /* 0x0000003000007945 */ /* 0x000fe80003800000 */
[----:B------:R-:W-:Y:S05]  /*6010*/  @!P0 BRA `(.L_x_3731) ;  /* 0x0000000000048947 */ /* 0x000fea0003800000 */
[----:B------:R-:W-:-:S04]  /*6020*/  DEPBAR.LE SB0, 0x0 ;  /* 0x000080000000791a */ /* 0x000fc80000000000 */
.L_x_3731:
[----:B------:R-:W-:Y:S05]  /*6030*/  BSYNC B0 ;  /* 0x0000000000007941 */ /* 0x000fea0003800000 */
.L_x_3730:
        /* <DEDUP_REMOVED lines=19> */
.L_x_3733:
[----:B------:R-:W-:Y:S05]  /*6170*/  BSYNC B0 ;  /* 0x0000000000007941 */ /* 0x000fea0003800000 */
.L_x_3732:
[----:B------:R-:W-:Y:S01]  /*6180*/  UIADD3 UR13, UR12, 0x1, URZ ;  /* 0x000000010c0d7890 */ /* 0x000fe2000fffe03f */
[----:B------:R-:W-:Y:S11]  /*6190*/  BRA `(.L_x_3734) ;  /* 0x0000000000047947 */ /* 0x000ff60003800000 */
.L_x_3717:
[----:B------:R-:W-:-:S05]  /*61a0*/  UMOV UR13, UR12 ;  /* 0x0000000c000d7c82 */ /* 0x000fca0008000000 */
.L_x_3734:
        /* <DEDUP_REMOVED lines=16> */
.L_x_3767:
        /* <DEDUP_REMOVED lines=18> */
.L_x_3737:
[----:B------:R-:W2:Y:S04]  /*63d0*/  LDG.E.STRONG.GPU R4, desc[UR38][R2.64] ;  /* 0x0000002602047981 */ /* 0x000ea8000c1ef900 */
[----:B--2---:R-:W-:Y:S01]  /*63e0*/  CCTL.IVALL ;  /* 0x00000000ff00798f */ /* 0x004fe20002000000 */
[----:B------:R-:W-:Y:S05]  /*63f0*/  YIELD ;  /* 0x0000000000007946 */ /* 0x000fea0003800000 */
[----:B------:R-:W-:-:S13]  /*6400*/  ISETP.NE.AND P1, PT, R4, R5, PT ;  /* 0x000000050400720c */ /* 0x000fda0003f25270 */
[----:B------:R-:W-:Y:S05]  /*6410*/  @P1 BRA `(.L_x_3737) ;  /* 0xfffffffc00ec1947 */ /* 0x000fea000383ffff */
.L_x_3736:
[----:B------:R-:W-:Y:S05]  /*6420*/  BSYNC B0 ;  /* 0x0000000000007941 */ /* 0x000fea0003800000 */
.L_x_3735:
[----:B------:R-:W-:-:S03]  /*6430*/  UMOV UR24, 0xffffffff ;  /* 0xffffffff00187882 */ /* 0x000fc60000000000 */
[----:B------:R-:W-:Y:S05]  /*6440*/  BRA.DIV UR24, `(.L_x_3738) ;  /* 0x0000003a18ec7947 */ /* 0x000fea000b800000 */
[----:B------:R-:W-:Y:S01]  /*6450*/  NOP ;  /* 0x0000000000007918 */ /* 0x000fe20000000000 */
.L_x_3816:
        /* <DEDUP_REMOVED lines=19> */
.L_x_3740:
[----:B------:R-:W-:Y:S05]  /*6590*/  BSYNC B0 ;  /* 0x0000000000007941 */ /* 0x000fea0003800000 */
.L_x_3739:
        /* <DEDUP_REMOVED lines=14> */
.L_x_3742:
[----:B------:R-:W-:Y:S05]  /*6680*/  BSYNC B0 ;  /* 0x0000000000007941 */ /* 0x000fea0003800000 */
.L_x_3741:
        /* <DEDUP_REMOVED lines=15> */
.L_x_3744:
[----:B------:R-:W-:Y:S05]  /*6780*/  BSYNC B0 ;  /* 0x0000000000007941 */ /* 0x000fea0003800000 */
.L_x_3743:
[----:B------:R-:W-:Y:S06]  /*6790*/  BAR.ARV 0xa, 0xa0 ;  /* 0x0282800000007b1d */ /* 0x000fec0000002000 */
[----:B------:R-:W-:Y:S04]  /*67a0*/  BSSY B0, `(.L_x_3745) ;  /* 0x0000003000007945 */ /* 0x000fe80003800000 */
[----:B------:R-:W-:Y:S05]  /*67b0*/  @!P0 BRA `(.L_x_3746) ;  /* 0x0000000000048947 */ /* 0x000fea0003800000 */
[----:B------:R-:W-:-:S04]  /*67c0*/  DEPBAR.LE SB0, 0x1 ;  /* 0x000080400000791a */ /* 0x000fc80000000000 */
.L_x_3746:
[----:B------:R-:W-:Y:S05]  /*67d0*/  BSYNC B0 ;  /* 0x0000000000007941 */ /* 0x000fea0003800000 */
.L_x_3745:
[----:B------:R-:W-:Y:S06]  /*67e0*/  BAR.ARV 0xb, 0xa0 ;  /* 0x02c2800000007b1d */ /* 0x000fec0000002000 */
[----:B------:R-:W-:Y:S04]  /*67f0*/  BSSY B0, `(.L_x_3747) ;  /* 0x0000003000007945 */ /* 0x000fe80003800000 */
[----:B------:R-:W-:Y:S05]  /*6800*/  @!P0 BRA `(.L_x_3748) ;  /* 0x0000000000048947 */ /* 0x000fea0003800000 */
[----:B------:R-:W-:-:S04]  /*6810*/  DEPBAR.LE SB0, 0x0 ;  /* 0x000080000000791a */ /* 0x000fc80000000000 */
.L_x_3748:
[----:B------:R-:W-:Y:S05]  /*6820*/  BSYNC B0 ;  /* 0x0000000000007941 */ /* 0x000fea0003800000 */
.L_x_3747:
        /* <DEDUP_REMOVED lines=19> */
.L_x_3750:
[----:B------:R-:W-:Y:S05]  /*6960*/  BSYNC B0 ;  /* 0x0000000000007941 */ /* 0x000fea0003800000 */
.L_x_3749:
        /* <DEDUP_REMOVED lines=16> */
.L_x_3753:
[----:B------:R-:W2:Y:S04]  /*6a70*/  LDG.E.STRONG.GPU R4, desc[UR38][R2.64] ;  /* 0x0000002602047981 */ /* 0x000ea8000c1ef900 */
[----:B--2---:R-:W-:Y:S01]  /*6a80*/  CCTL.IVALL ;  /* 0x00000000ff00798f */ /* 0x004fe20002000000 */
[----:B------:R-:W-:Y:S05]  /*6a90*/  YIELD ;  /* 0x0000000000007946 */ /* 0x000fea0003800000 */
[----:B------:R-:W-:-:S13]  /*6aa0*/  ISETP.NE.AND P1, PT, R4, R5, PT ;  /* 0x000000050400720c */ /* 0x000fda0003f25270 */
[----:B------:R-:W-:Y:S05]  /*6ab0*/  @P1 BRA `(.L_x_3753) ;  /* 0xfffffffc00ec1947 */ /* 0x000fea000383ffff */
.L_x_3752:
[----:B------:R-:W-:Y:S05]  /*6ac0*/  BSYNC B0 ;  /* 0x0000000000007941 */ /* 0x000fea0003800000 */
.L_x_3751:
[----:B------:R-:W-:-:S03]  /*6ad0*/  UMOV UR22, 0xffffffff ;  /* 0xffffffff00167882 */ /* 0x000fc60000000000 */
[----:B------:R-:W-:Y:S05]  /*6ae0*/  BRA.DIV UR22, `(.L_x_3754) ;  /* 0x0000003616607947 */ /* 0x000fea000b800000 */
[----:B------:R-:W-:Y:S01]  /*6af0*/  NOP ;  /* 0x0000000000007918 */ /* 0x000fe20000000000 */
.L_x_3819:
        /* <DEDUP_REMOVED lines=15> */
.L_x_3756:
[----:B------:R-:W-:Y:S05]  /*6bf0*/  BSYNC B0 ;  /* 0x0000000000007941 */ /* 0x000fea0003800000 */
.L_x_3755:
        /* <DEDUP_REMOVED lines=14> */
.L_x_3758:
[----:B------:R-:W-:Y:S05]  /*6ce0*/  BSYNC B0 ;  /* 0x0000000000007941 */ /* 0x000fea0003800000 */
.L_x_3757:
        /* <DEDUP_REMOVED lines=15> */
.L_x_3760:
[----:B------:R-:W-:Y:S05]  /*6de0*/  BSYNC B0 ;  /* 0x0000000000007941 */ /* 0x000fea0003800000 */
.L_x_3759:
[----:B------:R-:W-:Y:S06]  /*6df0*/  BAR.ARV 0xa, 0xa0 ;  /* 0x0282800000007b1d */ /* 0x000fec0000002000 */
[----:B------:R-:W-:Y:S04]  /*6e00*/  BSSY B0, `(.L_x_3761) ;  /* 0x0000003000007945 */ /* 0x000fe80003800000 */
[----:B------:R-:W-:Y:S05]  /*6e10*/  @!P0 BRA `(.L_x_3762) ;  /* 0x0000000000048947 */ /* 0x000fea0003800000 */
[----:B------:R-:W-:-:S04]  /*6e20*/  DEPBAR.LE SB0, 0x1 ;  /* 0x000080400000791a */ /* 0x000fc80000000000 */
.L_x_3762:
[----:B------:R-:W-:Y:S05]  /*6e30*/  BSYNC B0 ;  /* 0x0000000000007941 */ /* 0x000fea0003800000 */
.L_x_3761:
[----:B------:R-:W-:Y:S06]  /*6e40*/  BAR.ARV 0xb, 0xa0 ;  /* 0x02c2800000007b1d */ /* 0x000fec0000002000 */
[----:B------:R-:W-:Y:S04]  /*6e50*/  BSSY B0, `(.L_x_3763) ;  /* 0x0000003000007945 */ /* 0x000fe80003800000 */
[----:B------:R-:W-:Y:S05]  /*6e60*/  @!P0 BRA `(.L_x_3764) ;  /* 0x0000000000048947 */ /* 0x000fea0003800000 */
[----:B------:R-:W-:-:S04]  /*6e70*/  DEPBAR.LE SB0, 0x0 ;  /* 0x000080000000791a */ /* 0x000fc80000000000 */
.L_x_3764:
[----:B------:R-:W-:Y:S05]  /*6e80*/  BSYNC B0 ;  /* 0x0000000000007941 */ /* 0x000fea0003800000 */
.L_x_3763:
        /* <DEDUP_REMOVED lines=19> */
.L_x_3766:
[----:B------:R-:W-:Y:S05]  /*6fc0*/  BSYNC B0 ;  /* 0x0000000000007941 */ /* 0x000fea0003800000 */
.L_x_3765:
[----:B------:R-:W-:Y:S02]  /*6fd0*/  UIADD3 UR13, UR13, 0x2, URZ ;  /* 0x000000020d0d7890 */ /* 0x000fe4000fffe03f */
[----:B------:R-:W-:Y:S02]  /*6fe0*/  UIADD3 UR6, UR6, 0x6000, URZ ;  /* 0x0000600006067890 */ /* 0x000fe4000fffe03f */
[----:B------:R-:W-:-:S06]  /*6ff0*/  UISETP.GE.AND UP0, UPT, UR13, UR7, UPT ;  /* 0x000000070d00728c */ /* 0x000fcc000bf06270 */
[----:B------:R-:W-:-:S13]  /*7000*/  PLOP3.LUT P1, PT, PT, PT, UP0, 0x80, 0x0 ;  /* 0x000000000000781c */ /* 0x000fda0003f2f008 */
[----:B------:R-:W-:Y:S05]  /*7010*/  @!P1 BRA `(.L_x_3767) ;  /* 0xfffffff000a49947 */ /* 0x000fea000383ffff */
[----:B------:R-:W-:Y:S05]  /*7020*/  BRA `(.L_x_3668) ;  /* 0x0000002c00407947 */ /* 0x000fea0003800000 */
.L_x_3708:
        /* <DEDUP_REMOVED lines=21> */
.L_x_3768:
[----:B------:R-:W1:Y:S01]  /*7180*/  LDC R3, c[0x0][0x8cc] ;  /* 0x00023300ff037b82 */ /* 0x000e620000000800 */
[----:B------:R-:W-:Y:S01]  /*7190*/  IMAD.MOV.U32 R0, RZ, RZ, R5 ;  /* 0x000000ffff007224 */ /* 0x000fe200078e0005 */
[----:B-1----:R-:W-:-:S13]  /*71a0*/  ISETP.NE.AND P0, PT, R3, 0x1, PT ;  /* 0x000000010300780c */ /* 0x002fda0003f05270 */
[----:B------:R-:W1:Y:S02]  /*71b0*/  @P0 LDC.64 R6, c[0x0][0x8d0] ;  /* 0x00023400ff060b82 */ /* 0x000e640000000a00 */
[----:B-1----:R-:W-:-:S05]  /*71c0*/  @P0 IMAD.HI.U32 R4, R5, R6, RZ ;  /* 0x0000000605040227 */ /* 0x002fca00078e00ff */
[----:B------:R-:W-:-:S05]  /*71d0*/  @P0 SHF.R.U32.HI R0, RZ, R7, R4 ;  /* 0x00000007ff000219 */ /* 0x000fca0000011604 */
[----:B------:R-:W-:-:S07]  /*71e0*/  IMAD R3, R0, R3, RZ ;  /* 0x0000000300037224 */ /* 0x000fce00078e02ff */
.L_x_3769:
        /* <DEDUP_REMOVED lines=23> */
.L_x_3770:
        /* <DEDUP_REMOVED lines=10> */
.L_x_3772:
[----:B------:R-:W2:Y:S02]  /*7400*/  LDC R4, c[0x0][0x8f4] ;  /* 0x00023d00ff047b82 */ /* 0x000ea40000000800 */
.L_x_3771:
        /* <DEDUP_REMOVED lines=52> */
.L_x_3774:
        /* <DEDUP_REMOVED lines=11> */
.L_x_3775:
[----:B------:R-:W-:Y:S05]  /*7800*/  @!P0 BRA `(.L_x_3776) ;  /* 0x00000000000c8947 */ /* 0x000fea0003800000 */
[----:B------:R-:W2:Y:S04]  /*7810*/  LDG.E R5, desc[UR38][R2.64] ;  /* 0x0000002602057981 */ /* 0x000ea8000c1e1900 */
[----:B------:R-:W2:Y:S02]  /*7820*/  LDG.E R4, desc[UR38][R2.64+0x4] ;  /* 0x0000042602047981 */ /* 0x000ea4000c1e1900 */
[----:B--2---:R-:W-:-:S07]  /*7830*/  IMAD.IADD R4, R4, 0x1, -R5 ;  /* 0x0000000104047824 */ /* 0x004fce00078e0a05 */
.L_x_3776:
        /* <DEDUP_REMOVED lines=73> */
.L_x_3820:
        /* <DEDUP_REMOVED lines=9> */
.L_x_3779:
        /* <DEDUP_REMOVED lines=112> */
.L_x_3790:
[----:B-1----:R-:W-:-:S05]  /*8460*/  IMAD.MOV.U32 R6, RZ, RZ, 0x1 ;  /* 0x00000001ff067424 */ /* 0x002fca00078e00ff */
[----:B------:R-:W-:-:S04]  /*8470*/  SHF.L.U32 R6, R6, 0x1f, RZ ;  /* 0x0000001f06067819 */ /* 0x000fc800000006ff */
[----:B------:R-:W1:Y:S02]  /*8480*/  SYNCS.PHASECHK.TRANS64.TRYWAIT P1, [R0+URZ+0x36438], R6 ;  /* 0x03643806000075a7 */ /* 0x000e64000802017f */
[----:B-1----:R-:W-:Y:S05]  /*8490*/  @!P1 BRA `(.L_x_3782) ;  /* 0x0000001c00249947 */ /* 0x002fea0003800000 */
.L_x_3821:
[----:B------:R-:W-:Y:S05]  /*84a0*/  @P0 BRA `(.L_x_3783) ;  /* 0x0000000000140947 */ /* 0x000fea0003800000 */
[----:B------:R-:W-:Y:S01]  /*84b0*/  ISETP.NE.AND P1, PT, R18, RZ, PT ;  /* 0x000000ff1200720c */ /* 0x000fe20003f25270 */
[----:B------:R-:W-:-:S04]  /*84c0*/  IMAD.MOV.U32 R3, RZ, RZ, 0x6100 ;  /* 0x00006100ff037424 */ /* 0x000fc800078e00ff */
[----:B------:R2:W-:Y:S08]  /*84d0*/  SYNCS.ARRIVE.TRANS64 RZ, [R0+URZ+0x36430], R3 ;  /* 0x0364300300ff79a7 */ /* 0x0005f0000800003f */
[----:B------:R-:W-:Y:S05]  /*84e0*/  @!P1 BRA `(.L_x_3783) ;  /* 0x0000000000049947 */ /* 0x000fea0003800000 */
[----:B------:R-:W-:Y:S01]  /*84f0*/  BPT.TRAP 0x1 ;  /* 0x000000040000795c */ /* 0x000fe20000300000 */
.L_x_3783:
        /* <DEDUP_REMOVED lines=48> */
.L_x_3822:
[----:B------:R-:W-:Y:S05]  /*8800*/  @P0 BRA `(.L_x_3785) ;  /* 0x0000000000140947 */ /* 0x000fea0003800000 */
[----:B------:R-:W-:Y:S01]  /*8810*/  ISETP.NE.AND P1, PT, R18, RZ, PT ;  /* 0x000000ff1200720c */ /* 0x000fe20003f25270 */
[----:B--2---:R-:W-:-:S04]  /*8820*/  IMAD.MOV.U32 R3, RZ, RZ, 0x6100 ;  /* 0x00006100ff037424 */ /* 0x004fc800078e00ff */
[----:B------:R3:W-:Y:S08]  /*8830*/  SYNCS.ARRIVE.TRANS64 RZ, [R0+URZ+0x36418], R3 ;  /* 0x0364180300ff79a7 */ /* 0x0007f0000800003f */
[----:B------:R-:W-:Y:S05]  /*8840*/  @!P1 BRA `(.L_x_3785) ;  /* 0x0000000000049947 */ /* 0x000fea0003800000 */
[----:B------:R-:W-:Y:S01]  /*8850*/  BPT.TRAP 0x1 ;  /* 0x000000040000795c */ /* 0x000fe20000300000 */
.L_x_3785:
        /* <DEDUP_REMOVED lines=47> */
.L_x_3823:
        /* <DEDUP_REMOVED lines=8> */
.L_x_3787:
        /* <DEDUP_REMOVED lines=37> */
.L_x_3825:
[----:B------:R-:W-:Y:S05]  /*8e20*/  @P0 BRA `(.L_x_3789) ;  /* 0x0000000000140947 */ /* 0x000fea0003800000 */
[----:B------:R-:W-:Y:S01]  /*8e30*/  ISETP.NE.AND P1, PT, R18, RZ, PT ;  /* 0x000000ff1200720c */ /* 0x000fe20003f25270 */
[----:B--2---:R-:W-:-:S04]  /*8e40*/  IMAD.MOV.U32 R5, RZ, RZ, 0x6100 ;  /* 0x00006100ff057424 */ /* 0x004fc800078e00ff */
[----:B------:R3:W-:Y:S08]  /*8e50*/  SYNCS.ARRIVE.TRANS64 RZ, [R0+URZ+0x36410], R5 ;  /* 0x0364100500ff79a7 */ /* 0x0007f0000800003f */
[----:B------:R-:W-:Y:S05]  /*8e60*/  @!P1 BRA `(.L_x_3789) ;  /* 0x0000000000049947 */ /* 0x000fea0003800000 */
[----:B------:R-:W-:Y:S01]  /*8e70*/  BPT.TRAP 0x1 ;  /* 0x000000040000795c */ /* 0x000fe20000300000 */
.L_x_3789:
        /* <DEDUP_REMOVED lines=44> */
.L_x_3781:
[----:B------:R-:W-:Y:S01]  /*9140*/  ISETP.NE.AND P1, PT, R20, RZ, PT ;  /* 0x000000ff1400720c */ /* 0x000fe20003f25270 */
[----:B------:R-:W-:Y:S02]  /*9150*/  IMAD.MOV.U32 R16, RZ, RZ, 0x1 ;  /* 0x00000001ff107424 */ /* 0x000fe400078e00ff */
[----:B------:R-:W-:-:S10]  /*9160*/  IMAD.MOV.U32 R5, RZ, RZ, R14 ;  /* 0x000000ffff057224 */ /* 0x000fd400078e000e */
[----:B------:R-:W-:Y:S05]  /*9170*/  @!P1 BRA `(.L_x_3780) ;  /* 0x00000004008c9947 */ /* 0x000fea0003800000 */
[----:B------:R-:W2:Y:S02]  /*9180*/  SYNCS.PHASECHK.TRANS64.TRYWAIT P1, [R0+URZ+0x36438], R6 ;  /* 0x03643806000075a7 */ /* 0x000ea4000802017f */
[----:B--2---:R-:W-:Y:S05]  /*9190*/  @!P1 BRA `(.L_x_3791) ;  /* 0x0000001000449947 */ /* 0x004fea0003800000 */
.L_x_3826:
[----:B------:R-:W-:Y:S05]  /*91a0*/  @P0 BRA `(.L_x_3792) ;  /* 0x0000000000140947 */ /* 0x000fea0003800000 */
[----:B------:R-:W-:Y:S01]  /*91b0*/  ISETP.NE.AND P1, PT, R18, RZ, PT ;  /* 0x000000ff1200720c */ /* 0x000fe20003f25270 */
[----:B------:R-:W-:-:S04]  /*91c0*/  IMAD.MOV.U32 R5, RZ, RZ, 0x6100 ;  /* 0x00006100ff057424 */ /* 0x000fc800078e00ff */
[----:B------:R3:W-:Y:S08]  /*91d0*/  SYNCS.ARRIVE.TRANS64 RZ, [R0+URZ+0x36430], R5 ;  /* 0x0364300500ff79a7 */ /* 0x0007f0000800003f */
[----:B------:R-:W-:Y:S05]  /*91e0*/  @!P1 BRA `(.L_x_3792) ;  /* 0x0000000000049947 */ /* 0x000fea0003800000 */
[----:B------:R-:W-:Y:S01]  /*91f0*/  BPT.TRAP 0x1 ;  /* 0x000000040000795c */ /* 0x000fe20000300000 */
.L_x_3792:
        /* <DEDUP_REMOVED lines=42> */
.L_x_3827:
[----:B------:R-:W-:Y:S01]  /*94a0*/  IMAD.MOV.U32 R16, RZ, RZ, RZ ;  /* 0x000000ffff107224 */ /* 0x000fe200078e00ff */
[----:B------:R-:W-:Y:S06]  /*94b0*/  @P0 BRA `(.L_x_3794) ;  /* 0x0000000000140947 */ /* 0x000fec0003800000 */
[----:B------:R-:W-:Y:S01]  /*94c0*/  ISETP.NE.AND P1, PT, R18, RZ, PT ;  /* 0x000000ff1200720c */ /* 0x000fe20003f25270 */
[----:B-1----:R-:W-:-:S04]  /*94d0*/  IMAD.MOV.U32 R5, RZ, RZ, 0x6100 ;  /* 0x00006100ff057424 */ /* 0x002fc800078e00ff */
[----:B------:R2:W-:Y:S08]  /*94e0*/  SYNCS.ARRIVE.TRANS64 RZ, [R0+URZ+0x36418], R5 ;  /* 0x0364180500ff79a7 */ /* 0x0005f0000800003f */
[----:B------:R-:W-:Y:S05]  /*94f0*/  @!P1 BRA `(.L_x_3794) ;  /* 0x0000000000049947 */ /* 0x000fea0003800000 */
[----:B------:R-:W-:Y:S01]  /*9500*/  BPT.TRAP 0x1 ;  /* 0x000000040000795c */ /* 0x000fe20000300000 */
.L_x_3794:
        /* <DEDUP_REMOVED lines=42> */
.L_x_3780:
[----:B------:R-:W-:-:S04]  /*97b0*/  SHF.L.U32 R3, R16, 0x1f, RZ ;  /* 0x0000001f10037819 */ /* 0x000fc800000006ff */
[----:B------:R-:W2:Y:S02]  /*97c0*/  SYNCS.PHASECHK.TRANS64.TRYWAIT P1, [R0+URZ+0x36438], R3 ;  /* 0x03643803000075a7 */ /* 0x000ea4000802017f */
[----:B--2---:R-:W-:Y:S05]  /*97d0*/  @!P1 BRA `(.L_x_3795) ;  /* 0x0000000800dc9947 */ /* 0x004fea0003800000 */
.L_x_3828:
[----:B------:R-:W-:Y:S05]  /*97e0*/  @P0 BRA `(.L_x_3796) ;  /* 0x0000000000180947 */ /* 0x000fea0003800000 */
[----:B------:R-:W3:Y:S01]  /*97f0*/  S2R R2, SR_TID.X ;  /* 0x0000000000027919 */ /* 0x000ee20000002100 */
[----:B--2---:R-:W-:-:S04]  /*9800*/  IMAD.MOV.U32 R3, RZ, RZ, 0x6100 ;  /* 0x00006100ff037424 */ /* 0x004fc800078e00ff */
[----:B------:R4:W-:Y:S01]  /*9810*/  SYNCS.ARRIVE.TRANS64 RZ, [R0+URZ+0x36430], R3 ;  /* 0x0364300300ff79a7 */ /* 0x0009e2000800003f */
[----:B---3--:R-:W-:-:S13]  /*9820*/  LOP3.LUT P0, RZ, R2, 0x1f, RZ, 0xc0, !PT ;  /* 0x0000001f02ff7812 */ /* 0x008fda000780c0ff */
[----:B----4-:R-:W-:Y:S05]  /*9830*/  @!P0 BRA `(.L_x_3796) ;  /* 0x0000000000048947 */ /* 0x010fea0003800000 */
[----:B------:R-:W-:Y:S01]  /*9840*/  BPT.TRAP 0x1 ;  /* 0x000000040000795c */ /* 0x000fe20000300000 */
.L_x_3796:
        /* <DEDUP_REMOVED lines=44> */
.L_x_3777:
[----:B------:R-:W-:Y:S05]  /*9b10*/  BSYNC B0 ;  /* 0x0000000000007941 */ /* 0x000fea0003800000 */
.L_x_3773:
[----:B------:R-:W-:-:S03]  /*9b20*/  UMOV UR7, 0xffffffff ;  /* 0xffffffff00077882 */ /* 0x000fc60000000000 */
[----:B------:R-:W-:Y:S05]  /*9b30*/  BRA.DIV UR7, `(.L_x_3797) ;  /* 0x0000000a07187947 */ /* 0x000fea000b800000 */
[----:B------:R-:W-:-:S13]  /*9b40*/  ELECT P6, URZ, PT ;  /* 0x00000000003f782f */ /* 0x000fda00038c0000 */
.L_x_3831:
[----:B------:R-:W-:Y:S05]  /*9b50*/  @!P6 BRA `(.L_x_3668) ;  /* 0x000000000074e947 */ /* 0x000fea0003800000 */
[----:B------:R-:W2:Y:S02]  /*9b60*/  LDL.LU R3, [R1] ;  /* 0x0000000001037983 */ /* 0x000ea40000300800 */
[----:B--2---:R-:W-:-:S04]  /*9b70*/  LOP3.LUT R3, R3, 0x2, RZ, 0xfc, !PT ;  /* 0x0000000203037812 */ /* 0x004fc800078efcff */
[----:B------:R-:W-:-:S13]  /*9b80*/  ISETP.NE.AND P2, PT, R3, 0x3, PT ;  /* 0x000000030300780c */ /* 0x000fda0003f45270 */
[----:B------:R-:W-:Y:S05]  /*9b90*/  @!P2 BRA `(.L_x_3798) ;  /* 0x000000000004a947 */ /* 0x000fea0003800000 */
[----:B------:R-:W-:Y:S01]  /*9ba0*/  BPT.TRAP 0x1 ;  /* 0x000000040000795c */ /* 0x000fe20000300000 */
.L_x_3798:
        /* <DEDUP_REMOVED lines=15> */
.L_x_3832:
[----:B------:R-:W2:Y:S02]  /*9ca0*/  SYNCS.PHASECHK.TRANS64.TRYWAIT P0, [R3+URZ], R0 ;  /* 0x00000000030075a7 */ /* 0x000ea4000800017f */
[----:B--2---:R-:W-:Y:S05]  /*9cb0*/  @!P0 BRA `(.L_x_3800) ;  /* 0x0000000400ec8947 */ /* 0x004fea0003800000 */
.L_x_3833:
[----:B------:R-:W-:Y:S05]  /*9cc0*/  @!P2 BRA `(.L_x_3801) ;  /* 0x000000000004a947 */ /* 0x000fea0003800000 */
[----:B------:R-:W-:Y:S01]  /*9cd0*/  BPT.TRAP 0x1 ;  /* 0x000000040000795c */ /* 0x000fe20000300000 */
.L_x_3801:
[----:B------:R-:W-:-:S07]  /*9ce0*/  SHF.L.U32 R16, R16, 0x1f, RZ ;  /* 0x0000001f10107819 */ /* 0x000fce00000006ff */
.L_x_3802:
[----:B---3--:R3:W4:Y:S02]  /*9cf0*/  SYNCS.PHASECHK.TRANS64.TRYWAIT P0, [R9+URZ+0x36438], R16 ;  /* 0x03643810090075a7 */ /* 0x008724000800017f */
[----:B----4-:R-:W-:Y:S05]  /*9d00*/  @!P0 NANOSLEEP.SYNCS 0x989680 ;  /* 0x009896800000895d */ /* 0x010fea0003900000 */
[----:B------:R-:W4:Y:S02]  /*9d10*/  @!P0 SYNCS.PHASECHK.TRANS64 P0, [R9+URZ+0x36438], R16 ;  /* 0x03643810090085a7 */ /* 0x000f24000800007f */
[----:B----4-:R-:W-:Y:S05]  /*9d20*/  @!P0 BRA `(.L_x_3802) ;  /* 0xfffffffc00f08947 */ /* 0x010fea000383ffff */
.L_x_3668:
[----:B------:R-:W-:Y:S05]  /*9d30*/  BSYNC B6 ;  /* 0x0000000000067941 */ /* 0x000fea0003800000 */
.L_x_3660:
[----:B------:R-:W-:Y:S05]  /*9d40*/  EXIT ;  /* 0x000000000000794d */ /* 0x000fea0003800000 */
.L_x_3678:
[----:B------:R-:W-:Y:S02]  /*9d50*/  IMAD.MOV.U32 R12, RZ, RZ, RZ ;  /* 0x000000ffff0c7224 */ /* 0x000fe400078e00ff */
[----:B------:R-:W-:Y:S02]  /*9d60*/  IMAD.MOV.U32 R11, RZ, RZ, 0x1f ;  /* 0x0000001fff0b7424 */ /* 0x000fe400078e00ff */
[----:B------:R-:W-:-:S07]  /*9d70*/  IMAD.MOV.U32 R15, RZ, RZ, -0x1 ;  /* 0xffffffffff0f7424 */ /* 0x000fce00078e00ff */
[----:B----4-:R-:W-:Y:S05]  /*9d80*/  WARPSYNC.COLLECTIVE R15, `(.L_x_3803) ;  /* 0x000000000f087348 */ /* 0x010fea0003c00000 */
[----:B------:R1:W2:Y:S02]  /*9d90*/  SHFL.IDX P6, R14, R13, R12, R11 ;  /* 0x0000000c0d0e7389 */ /* 0x0002a400000c000b */
[----:B-12-4-:R-:W-:Y:S01]  /*9da0*/  ENDCOLLECTIVE ;  /* 0x000000000000791b */ /* 0x016fe20003800000 */
.L_x_3803:
[----:B------:R-:W-:Y:S05]  /*9db0*/  BRA `(.L_x_3804) ;  /* 0xffffff7800007947 */ /* 0x000fea000383ffff */
.L_x_3680:
[----:B--2---:R2:W3:Y:S02]  /*9dc0*/  SYNCS.PHASECHK.TRANS64.TRYWAIT P0, [R155+URZ+0x36400], R10 ;  /* 0x0364000a9b0075a7 */ /* 0x0044e4000800017f */
[----:B---3--:R-:W-:Y:S05]  /*9dd0*/  @!P0 NANOSLEEP.SYNCS 0x989680 ;  /* 0x009896800000895d */ /* 0x008fea0003900000 */
[----:B------:R-:W3:Y:S02]  /*9de0*/  @!P0 SYNCS.PHASECHK.TRANS64 P0, [R155+URZ+0x36400], R10 ;  /* 0x0364000a9b0085a7 */ /* 0x000ee4000800007f */
[----:B---3--:R-:W-:Y:S05]  /*9df0*/  @!P0 BRA `(.L_x_3680) ;  /* 0xfffffffc00f08947 */ /* 0x008fea000383ffff */
[----:B------:R-:W-:Y:S05]  /*9e00*/  BRA `(.L_x_3679) ;  /* 0xffffff7800407947 */ /* 0x000fea000383ffff */
.L_x_3684:
[----:B---3--:R3:W1:Y:S02]  /*9e10*/  SYNCS.PHASECHK.TRANS64.TRYWAIT P1, [R3+URZ+0x36410], R12 ;  /* 0x0364100c030075a7 */ /* 0x008664000802017f */
[----:B-1----:R-:W-:Y:S05]  /*9e20*/  @!P1 NANOSLEEP.SYNCS 0x989680 ;  /* 0x009896800000995d */ /* 0x002fea0003900000 */
[----:B------:R-:W1:Y:S02]  /*9e30*/  @!P1 SYNCS.PHASECHK.TRANS64 P1, [R3+URZ+0x36410], R12 ;  /* 0x0364100c030095a7 */ /* 0x000e64000802007f */
[----:B-1----:R-:W-:Y:S05]  /*9e40*/  @!P1 BRA `(.L_x_3684) ;  /* 0xfffffffc00f09947 */ /* 0x002fea000383ffff */
[----:B------:R-:W-:Y:S05]  /*9e50*/  BRA `(.L_x_3683) ;  /* 0xffffff7c00f47947 */ /* 0x000fea000383ffff */
.L_x_3688:
[----:B------:R1:W1:Y:S02]  /*9e60*/  SYNCS.PHASECHK.TRANS64.TRYWAIT P1, [R155+URZ+0x36430], R14 ;  /* 0x0364300e9b0075a7 */ /* 0x000264000802017f */
[----:B-1----:R-:W-:Y:S05]  /*9e70*/  @!P1 NANOSLEEP.SYNCS 0x989680 ;  /* 0x009896800000995d */ /* 0x002fea0003900000 */
[----:B------:R-:W1:Y:S02]  /*9e80*/  @!P1 SYNCS.PHASECHK.TRANS64 P1, [R155+URZ+0x36430], R14 ;  /* 0x0364300e9b0095a7 */ /* 0x000e64000802007f */
[----:B-1----:R-:W-:Y:S05]  /*9e90*/  @!P1 BRA `(.L_x_3688) ;  /* 0xfffffffc00f09947 */ /* 0x002fea000383ffff */
[----:B------:R-:W-:Y:S05]  /*9ea0*/  BRA `(.L_x_3687) ;  /* 0xffffff8400987947 */ /* 0x000fea000383ffff */
.L_x_3695:
[----:B------:R-:W-:Y:S01]  /*9eb0*/  BSSY B0, `(.L_x_3805) ;  /* 0x0000005000007945 */ /* 0x000fe20003800000 */
[----:B------:R-:W-:-:S07]  /*9ec0*/  IMAD.MOV.U32 R15, RZ, RZ, -0x1 ;  /* 0xffffffffff0f7424 */ /* 0x000fce00078e00ff */
[----:B------:R-:W-:Y:S05]  /*9ed0*/  WARPSYNC.COLLECTIVE R15, `(.L_x_3806) ;  /* 0x000000000f087348 */ /* 0x000fea0003c00000 */
[----:B------:R-:W-:Y:S01]  /*9ee0*/  NOP ;  /* 0x0000000000007918 */ /* 0x000fe20000000000 */
[----:B------:R-:W-:Y:S01]  /*9ef0*/  ENDCOLLECTIVE ;  /* 0x000000000000791b */ /* 0x000fe20003800000 */
.L_x_3806:
[----:B------:R-:W-:Y:S05]  /*9f00*/  BSYNC B0 ;  /* 0x0000000000007941 */ /* 0x000fea0003800000 */
.L_x_3805:
[----:B------:R-:W-:Y:S05]  /*9f10*/  BRA `(.L_x_3807) ;  /* 0xffffffa800047947 */ /* 0x000fea000383ffff */
.L_x_3704:
[----:B------:R-:W-:Y:S01]  /*9f20*/  BSSY B0, `(.L_x_3808) ;  /* 0x0000005000007945 */ /* 0x000fe20003800000 */
[----:B------:R-:W-:-:S07]  /*9f30*/  IMAD.MOV.U32 R15, RZ, RZ, -0x1 ;  /* 0xffffffffff0f7424 */ /* 0x000fce00078e00ff */
[----:B-1----:R-:W-:Y:S05]  /*9f40*/  WARPSYNC.COLLECTIVE R15, `(.L_x_3809) ;  /* 0x000000000f087348 */ /* 0x002fea0003c00000 */
[----:B------:R-:W-:Y:S01]  /*9f50*/  NOP ;  /* 0x0000000000007918 */ /* 0x000fe20000000000 */
[----:B-1----:R-:W-:Y:S01]  /*9f60*/  ENDCOLLECTIVE ;  /* 0x000000000000791b */ /* 0x002fe20003800000 */
.L_x_3809:
[----:B------:R-:W-:Y:S05]  /*9f70*/  BSYNC B0 ;  /* 0x0000000000007941 */ /* 0x000fea0003800000 */
.L_x_3808:
[----:B------:R-:W-:Y:S05]  /*9f80*/  BRA `(.L_x_3810) ;  /* 0xffffffa800f07947 */ /* 0x000fea000383ffff */
.L_x_3721:
[----:B------:R-:W-:Y:S01]  /*9f90*/  BSSY B0, `(.L_x_3811) ;  /* 0x0000005000007945 */ /* 0x000fe20003800000 */
[----:B------:R-:W-:-:S07]  /*9fa0*/  IMAD.MOV.U32 R15, RZ, RZ, -0x1 ;  /* 0xffffffffff0f7424 */ /* 0x000fce00078e00ff */
[----:B------:R-:W-:Y:S05]  /*9fb0*/  WARPSYNC.COLLECTIVE R15, `(.L_x_3812) ;  /* 0x000000000f087348 */ /* 0x000fea0003c00000 */
[----:B------:R-:W-:Y:S01]  /*9fc0*/  NOP ;  /* 0x0000000000007918 */ /* 0x000fe20000000000 */
[----:B------:R-:W-:Y:S01]  /*9fd0*/  ENDCOLLECTIVE ;  /* 0x000000000000791b */ /* 0x000fe20003800000 */
.L_x_3812:
[----:B------:R-:W-:Y:S05]  /*9fe0*/  BSYNC B0 ;  /* 0x0000000000007941 */ /* 0x000fea0003800000 */
.L_x_3811:
[----:B------:R-:W-:Y:S05]  /*9ff0*/  BRA `(.L_x_3813) ;  /* 0xffffffb800e87947 */ /* 0x000fea000383ffff */
.L_x_3738:
[----:B------:R-:W-:Y:S01]  /*a000*/  BSSY B0, `(.L_x_3814) ;  /* 0x0000005000007945 */ /* 0x000fe20003800000 */
[----:B------:R-:W-:-:S07]  /*a010*/  IMAD.MOV.U32 R15, RZ, RZ, -0x1 ;  /* 0xffffffffff0f7424 */ /* 0x000fce00078e00ff */
[----:B------:R-:W-:Y:S05]  /*a020*/  WARPSYNC.COLLECTIVE R15, `(.L_x_3815) ;  /* 0x000000000f087348 */ /* 0x000fea0003c00000 */
[----:B------:R-:W-:Y:S01]  /*a030*/  NOP ;  /* 0x0000000000007918 */ /* 0x000fe20000000000 */
[----:B------:R-:W-:Y:S01]  /*a040*/  ENDCOLLECTIVE ;  /* 0x000000000000791b */ /* 0x000fe20003800000 */
.L_x_3815:
[----:B------:R-:W-:Y:S05]  /*a050*/  BSYNC B0 ;  /* 0x0000000000007941 */ /* 0x000fea0003800000 */
.L_x_3814:
[----:B------:R-:W-:Y:S05]  /*a060*/  BRA `(.L_x_3816) ;  /* 0xffffffc000fc7947 */ /* 0x000fea000383ffff */
.L_x_3754:
[----:B------:R-:W-:Y:S01]  /*a070*/  BSSY B0, `(.L_x_3817) ;  /* 0x0000005000007945 */ /* 0x000fe20003800000 */
[----:B------:R-:W-:-:S07]  /*a080*/  IMAD.MOV.U32 R15, RZ, RZ, -0x1 ;  /* 0xffffffffff0f7424 */ /* 0x000fce00078e00ff */
[----:B------:R-:W-:Y:S05]  /*a090*/  WARPSYNC.COLLECTIVE R15, `(.L_x_3818) ;  /* 0x000000000f087348 */ /* 0x000fea0003c00000 */
[----:B------:R-:W-:Y:S01]  /*a0a0*/  NOP ;  /* 0x0000000000007918 */ /* 0x000fe20000000000 */
[----:B------:R-:W-:Y:S01]  /*a0b0*/  ENDCOLLECTIVE ;  /* 0x000000000000791b */ /* 0x000fe20003800000 */
.L_x_3818:
[----:B------:R-:W-:Y:S05]  /*a0c0*/  BSYNC B0 ;  /* 0x0000000000007941 */ /* 0x000fea0003800000 */
.L_x_3817:
[----:B------:R-:W-:Y:S05]  /*a0d0*/  BRA `(.L_x_3819) ;  /* 0xffffffc800887947 */ /* 0x000fea000383ffff */
.L_x_3778:
[----:B-1----:R1:W2:Y:S02]  /*a0e0*/  SYNCS.PHASECHK.TRANS64.TRYWAIT P1, [R0+URZ+0x36420], R6 ;  /* 0x03642006000075a7 */ /* 0x0022a4000802017f */
[----:B--2---:R-:W-:Y:S05]  /*a0f0*/  @!P1 NANOSLEEP.SYNCS 0x989680 ;  /* 0x009896800000995d */ /* 0x004fea0003900000 */
[----:B------:R-:W2:Y:S02]  /*a100*/  @!P1 SYNCS.PHASECHK.TRANS64 P1, [R0+URZ+0x36420], R6 ;  /* 0x03642006000095a7 */ /* 0x000ea4000802007f */
[----:B--2---:R-:W-:Y:S05]  /*a110*/  @!P1 BRA `(.L_x_3778) ;  /* 0xfffffffc00f09947 */ /* 0x004fea000383ffff */
[----:B------:R-:W-:Y:S05]  /*a120*/  BRA `(.L_x_3820) ;  /* 0xffffffd800e87947 */ /* 0x000fea000383ffff */
.L_x_3782:
[----:B-1----:R1:W2:Y:S02]  /*a130*/  SYNCS.PHASECHK.TRANS64.TRYWAIT P1, [R0+URZ+0x36438], R6 ;  /* 0x03643806000075a7 */ /* 0x0022a4000802017f */
[----:B--2---:R-:W-:Y:S05]  /*a140*/  @!P1 NANOSLEEP.SYNCS 0x989680 ;  /* 0x009896800000995d */ /* 0x004fea0003900000 */
[----:B------:R-:W2:Y:S02]  /*a150*/  @!P1 SYNCS.PHASECHK.TRANS64 P1, [R0+URZ+0x36438], R6 ;  /* 0x03643806000095a7 */ /* 0x000ea4000802007f */
[----:B--2---:R-:W-:Y:S05]  /*a160*/  @!P1 BRA `(.L_x_3782) ;  /* 0xfffffffc00f09947 */ /* 0x004fea000383ffff */
[----:B------:R-:W-:Y:S05]  /*a170*/  BRA `(.L_x_3821) ;  /* 0xffffffe000c87947 */ /* 0x000fea000383ffff */
.L_x_3784:
[----:B--2---:R2:W3:Y:S02]  /*a180*/  SYNCS.PHASECHK.TRANS64.TRYWAIT P1, [R0+URZ+0x36428], R3 ;  /* 0x03642803000075a7 */ /* 0x0044e4000802017f */
[----:B---3--:R-:W-:Y:S05]  /*a190*/  @!P1 NANOSLEEP.SYNCS 0x989680 ;  /* 0x009896800000995d */ /* 0x008fea0003900000 */
[----:B------:R-:W3:Y:S02]  /*a1a0*/  @!P1 SYNCS.PHASECHK.TRANS64 P1, [R0+URZ+0x36428], R3 ;  /* 0x03642803000095a7 */ /* 0x000ee4000802007f */
[----:B---3--:R-:W-:Y:S05]  /*a1b0*/  @!P1 BRA `(.L_x_3784) ;  /* 0xfffffffc00f09947 */ /* 0x008fea000383ffff */
[----:B------:R-:W-:Y:S05]  /*a1c0*/  BRA `(.L_x_3822) ;  /* 0xffffffe4008c7947 */ /* 0x000fea000383ffff */
.L_x_3786:
        /* <DEDUP_REMOVED lines=8> */
.L_x_3788:
[----:B------:R-:W-:-:S07]  /*a250*/  SHF.L.U32 R5, R7, 0x1f, RZ ;  /* 0x0000001f07057819 */ /* 0x000fce00000006ff */
.L_x_3824:
[----:B--2---:R2:W3:Y:S02]  /*a260*/  SYNCS.PHASECHK.TRANS64.TRYWAIT P1, [R0+URZ+0x36420], R5 ;  /* 0x03642005000075a7 */ /* 0x0044e4000802017f */
[----:B---3--:R-:W-:Y:S05]  /*a270*/  @!P1 NANOSLEEP.SYNCS 0x989680 ;  /* 0x009896800000995d */ /* 0x008fea0003900000 */
[----:B------:R-:W3:Y:S02]  /*a280*/  @!P1 SYNCS.PHASECHK.TRANS64 P1, [R0+URZ+0x36420], R5 ;  /* 0x03642005000095a7 */ /* 0x000ee4000802007f */
[----:B---3--:R-:W-:Y:S05]  /*a290*/  @!P1 BRA `(.L_x_3824) ;  /* 0xfffffffc00f09947 */ /* 0x008fea000383ffff */
[----:B------:R-:W-:Y:S05]  /*a2a0*/  BRA `(.L_x_3825) ;  /* 0xffffffe800dc7947 */ /* 0x000fea000383ffff */
.L_x_3791:
[----:B--2---:R2:W3:Y:S02]  /*a2b0*/  SYNCS.PHASECHK.TRANS64.TRYWAIT P1, [R0+URZ+0x36438], R6 ;  /* 0x03643806000075a7 */ /* 0x0044e4000802017f */
[----:B---3--:R-:W-:Y:S05]  /*a2c0*/  @!P1 NANOSLEEP.SYNCS 0x989680 ;  /* 0x009896800000995d */ /* 0x008fea0003900000 */
[----:B------:R-:W3:Y:S02]  /*a2d0*/  @!P1 SYNCS.PHASECHK.TRANS64 P1, [R0+URZ+0x36438], R6 ;  /* 0x03643806000095a7 */ /* 0x000ee4000802007f */
[----:B---3--:R-:W-:Y:S05]  /*a2e0*/  @!P1 BRA `(.L_x_3791) ;  /* 0xfffffffc00f09947 */ /* 0x008fea000383ffff */
[----:B------:R-:W-:Y:S05]  /*a2f0*/  BRA `(.L_x_3826) ;  /* 0xffffffec00a87947 */ /* 0x000fea000383ffff */
.L_x_3793:
[----:B-1----:R1:W2:Y:S02]  /*a300*/  SYNCS.PHASECHK.TRANS64.TRYWAIT P1, [R0+URZ+0x36428], R5 ;  /* 0x03642805000075a7 */ /* 0x0022a4000802017f */
[----:B--2---:R-:W-:Y:S05]  /*a310*/  @!P1 NANOSLEEP.SYNCS 0x989680 ;  /* 0x009896800000995d */ /* 0x004fea0003900000 */
[----:B------:R-:W2:Y:S02]  /*a320*/  @!P1 SYNCS.PHASECHK.TRANS64 P1, [R0+URZ+0x36428], R5 ;  /* 0x03642805000095a7 */ /* 0x000ea4000802007f */
[----:B--2---:R-:W-:Y:S05]  /*a330*/  @!P1 BRA `(.L_x_3793) ;  /* 0xfffffffc00f09947 */ /* 0x004fea000383ffff */
[----:B------:R-:W-:Y:S05]  /*a340*/  BRA `(.L_x_3827) ;  /* 0xfffffff000547947 */ /* 0x000fea000383ffff */
.L_x_3795:
[----:B--2---:R2:W3:Y:S02]  /*a350*/  SYNCS.PHASECHK.TRANS64.TRYWAIT P1, [R0+URZ+0x36438], R3 ;  /* 0x03643803000075a7 */ /* 0x0044e4000802017f */
[----:B---3--:R-:W-:Y:S05]  /*a360*/  @!P1 NANOSLEEP.SYNCS 0x989680 ;  /* 0x009896800000995d */ /* 0x008fea0003900000 */
[----:B------:R-:W3:Y:S02]  /*a370*/  @!P1 SYNCS.PHASECHK.TRANS64 P1, [R0+URZ+0x36438], R3 ;  /* 0x03643803000095a7 */ /* 0x000ee4000802007f */
[----:B---3--:R-:W-:Y:S05]  /*a380*/  @!P1 BRA `(.L_x_3795) ;  /* 0xfffffffc00f09947 */ /* 0x008fea000383ffff */
[----:B------:R-:W-:Y:S05]  /*a390*/  BRA `(.L_x_3828) ;  /* 0xfffffff400107947 */ /* 0x000fea000383ffff */
.L_x_3797:
[----:B------:R-:W-:Y:S01]  /*a3a0*/  BSSY B0, `(.L_x_3829) ;  /* 0x0000006000007945 */ /* 0x000fe20003800000 */
[----:B------:R-:W-:-:S07]  /*a3b0*/  IMAD.MOV.U32 R15, RZ, RZ, -0x1 ;  /* 0xffffffffff0f7424 */ /* 0x000fce00078e00ff */
[----:B------:R-:W-:Y:S05]  /*a3c0*/  WARPSYNC.COLLECTIVE R15, `(.L_x_3830) ;  /* 0x000000000f0c7348 */ /* 0x000fea0003c00000 */
[----:B------:R-:W-:Y:S02]  /*a3d0*/  ELECT P6, UR62, PT ;  /* 0x00000000003e782f */ /* 0x000fe400038c0000 */
[----:B------:R-:W-:Y:S01]  /*a3e0*/  MOV R14, UR62 ;  /* 0x0000003e000e7c02 */ /* 0x000fe20008000f00 */
[----:B------:R-:W-:Y:S10]  /*a3f0*/  ENDCOLLECTIVE ;  /* 0x000000000000791b */ /* 0x000ff40003800000 */
.L_x_3830:
[----:B------:R-:W-:Y:S05]  /*a400*/  BSYNC B0 ;  /* 0x0000000000007941 */ /* 0x000fea0003800000 */
.L_x_3829:
[----:B------:R-:W-:Y:S05]  /*a410*/  BRA `(.L_x_3831) ;  /* 0xfffffff400cc7947 */ /* 0x000fea000383ffff */
.L_x_3799:
[----:B-1----:R1:W2:Y:S02]  /*a420*/  SYNCS.PHASECHK.TRANS64.TRYWAIT P0, [R7+URZ], R4 ;  /* 0x00000004070075a7 */ /* 0x0022a4000800017f */
[----:B--2---:R-:W-:Y:S05]  /*a430*/  @!P0 NANOSLEEP.SYNCS 0x989680 ;  /* 0x009896800000895d */ /* 0x004fea0003900000 */
[----:B------:R-:W2:Y:S02]  /*a440*/  @!P0 SYNCS.PHASECHK.TRANS64 P0, [R7+URZ], R4 ;  /* 0x00000004070085a7 */ /* 0x000ea4000800007f */
[----:B--2---:R-:W-:Y:S05]  /*a450*/  @!P0 BRA `(.L_x_3799) ;  /* 0xfffffffc00f08947 */ /* 0x004fea000383ffff */
[----:B------:R-:W-:Y:S05]  /*a460*/  BRA `(.L_x_3832) ;  /* 0xfffffff8000c7947 */ /* 0x000fea000383ffff */
.L_x_3800:
[----:B--2---:R2:W3:Y:S02]  /*a470*/  SYNCS.PHASECHK.TRANS64.TRYWAIT P0, [R3+URZ], R0 ;  /* 0x00000000030075a7 */ /* 0x0044e4000800017f */
[----:B---3--:R-:W-:Y:S05]  /*a480*/  @!P0 NANOSLEEP.SYNCS 0x989680 ;  /* 0x009896800000895d */ /* 0x008fea0003900000 */
[----:B------:R-:W3:Y:S02]  /*a490*/  @!P0 SYNCS.PHASECHK.TRANS64 P0, [R3+URZ], R0 ;  /* 0x00000000030085a7 */ /* 0x000ee4000800007f */
[----:B---3--:R-:W-:Y:S05]  /*a4a0*/  @!P0 BRA `(.L_x_3800) ;  /* 0xfffffffc00f08947 */ /* 0x008fea000383ffff */
[----:B------:R-:W-:Y:S05]  /*a4b0*/  BRA `(.L_x_3833) ;  /* 0xfffffff800007947 */ /* 0x000fea000383ffff */
.L_x_3834:
        /* <DEDUP_REMOVED lines=12> */
.L_x_3881:


//--------------------- .text._ZN7cutlass13device_kernelIN5flash22FlashAttnBwdPreprocessIN4cute5tupleIJNS3_1CILi64EEENS5_ILi192EEEEEENS_10bfloat16_tEfNS_4arch4Sm90ELb1ELb1EEEEEvNT_6ParamsE --------------------------
	.section	.text._ZN7cutlass13device_kernelIN5flash22FlashAttnBwdPreprocessIN4cute5tupleIJNS3_1CILi64EEENS5_ILi192EEEEEENS_10bfloat16_tEfNS_4arch4Sm90ELb1ELb1EEEEEvNT_6ParamsE,"ax",@progbits
	.align	128
.text._ZN7cutlass13device_kernelIN5flash22FlashAttnBwdPreprocessIN4cute5tupleIJNS3_1CILi64EEENS5_ILi192EEEEEENS_10bfloat16_tEfNS_4arch4Sm90ELb1ELb1EEEEEvNT_6ParamsE:
        .type           _ZN7cutlass13device_kernelIN5flash22FlashAttnBwdPreprocessIN4cute5tupleIJNS3_1CILi64EEENS5_ILi192EEEEEENS_10bfloat16_tEfNS_4arch4Sm90ELb1ELb1EEEEEvNT_6ParamsE,@function
        .size           _ZN7cutlass13device_kernelIN5flash22FlashAttnBwdPreprocessIN4cute5tupleIJNS3_1CILi64EEENS5_ILi192EEEEEENS_10bfloat16_tEfNS_4arch4Sm90ELb1ELb1EEEEEvNT_6ParamsE,(.L_x_3882 - _ZN7cutlass13device_kernelIN5flash22FlashAttnBwdPreprocessIN4cute5tupleIJNS3_1CILi64EEENS5_ILi192EEEEEENS_10bfloat16_tEfNS_4arch4Sm90ELb1ELb1EEEEEvNT_6ParamsE)
        .other          _ZN7cutlass13device_kernelIN5flash22FlashAttnBwdPreprocessIN4cute5tupleIJNS3_1CILi64EEENS5_ILi192EEEEEENS_10bfloat16_tEfNS_4arch4Sm90ELb1ELb1EEEEEvNT_6ParamsE,@"STO_CUDA_ENTRY STV_DEFAULT"
_ZN7cutlass13device_kernelIN5flash22FlashAttnBwdPreprocessIN4cute5tupleIJNS3_1CILi64EEENS5_ILi192EEEEEENS_10bfloat16_tEfNS_4arch4Sm90ELb1ELb1EEEEEvNT_6ParamsE:
        /* <DEDUP_REMOVED lines=17> */
[----:B------:R-:W0:Y:S01]  /*0110*/  S2UR UR6, SR_CTAID.Y ;  /* 0x00000000000679c3 */ /* 0x000e220000002600 */
[----:B------:R-:W1:Y:S02]  /*0120*/  S2R R61, SR_CTAID.X ;  /* 0x00000000003d7919 */ /* 0x000e640000002500 */
[----:B------:R-:W-:Y:S01]  /*0130*/  ISETP.NE.AND.EX P1, PT, R9, RZ, PT, P1 ;  /* 0x000000ff0900720c */ /* 0x000fe20003f25310 */
[----:B------:R-:W3:Y:S01]  /*0140*/  S2R R59, SR_TID.X ;  /* 0x00000000003b7919 */ /* 0x000ee20000002100 */
[----:B-1----:R-:W-:Y:S01]  /*0150*/  IMAD.SHL.U32 R60, R61, 0x40, RZ ;  /* 0x000000403d3c7824 */ /* 0x002fe200078e00ff */
[----:B0-2---:R-:W-:Y:S10]  /*0160*/  @P2 BRA `(.L_x_3835) ;  /* 0x0000000000102947 */ /* 0x005ff40003800000 */
[----:B------:R-:W-:Y:S05]  /*0170*/  @!P0 BRA `(.L_x_3835) ;  /* 0x00000000000c8947 */ /* 0x000fea0003800000 */
[----:B------:R-:W2:Y:S04]  /*0180*/  LDG.E R0, desc[UR4][R2.64] ;  /* 0x0000000402007981 */ /* 0x000ea8000c1e1900 */
[----:B-----5:R-:W2:Y:S02]  /*0190*/  LDG.E R67, desc[UR4][R2.64+0x4] ;  /* 0x0000040402437981 */ /* 0x020ea4000c1e1900 */
[----:B--2---:R-:W-:-:S07]  /*01a0*/  IMAD.IADD R67, R67, 0x1, -R0 ;  /* 0x0000000143437824 */ /* 0x004fce00078e0a00 */
.L_x_3835:
[----:B-----5:R-:W-:-:S13]  /*01b0*/  ISETP.LE.AND P2, PT, R67, R60, PT ;  /* 0x0000003c4300720c */ /* 0x020fda0003f43270 */
[----:B------:R-:W-:Y:S05]  /*01c0*/  @P1 EXIT P2 ;  /* 0x000000000000194d */ /* 0x000fea0001000000 */
[----:B------:R-:W0:Y:S01]  /*01d0*/  LDC.64 R16, c[0x0][0x230] ;  /* 0x00008c00ff107b82 */ /* 0x000e220000000a00 */
[----:B---3--:R-:W-:Y:S01]  /*01e0*/  SHF.R.S32.HI R0, RZ, 0x1f, R59 ;  /* 0x0000001fff007819 */ /* 0x008fe2000001143b */
[----:B------:R-:W-:Y:S01]  /*01f0*/  IMAD.IADD R57, R67, 0x1, -R60 ;  /* 0x0000000143397824 */ /* 0x000fe200078e0a3c */
[----:B------:R-:W-:Y:S01]  /*0200*/  USHF.R.S32.HI UR7, URZ, 0x1f, UR6 ;  /* 0x0000001f3f077899 */ /* 0x000fe20008011406 */
[----:B------:R-:W-:Y:S02]  /*0210*/  CS2R R8, SRZ ;  /* 0x0000000000087805 */ /* 0x000fe4000001ff00 */
[----:B------:R-:W-:Y:S01]  /*0220*/  LEA.HI R56, R0, R59, RZ, 0x3 ;  /* 0x0000003b00387211 */ /* 0x000fe200078f18ff */
[----:B------:R-:W-:Y:S01]  /*0230*/  BSSY B0, `(.L_x_3836) ;  /* 0x000002a000007945 */ /* 0x000fe20003800000 */
[----:B------:R-:W-:Y:S02]  /*0240*/  ISETP.GE.AND P2, PT, R59, R57, PT ;  /* 0x000000393b00720c */ /* 0x000fe40003f46270 */
[----:B------:R-:W-:-:S02]  /*0250*/  LOP3.LUT R58, R56, 0xfffffff8, RZ, 0xc0, !PT ;  /* 0xfffffff8383a7812 */ /* 0x000fc400078ec0ff */
[C---:B------:R-:W-:Y:S02]  /*0260*/  ISETP.GT.OR P2, PT, R59.reuse, 0x3f, P2 ;  /* 0x0000003f3b00780c */ /* 0x040fe40001744670 */
[-C--:B------:R-:W-:Y:S01]  /*0270*/  @P0 LEA R0, R66, R7.reuse, 0x6 ;  /* 0x0000000742000211 */ /* 0x080fe200078e30ff */
[----:B------:R-:W-:Y:S01]  /*0280*/  IMAD.IADD R58, R59, 0x1, -R58 ;  /* 0x000000013b3a7824 */ /* 0x000fe200078e0a3a */
[----:B------:R-:W-:Y:S02]  /*0290*/  @P0 MOV R8, R7 ;  /* 0x0000000700080202 */ /* 0x000fe40000000f00 */
[----:B------:R-:W-:Y:S01]  /*02a0*/  @P0 SHF.R.S32.HI R3, RZ, 0x1f, R0 ;  /* 0x0000001fff030819 */ /* 0x000fe20000011400 */
[----:B------:R-:W-:Y:S01]  /*02b0*/  IMAD.SHL.U32 R62, R58, 0x8, RZ ;  /* 0x000000083a3e7824 */ /* 0x000fe200078e00ff */
[----:B------:R-:W-:Y:S02]  /*02c0*/  SHF.R.S32.HI R56, RZ, 0x3, R56 ;  /* 0x00000003ff387819 */ /* 0x000fe40000011438 */
[----:B------:R-:W-:-:S02]  /*02d0*/  @P0 LEA.HI R0, R3, R0, RZ, 0x6 ;  /* 0x0000000003000211 */ /* 0x000fc400078f30ff */
[----:B------:R-:W-:Y:S01]  /*02e0*/  SHF.R.S32.HI R63, RZ, 0x1f, R62 ;  /* 0x0000001fff3f7819 */ /* 0x000fe2000001143e */
[----:B0-----:R-:W-:Y:S01]  /*02f0*/  IMAD R2, R16, UR7, RZ ;  /* 0x0000000710027c24 */ /* 0x001fe2000f8e02ff */
[----:B------:R-:W-:Y:S02]  /*0300*/  SHF.R.S32.HI R3, RZ, 0x1f, R66 ;  /* 0x0000001fff037819 */ /* 0x000fe40000011442 */
[----:B------:R-:W-:Y:S01]  /*0310*/  @P0 SHF.R.S32.HI R9, RZ, 0x1f, R7 ;  /* 0x0000001fff090819 */ /* 0x000fe20000011407 */
[----:B------:R-:W-:Y:S01]  /*0320*/  IMAD R17, R17, UR6, R2 ;  /* 0x0000000611117c24 */ /* 0x000fe2000f8e0202 */
[----:B------:R-:W-:Y:S01]  /*0330*/  IADD3 R64, P3, R56, R8, RZ ;  /* 0x0000000838407210 */ /* 0x000fe20007f7e0ff */
[----:B------:R-:W-:Y:S01]  /*0340*/  IMAD.WIDE.U32 R14, R16, UR6, R62 ;  /* 0x00000006100e7c25 */ /* 0x000fe2000f8e003e */
[----:B------:R-:W-:Y:S02]  /*0350*/  SEL R6, R66, RZ, !P1 ;  /* 0x000000ff42067207 */ /* 0x000fe40004800000 */
[----:B------:R-:W-:Y:S01]  /*0360*/  MOV R5, 0x7f800000 ;  /* 0x7f80000000057802 */ /* 0x000fe20000000f00 */
[----:B------:R-:W-:Y:S01]  /*0370*/  IMAD.MOV.U32 R7, RZ, RZ, RZ ;  /* 0x000000ffff077224 */ /* 0x000fe200078e00ff */
[----:B------:R-:W-:-:S02]  /*0380*/  SHF.R.S32.HI R4, RZ, 0x1f, R56 ;  /* 0x0000001fff047819 */ /* 0x000fc40000011438 */
[----:B------:R-:W-:Y:S01]  /*0390*/  SEL R3, R3, RZ, !P1 ;  /* 0x000000ff03037207 */ /* 0x000fe20004800000 */
[----:B------:R-:W-:Y:S06]  /*03a0*/  @P2 BRA `(.L_x_3837) ;  /* 0x0000000000482947 */ /* 0x000fec0003800000 */
[----:B------:R-:W0:Y:S01]  /*03b0*/  LDC.64 R12, c[0x0][0x290] ;  /* 0x0000a400ff0c7b82 */ /* 0x000e220000000a00 */
[----:B------:R-:W-:Y:S01]  /*03c0*/  SHF.R.S32.HI R5, RZ, 0x1f, R60 ;  /* 0x0000001fff057819 */ /* 0x000fe2000001143c */
[----:B------:R-:W-:Y:S01]  /*03d0*/  ULDC.64 UR8, c[0x0][0x298] ;  /* 0x0000a60000087ab9 */ /* 0x000fe20000000a00 */
[--C-:B------:R-:W-:Y:S02]  /*03e0*/  SHF.R.S32.HI R2, RZ, 0x1f, R59.reuse ;  /* 0x0000001fff027819 */ /* 0x100fe4000001143b */
[----:B------:R-:W-:-:S04]  /*03f0*/  IADD3 R10, P1, P2, R8, R60, R59 ;  /* 0x0000003c080a7210 */ /* 0x000fc80007a3e03b */
[----:B------:R-:W-:Y:S01]  /*0400*/  IADD3.X R11, R9, R5, R2, P1, P2 ;  /* 0x00000005090b7210 */ /* 0x000fe20000fe4402 */
[C---:B0-----:R-:W-:Y:S02]  /*0410*/  IMAD R2, R12.reuse, UR7, RZ ;  /* 0x000000070c027c24 */ /* 0x041fe4000f8e02ff */
[----:B------:R-:W-:-:S04]  /*0420*/  IMAD.WIDE.U32 R10, R12, UR6, R10 ;  /* 0x000000060c0a7c25 */ /* 0x000fc8000f8e000a */
[----:B------:R-:W-:Y:S02]  /*0430*/  IMAD R5, R13, UR6, R2 ;  /* 0x000000060d057c24 */ /* 0x000fe4000f8e0202 */
[----:B------:R-:W-:Y:S02]  /*0440*/  IMAD R13, R3, UR8, RZ ;  /* 0x00000008030d7c24 */ /* 0x000fe4000f8e02ff */
[----:B------:R-:W-:Y:S02]  /*0450*/  IMAD.IADD R11, R11, 0x1, R5 ;  /* 0x000000010b0b7824 */ /* 0x000fe400078e0205 */
[C---:B------:R-:W-:Y:S02]  /*0460*/  IMAD R5, R6.reuse, UR9, R13 ;  /* 0x0000000906057c24 */ /* 0x040fe4000f8e020d */
[----:B------:R-:W-:Y:S01]  /*0470*/  IMAD.WIDE.U32 R10, R6, UR8, R10 ;  /* 0x00000008060a7c25 */ /* 0x000fe2000f8e000a */
[----:B------:R-:W-:-:S03]  /*0480*/  ULDC.64 UR8, c[0x0][0x288] ;  /* 0x0000a20000087ab9 */ /* 0x000fc60000000a00 */
[----:B------:R-:W-:Y:S01]  /*0490*/  IMAD.IADD R5, R11, 0x1, R5 ;  /* 0x000000010b057824 */ /* 0x000fe200078e0205 */
[----:B------:R-:W-:-:S04]  /*04a0*/  LEA R12, P1, R10, UR8, 0x2 ;  /* 0x000000080a0c7c11 */ /* 0x000fc8000f8210ff */
[----:B------:R-:W-:-:S05]  /*04b0*/  LEA.HI.X R13, R10, UR9, R5, 0x2, P1 ;  /* 0x000000090a0d7c11 */ /* 0x000fca00088f1405 */
[----:B------:R0:W5:Y:S04]  /*04c0*/  LDG.E R5, desc[UR4][R12.64] ;  /* 0x000000040c057981 */ /* 0x000168000c1e1900 */
.L_x_3837:
[----:B------:R-:W-:Y:S05]  /*04d0*/  BSYNC B0 ;  /* 0x0000000000007941 */ /* 0x000fea0003800000 */
.L_x_3836:
[----:B------:R-:W-:Y:S01]  /*04e0*/  @P0 LOP3.LUT R7, R0, 0xffffffc0, RZ, 0xc0, !PT ;  /* 0xffffffc000070812 */ /* 0x000fe200078ec0ff */
[----:B------:R-:W-:Y:S01]  /*04f0*/  ULDC.64 UR8, c[0x0][0x238] ;  /* 0x00008e0000087ab9 */ /* 0x000fe20000000a00 */
[C---:B------:R-:W-:Y:S01]  /*0500*/  ISETP.GE.AND P0, PT, R56.reuse, R57, PT ;  /* 0x000000393800720c */ /* 0x040fe20003f06270 */
[----:B------:R-:W-:Y:S01]  /*0510*/  IMAD R11, R3, UR8, RZ ;  /* 0x00000008030b7c24 */ /* 0x000fe2000f8e02ff */
[----:B------:R-:W-:Y:S01]  /*0520*/  IADD3 R15, R15, R17, RZ ;  /* 0x000000110f0f7210 */ /* 0x000fe20007ffe0ff */
[----:B------:R-:W-:Y:S01]  /*0530*/  VIADD R2, R56, 0x20 ;  /* 0x0000002038027836 */ /* 0x000fe20000000000 */
[----:B------:R-:W-:Y:S01]  /*0540*/  BSSY B0, `(.L_x_3838) ;  /* 0x000003b000007945 */ /* 0x000fe20003800000 */
[C---:B------:R-:W-:Y:S01]  /*0550*/  IMAD R35, R6.reuse, UR9, R11 ;  /* 0x0000000906237c24 */ /* 0x040fe2000f8e020b */
[----:B------:R-:W-:Y:S01]  /*0560*/  CS2R R16, SRZ ;  /* 0x0000000000107805 */ /* 0x000fe2000001ff00 */
[----:B------:R-:W-:Y:S01]  /*0570*/  IMAD.WIDE.U32 R52, R6, UR8, R14 ;  /* 0x0000000806347c25 */ /* 0x000fe2000f8e000e */
[----:B------:R-:W-:-:S02]  /*0580*/  CS2R R10, SRZ ;  /* 0x00000000000a7805 */ /* 0x000fc4000001ff00 */
[----:B0-----:R-:W-:Y:S02]  /*0590*/  CS2R R12, SRZ ;  /* 0x00000000000c7805 */ /* 0x001fe4000001ff00 */
[----:B------:R-:W-:Y:S01]  /*05a0*/  CS2R R14, SRZ ;  /* 0x00000000000e7805 */ /* 0x000fe2000001ff00 */
[----:B------:R-:W-:Y:S01]  /*05b0*/  IMAD.X R65, R4, 0x1, R9, P3 ;  /* 0x0000000104417824 */ /* 0x000fe200018e0609 */
        /* <DEDUP_REMOVED lines=8> */
[----:B------:R-:W-:Y:S02]  /*0640*/  ISETP.GE.AND P1, PT, R2, R57, PT ;  /* 0x000000390200720c */ /* 0x000fe40003f26270 */
[----:B------:R-:W-:Y:S01]  /*0650*/  CS2R R30, SRZ ;  /* 0x00000000001e7805 */ /* 0x000fe2000001ff00 */
[----:B------:R-:W-:Y:S01]  /*0660*/  IMAD.WIDE R64, R61, 0x40, R64 ;  /* 0x000000403d407825 */ /* 0x000fe200078e0240 */
[----:B------:R-:W-:Y:S01]  /*0670*/  IADD3 R35, R53, R35, RZ ;  /* 0x0000002335237210 */ /* 0x000fe20007ffe0ff */
[----:B------:R-:W-:Y:S08]  /*0680*/  @P0 BRA `(.L_x_3839) ;  /* 0x0000000000980947 */ /* 0x000ff00003800000 */
[----:B------:R-:W-:Y:S01]  /*0690*/  ULDC UR8, c[0x0][0x21c] ;  /* 0x0000870000087ab9 */ /* 0x000fe20000000800 */
[C---:B------:R-:W-:Y:S01]  /*06a0*/  VIADD R0, R62.reuse, 0x40 ;  /* 0x000000403e007836 */ /* 0x040fe20000000000 */
[C---:B------:R-:W-:Y:S01]  /*06b0*/  ISETP.GE.AND P4, PT, R62.reuse, UR8, PT ;  /* 0x000000083e007c0c */ /* 0x040fe2000bf86270 */
[----:B------:R-:W-:-:S03]  /*06c0*/  VIADD R34, R62, 0x80 ;  /* 0x000000803e227836 */ /* 0x000fc60000000000 */
[----:B------:R-:W-:Y:S02]  /*06d0*/  ISETP.GE.AND P3, PT, R0, UR8, PT ;  /* 0x0000000800007c0c */ /* 0x000fe4000bf66270 */
[----:B------:R-:W-:-:S07]  /*06e0*/  ISETP.GE.AND P2, PT, R34, UR8, PT ;  /* 0x0000000822007c0c */ /* 0x000fce000bf46270 */
[----:B------:R-:W0:Y:S01]  /*06f0*/  @!P4 LDC.64 R46, c[0x0][0x228] ;  /* 0x00008a00ff2ecb82 */ /* 0x000e220000000a00 */
[----:B------:R-:W-:-:S05]  /*0700*/  @!P4 MOV R34, R52 ;  /* 0x000000340022c202 */ /* 0x000fca0000000f00 */
[----:B------:R-:W-:Y:S01]  /*0710*/  @!P2 MOV R48, R52 ;  /* 0x000000340030a202 */ /* 0x000fe20000000f00 */
[----:B------:R-:W-:Y:S01]  /*0720*/  @!P2 IMAD.MOV.U32 R49, RZ, RZ, R35 ;  /* 0x000000ffff31a224 */ /* 0x000fe200078e0023 */
[----:B------:R-:W1:Y:S08]  /*0730*/  @!P3 LDC.64 R40, c[0x0][0x228] ;  /* 0x00008a00ff28bb82 */ /* 0x000e700000000a00 */
[----:B------:R-:W2:Y:S08]  /*0740*/  @!P2 LDC.64 R36, c[0x0][0x228] ;  /* 0x00008a00ff24ab82 */ /* 0x000eb00000000a00 */
[----:B------:R-:W3:Y:S01]  /*0750*/  @!P4 LDC.64 R44, c[0x0][0x210] ;  /* 0x00008400ff2ccb82 */ /* 0x000ee20000000a00 */
[----:B0-----:R-:W-:-:S02]  /*0760*/  @!P4 IMAD R0, R65, R46, RZ ;  /* 0x0000002e4100c224 */ /* 0x001fc400078e02ff */
[----:B------:R-:W-:-:S04]  /*0770*/  @!P4 IMAD.WIDE.U32 R50, R64, R46, R34 ;  /* 0x0000002e4032c225 */ /* 0x000fc800078e0022 */
[C---:B------:R-:W-:Y:S01]  /*0780*/  @!P4 IMAD R55, R64.reuse, R47, R0 ;  /* 0x0000002f4037c224 */ /* 0x040fe200078e0200 */
[----:B------:R-:W0:Y:S01]  /*0790*/  @!P3 LDC.64 R42, c[0x0][0x210] ;  /* 0x00008400ff2abb82 */ /* 0x000e220000000a00 */
[----:B------:R-:W-:Y:S02]  /*07a0*/  @!P3 IMAD.MOV.U32 R46, RZ, RZ, R52 ;  /* 0x000000ffff2eb224 */ /* 0x000fe400078e0034 */
[----:B------:R-:W-:Y:S02]  /*07b0*/  @!P3 IMAD.MOV.U32 R47, RZ, RZ, R35 ;  /* 0x000000ffff2fb224 */ /* 0x000fe400078e0023 */
[----:B------:R-:W-:Y:S02]  /*07c0*/  @!P4 IMAD.IADD R0, R51, 0x1, R55 ;  /* 0x000000013300c824 */ /* 0x000fe400078e0237 */
[-C--:B-1----:R-:W-:Y:S01]  /*07d0*/  @!P3 IMAD.WIDE.U32 R46, R64, R40.reuse, R46 ;  /* 0x00000028402eb225 */ /* 0x082fe200078e002e */
[----:B------:R-:W1:Y:S03]  /*07e0*/  @!P2 LDC.64 R38, c[0x0][0x210] ;  /* 0x00008400ff26ab82 */ /* 0x000e660000000a00 */
[----:B------:R-:W-:-:S02]  /*07f0*/  @!P3 IMAD R40, R65, R40, RZ ;  /* 0x000000284128b224 */ /* 0x000fc400078e02ff */
[-C--:B--2---:R-:W-:Y:S02]  /*0800*/  @!P2 IMAD R54, R65, R36.reuse, RZ ;  /* 0x000000244136a224 */ /* 0x084fe400078e02ff */
[----:B------:R-:W-:Y:S01]  /*0810*/  @!P2 IMAD.WIDE.U32 R48, R64, R36, R48 ;  /* 0x000000244030a225 */ /* 0x000fe200078e0030 */
[----:B---3--:R-:W-:-:S03]  /*0820*/  @!P4 LEA R44, P5, R50, R44, 0x1 ;  /* 0x0000002c322cc211 */ /* 0x008fc600078a08ff */
[----:B------:R-:W-:Y:S01]  /*0830*/  @!P3 IMAD R41, R64, R41, R40 ;  /* 0x000000294029b224 */ /* 0x000fe200078e0228 */
[----:B------:R-:W-:Y:S01]  /*0840*/  @!P4 LEA.HI.X R45, R50, R45, R0, 0x1, P5 ;  /* 0x0000002d322dc211 */ /* 0x000fe200028f0c00 */
[----:B------:R-:W-:Y:S01]  /*0850*/  @!P2 IMAD R37, R64, R37, R54 ;  /* 0x000000254025a224 */ /* 0x000fe200078e0236 */
[----:B0-----:R-:W-:-:S03]  /*0860*/  @!P3 LEA R42, P5, R46, R42, 0x1 ;  /* 0x0000002a2e2ab211 */ /* 0x001fc600078a08ff */
[----:B------:R-:W-:Y:S01]  /*0870*/  @!P2 IMAD.IADD R37, R49, 0x1, R37 ;  /* 0x000000013125a824 */ /* 0x000fe200078e0225 */
[----:B------:R-:W-:Y:S01]  /*0880*/  @!P3 IADD3 R41, R47, R41, RZ ;  /* 0x000000292f29b210 */ /* 0x000fe20007ffe0ff */
[----:B------:R0:W5:Y:S03]  /*0890*/  @!P4 LDG.E.128 R8, desc[UR4][R44.64] ;  /* 0x000000042c08c981 */ /* 0x000166000c1e1d00 */
[----:B------:R-:W-:Y:S02]  /*08a0*/  @!P3 LEA.HI.X R43, R46, R43, R41, 0x1, P5 ;  /* 0x0000002b2e2bb211 */ /* 0x000fe400028f0c29 */
[----:B-1----:R-:W-:-:S03]  /*08b0*/  @!P2 LEA R38, P6, R48, R38, 0x1 ;  /* 0x000000263026a211 */ /* 0x002fc600078c08ff */
[----:B------:R0:W5:Y:S01]  /*08c0*/  @!P3 LDG.E.128 R12, desc[UR4][R42.64+0x80] ;  /* 0x000080042a0cb981 */ /* 0x000162000c1e1d00 */
[----:B------:R-:W-:-:S05]  /*08d0*/  @!P2 LEA.HI.X R39, R48, R39, R37, 0x1, P6 ;  /* 0x000000273027a211 */ /* 0x000fca00030f0c25 */
[----:B------:R0:W5:Y:S04]  /*08e0*/  @!P2 LDG.E.128 R24, desc[UR4][R38.64+0x100] ;  /* 0x000100042618a981 */ /* 0x000168000c1e1d00 */
.L_x_3839:
[----:B------:R-:W-:Y:S05]  /*08f0*/  BSYNC B0 ;  /* 0x0000000000007941 */ /* 0x000fea0003800000 */
.L_x_3838:
[----:B------:R-:W-:Y:S04]  /*0900*/  BSSY B0, `(.L_x_3840) ;  /* 0x0000016000007945 */ /* 0x000fe80003800000 */
[----:B------:R-:W-:Y:S05]  /*0910*/  @P1 BRA `(.L_x_3841) ;  /* 0x0000000000501947 */ /* 0x000fea0003800000 */
[----:B------:R-:W-:Y:S01]  /*0920*/  IADD3 R37, P1, R64, 0x20, RZ ;  /* 0x0000002040257810 */ /* 0x000fe20007f3e0ff */
[----:B------:R-:W-:Y:S01]  /*0930*/  VIADD R36, R62, 0x40 ;  /* 0x000000403e247836 */ /* 0x000fe20000000000 */
[----:B------:R-:W-:Y:S01]  /*0940*/  ULDC UR8, c[0x0][0x21c] ;  /* 0x0000870000087ab9 */ /* 0x000fe20000000800 */
[----:B------:R-:W-:Y:S01]  /*0950*/  MOV R34, R52 ;  /* 0x0000003400227202 */ /* 0x000fe20000000f00 */
[----:B------:R-:W-:Y:S01]  /*0960*/  ULDC.64 UR10, c[0x0][0x228] ;  /* 0x00008a00000a7ab9 */ /* 0x000fe20000000a00 */
[----:B------:R-:W-:Y:S01]  /*0970*/  IMAD.X R0, RZ, RZ, R65, P1 ;  /* 0x000000ffff007224 */ /* 0x000fe200008e0641 */
[----:B------:R-:W-:Y:S01]  /*0980*/  ISETP.GE.AND P3, PT, R36, UR8, PT ;  /* 0x0000000824007c0c */ /* 0x000fe2000bf66270 */
[C---:B------:R-:W-:Y:S01]  /*0990*/  VIADD R36, R62.reuse, 0x80 ;  /* 0x000000803e247836 */ /* 0x040fe20000000000 */
[----:B------:R-:W-:Y:S01]  /*09a0*/  ISETP.GE.AND P2, PT, R62, UR8, PT ;  /* 0x000000083e007c0c */ /* 0x000fe2000bf46270 */
[----:B------:R-:W-:Y:S02]  /*09b0*/  IMAD R0, R0, UR10, RZ ;  /* 0x0000000a00007c24 */ /* 0x000fe4000f8e02ff */
[----:B------:R-:W-:Y:S01]  /*09c0*/  IMAD.WIDE.U32 R34, R37, UR10, R34 ;  /* 0x0000000a25227c25 */ /* 0x000fe2000f8e0022 */
[----:B------:R-:W-:-:S03]  /*09d0*/  ISETP.GE.AND P4, PT, R36, UR8, PT ;  /* 0x0000000824007c0c */ /* 0x000fc6000bf86270 */
        /* <DEDUP_REMOVED lines=8> */
.L_x_3841:
[----:B------:R-:W-:Y:S05]  /*0a60*/  BSYNC B0 ;  /* 0x0000000000007941 */ /* 0x000fea0003800000 */
.L_x_3840:
[----:B------:R-:W-:Y:S01]  /*0a70*/  BSSY B0, `(.L_x_3842) ;  /* 0x000004d000007945 */ /* 0x000fe20003800000 */
[----:B------:R-:W-:Y:S02]  /*0a80*/  CS2R R34, SRZ ;  /* 0x0000000000227805 */ /* 0x000fe4000001ff00 */
[----:B-1----:R-:W-:Y:S02]  /*0a90*/  CS2R R36, SRZ ;  /* 0x0000000000247805 */ /* 0x002fe4000001ff00 */
[----:B0-----:R-:W-:Y:S02]  /*0aa0*/  CS2R R38, SRZ ;  /* 0x0000000000267805 */ /* 0x001fe4000001ff00 */
[----:B------:R-:W-:Y:S02]  /*0ab0*/  CS2R R40, SRZ ;  /* 0x0000000000287805 */ /* 0x000fe4000001ff00 */
[----:B------:R-:W-:Y:S01]  /*0ac0*/  CS2R R42, SRZ ;  /* 0x00000000002a7805 */ /* 0x000fe2000001ff00 */
[----:B------:R-:W-:Y:S06]  /*0ad0*/  @P0 BRA `(.L_x_3843) ;  /* 0x0000000400180947 */ /* 0x000fec0003800000 */
[----:B------:R-:W0:Y:S01]  /*0ae0*/  LDC R45, c[0x0][0x21c] ;  /* 0x00008700ff2d7b82 */ /* 0x000e220000000800 */
[C---:B------:R-:W-:Y:S01]  /*0af0*/  VIADD R0, R62.reuse, 0x40 ;  /* 0x000000403e007836 */ /* 0x040fe20000000000 */
[----:B------:R-:W-:Y:S01]  /*0b00*/  BSSY B1, `(.L_x_3844) ;  /* 0x0000019000017945 */ /* 0x000fe20003800000 */
[C---:B------:R-:W-:Y:S01]  /*0b10*/  VIADD R44, R62.reuse, 0x80 ;  /* 0x000000803e2c7836 */ /* 0x040fe20000000000 */
[-C--:B0-----:R-:W-:Y:S02]  /*0b20*/  ISETP.GE.AND P0, PT, R62, R45.reuse, PT ;  /* 0x0000002d3e00720c */ /* 0x081fe40003f06270 */
[-C--:B------:R-:W-:Y:S02]  /*0b30*/  ISETP.GE.AND P1, PT, R0, R45.reuse, PT ;  /* 0x0000002d0000720c */ /* 0x080fe40003f26270 */
[----:B------:R-:W-:-:S09]  /*0b40*/  ISETP.GE.AND P2, PT, R44, R45, PT ;  /* 0x0000002d2c00720c */ /* 0x000fd20003f46270 */
[----:B------:R-:W-:Y:S05]  /*0b50*/  @P0 BRA `(.L_x_3845) ;  /* 0x00000000004c0947 */ /* 0x000fea0003800000 */
[----:B------:R-:W0:Y:S01]  /*0b60*/  LDC.64 R34, c[0x0][0x250] ;  /* 0x00009400ff227b82 */ /* 0x000e220000000a00 */
[----:B------:R-:W-:Y:S02]  /*0b70*/  ULDC.64 UR8, c[0x0][0x258] ;  /* 0x0000960000087ab9 */ /* 0x000fe40000000a00 */
[----:B------:R-:W-:-:S04]  /*0b80*/  IMAD R45, R3, UR8, RZ ;  /* 0x00000008032d7c24 */ /* 0x000fc8000f8e02ff */
[----:B------:R-:W-:Y:S02]  /*0b90*/  IMAD R45, R6, UR9, R45 ;  /* 0x00000009062d7c24 */ /* 0x000fe4000f8e022d */
[C---:B0-----:R-:W-:Y:S02]  /*0ba0*/  IMAD R0, R34.reuse, UR7, RZ ;  /* 0x0000000722007c24 */ /* 0x041fe4000f8e02ff */
[----:B------:R-:W-:-:S04]  /*0bb0*/  IMAD.WIDE.U32 R32, R34, UR6, R62 ;  /* 0x0000000622207c25 */ /* 0x000fc8000f8e003e */
[----:B------:R-:W-:-:S05]  /*0bc0*/  IMAD R35, R35, UR6, R0 ;  /* 0x0000000623237c24 */ /* 0x000fca000f8e0200 */
[----:B------:R-:W-:-:S03]  /*0bd0*/  IADD3 R33, R33, R35, RZ ;  /* 0x0000002321217210 */ /* 0x000fc60007ffe0ff */
[----:B------:R-:W-:Y:S01]  /*0be0*/  IMAD.WIDE.U32 R32, R6, UR8, R32 ;  /* 0x0000000806207c25 */ /* 0x000fe2000f8e0020 */
[----:B------:R-:W-:-:S03]  /*0bf0*/  ULDC.64 UR8, c[0x0][0x248] ;  /* 0x0000920000087ab9 */ /* 0x000fc60000000a00 */
[----:B------:R-:W-:Y:S02]  /*0c00*/  IMAD R35, R65, UR8, RZ ;  /* 0x0000000841237c24 */ /* 0x000fe4000f8e02ff */
[----:B------:R-:W-:Y:S02]  /*0c10*/  IMAD.IADD R33, R33, 0x1, R45 ;  /* 0x0000000121217824 */ /* 0x000fe400078e022d */
[C---:B------:R-:W-:Y:S02]  /*0c20*/  IMAD R35, R64.reuse, UR9, R35 ;  /* 0x0000000940237c24 */ /* 0x040fe4000f8e0223 */
[----:B------:R-:W-:Y:S01]  /*0c30*/  IMAD.WIDE.U32 R32, R64, UR8, R32 ;  /* 0x0000000840207c25 */ /* 0x000fe2000f8e0020 */
[----:B------:R-:W-:-:S03]  /*0c40*/  ULDC.64 UR8, c[0x0][0x240] ;  /* 0x0000900000087ab9 */ /* 0x000fc60000000a00 */
[----:B------:R-:W-:Y:S01]  /*0c50*/  IMAD.IADD R33, R33, 0x1, R35 ;  /* 0x0000000121217824 */ /* 0x000fe200078e0223 */
[----:B------:R-:W-:-:S04]  /*0c60*/  LEA R34, P0, R32, UR8, 0x1 ;  /* 0x0000000820227c11 */ /* 0x000fc8000f8008ff */
[----:B------:R-:W-:-:S06]  /*0c70*/  LEA.HI.X R35, R32, UR9, R33, 0x1, P0 ;  /* 0x0000000920237c11 */ /* 0x000fcc00080f0c21 */
[----:B------:R-:W5:Y:S03]  /*0c80*/  LDG.E.128 R32, desc[UR4][R34.64] ;  /* 0x0000000422207981 */ /* 0x000f66000c1e1d00 */
.L_x_3845:
[----:B------:R-:W-:Y:S05]  /*0c90*/  BSYNC B1 ;  /* 0x0000000000017941 */ /* 0x000fea0003800000 */
.L_x_3844:
[----:B------:R-:W-:Y:S04]  /*0ca0*/  BSSY B1, `(.L_x_3846) ;  /* 0x0000015000017945 */ /* 0x000fe80003800000 */
        /* <DEDUP_REMOVED lines=20> */
.L_x_3847:
[----:B------:R-:W-:Y:S05]  /*0df0*/  BSYNC B1 ;  /* 0x0000000000017941 */ /* 0x000fea0003800000 */
.L_x_3846:
        /* <DEDUP_REMOVED lines=20> */
.L_x_3843:
[----:B------:R-:W-:Y:S05]  /*0f40*/  BSYNC B0 ;  /* 0x0000000000007941 */ /* 0x000fea0003800000 */
.L_x_3842:
[C---:B-----5:R-:W-:Y:S01]  /*0f50*/  IMAD.U32 R0, R9.reuse, 0x10000, RZ ;  /* 0x0001000009007824 */ /* 0x060fe200078e00ff */
[----:B------:R-:W-:Y:S01]  /*0f60*/  LOP3.LUT R68, R9, 0xffff0000, RZ, 0xc0, !PT ;  /* 0xffff000009447812 */ /* 0x000fe200078ec0ff */
[----:B------:R-:W-:Y:S01]  /*0f70*/  IMAD R9, R61, -0x40, R67 ;  /* 0xffffffc03d097824 */ /* 0x000fe200078e0243 */
[----:B------:R-:W-:Y:S01]  /*0f80*/  LOP3.LUT R44, R8, 0xffff0000, RZ, 0xc0, !PT ;  /* 0xffff0000082c7812 */ /* 0x000fe200078ec0ff */
[----:B------:R-:W-:Y:S01]  /*0f90*/  BSSY B0, `(.L_x_3848) ;  /* 0x000002d000007945 */ /* 0x000fe20003800000 */
[----:B------:R-:W-:Y:S02]  /*0fa0*/  LOP3.LUT R45, R32, 0xffff0000, RZ, 0xc0, !PT ;  /* 0xffff0000202d7812 */ /* 0x000fe400078ec0ff */
[----:B------:R-:W-:Y:S02]  /*0fb0*/  CS2R R46, SRZ ;  /* 0x00000000002e7805 */ /* 0x000fe4000001ff00 */
[----:B------:R-:W-:Y:S02]  /*0fc0*/  ISETP.GE.AND P0, PT, R2, R9, PT ;  /* 0x000000090200720c */ /* 0x000fe40003f06270 */
[----:B------:R-:W-:-:S02]  /*0fd0*/  CS2R R48, SRZ ;  /* 0x0000000000307805 */ /* 0x000fc4000001ff00 */
[----:B------:R-:W-:Y:S01]  /*0fe0*/  SHF.L.U32 R73, R8, 0x10, RZ ;  /* 0x0000001008497819 */ /* 0x000fe200000006ff */
[----:B------:R-:W-:Y:S02]  /*0ff0*/  IMAD.U32 R8, R32, 0x10000, RZ ;  /* 0x0001000020087824 */ /* 0x000fe400078e00ff */
[----:B------:R-:W-:Y:S01]  /*1000*/  FMUL.FTZ R44, R44, R45 ;  /* 0x0000002d2c2c7220 */ /* 0x000fe20000410000 */
[C---:B------:R-:W-:Y:S02]  /*1010*/  SHF.L.U32 R69, R33.reuse, 0x10, RZ ;  /* 0x0000001021457819 */ /* 0x040fe400000006ff */
[----:B------:R-:W-:Y:S02]  /*1020*/  CS2R R50, SRZ ;  /* 0x0000000000327805 */ /* 0x000fe4000001ff00 */
[----:B------:R-:W-:Y:S01]  /*1030*/  LOP3.LUT R71, R33, 0xffff0000, RZ, 0xc0, !PT ;  /* 0xffff000021477812 */ /* 0x000fe200078ec0ff */
[----:B------:R-:W-:Y:S01]  /*1040*/  FFMA.FTZ R73, R73, R8, R44 ;  /* 0x0000000849497223 */ /* 0x000fe2000001002c */
[----:B------:R-:W-:-:S02]  /*1050*/  CS2R R44, SRZ ;  /* 0x00000000002c7805 */ /* 0x000fc4000001ff00 */
[----:B------:R-:W-:Y:S02]  /*1060*/  CS2R R52, SRZ ;  /* 0x0000000000347805 */ /* 0x000fe4000001ff00 */
[----:B------:R-:W-:Y:S01]  /*1070*/  CS2R R54, SRZ ;  /* 0x0000000000367805 */ /* 0x000fe2000001ff00 */
[----:B------:R-:W-:Y:S06]  /*1080*/  @P0 BRA `(.L_x_3849) ;  /* 0x0000000000740947 */ /* 0x000fec0003800000 */
[----:B------:R-:W0:Y:S01]  /*1090*/  LDC.64 R8, c[0x0][0x250] ;  /* 0x00009400ff087b82 */ /* 0x000e220000000a00 */
[----:B------:R-:W-:Y:S01]  /*10a0*/  ULDC.64 UR8, c[0x0][0x258] ;  /* 0x0000960000087ab9 */ /* 0x000fe20000000a00 */
[----:B------:R-:W-:Y:S01]  /*10b0*/  ULDC.64 UR10, c[0x0][0x248] ;  /* 0x00009200000a7ab9 */ /* 0x000fe20000000a00 */
[C---:B0-----:R-:W-:Y:S02]  /*10c0*/  IMAD R70, R8.reuse, UR7, RZ ;  /* 0x0000000708467c24 */ /* 0x041fe4000f8e02ff */
[----:B------:R-:W-:-:S04]  /*10d0*/  IMAD.WIDE.U32 R32, R8, UR6, R62 ;  /* 0x0000000608207c25 */ /* 0x000fc8000f8e003e */
[----:B------:R-:W-:Y:S02]  /*10e0*/  IMAD R9, R9, UR6, R70 ;  /* 0x0000000609097c24 */ /* 0x000fe4000f8e0246 */
[----:B------:R-:W-:Y:S02]  /*10f0*/  IMAD R63, R3, UR8, RZ ;  /* 0x00000008033f7c24 */ /* 0x000fe4000f8e02ff */
[----:B------:R-:W-:Y:S01]  /*1100*/  IMAD.IADD R33, R33, 0x1, R9 ;  /* 0x0000000121217824 */ /* 0x000fe200078e0209 */
[----:B------:R-:W-:Y:S01]  /*1110*/  IADD3 R9, P0, R64, 0x20, RZ ;  /* 0x0000002040097810 */ /* 0x000fe20007f1e0ff */
[C---:B------:R-:W-:Y:S02]  /*1120*/  IMAD R63, R6.reuse, UR9, R63 ;  /* 0x00000009063f7c24 */ /* 0x040fe4000f8e023f */
[----:B------:R-:W-:Y:S01]  /*1130*/  IMAD.WIDE.U32 R32, R6, UR8, R32 ;  /* 0x0000000806207c25 */ /* 0x000fe2000f8e0020 */
[----:B------:R-:W-:Y:S02]  /*1140*/  ULDC UR8, c[0x0][0x21c] ;  /* 0x0000870000087ab9 */ /* 0x000fe40000000800 */
[C---:B------:R-:W-:Y:S01]  /*1150*/  ISETP.GE.AND P1, PT, R62.reuse, UR8, PT ;  /* 0x000000083e007c0c */ /* 0x040fe2000bf26270 */
[----:B------:R-:W-:Y:S01]  /*1160*/  IMAD.X R8, RZ, RZ, R65, P0 ;  /* 0x000000ffff087224 */ /* 0x000fe200000e0641 */
[----:B------:R-:W-:Y:S01]  /*1170*/  IADD3 R33, R33, R63, RZ ;  /* 0x0000003f21217210 */ /* 0x000fe20007ffe0ff */
[----:B------:R-:W-:-:S02]  /*1180*/  VIADD R64, R62, 0x40 ;  /* 0x000000403e407836 */ /* 0x000fc40000000000 */
[----:B------:R-:W-:Y:S02]  /*1190*/  IMAD R8, R8, UR10, RZ ;  /* 0x0000000a08087c24 */ /* 0x000fe4000f8e02ff */
[----:B------:R-:W-:Y:S01]  /*11a0*/  VIADD R65, R62, 0x80 ;  /* 0x000000803e417836 */ /* 0x000fe20000000000 */
[----:B------:R-:W-:Y:S01]  /*11b0*/  ISETP.GE.AND P2, PT, R64, UR8, PT ;  /* 0x0000000840007c0c */ /* 0x000fe2000bf46270 */
[C---:B------:R-:W-:Y:S02]  /*11c0*/  IMAD R63, R9.reuse, UR11, R8 ;  /* 0x0000000b093f7c24 */ /* 0x040fe4000f8e0208 */
[----:B------:R-:W-:Y:S01]  /*11d0*/  IMAD.WIDE.U32 R32, R9, UR10, R32 ;  /* 0x0000000a09207c25 */ /* 0x000fe2000f8e0020 */
[----:B------:R-:W-:Y:S01]  /*11e0*/  ISETP.GE.AND P3, PT, R65, UR8, PT ;  /* 0x0000000841007c0c */ /* 0x000fe2000bf66270 */
[----:B------:R-:W-:-:S03]  /*11f0*/  ULDC.64 UR8, c[0x0][0x240] ;  /* 0x0000900000087ab9 */ /* 0x000fc60000000a00 */
[----:B------:R-:W-:Y:S02]  /*1200*/  IADD3 R9, R33, R63, RZ ;  /* 0x0000003f21097210 */ /* 0x000fe40007ffe0ff */
[----:B------:R-:W-:-:S04]  /*1210*/  LEA R8, P0, R32, UR8, 0x1 ;  /* 0x0000000820087c11 */ /* 0x000fc8000f8008ff */
[----:B------:R-:W-:-:S05]  /*1220*/  LEA.HI.X R9, R32, UR9, R9, 0x1, P0 ;  /* 0x0000000920097c11 */ /* 0x000fca00080f0c09 */
[----:B------:R0:W5:Y:S04]  /*1230*/  @!P1 LDG.E.128 R44, desc[UR4][R8.64] ;  /* 0x00000004082c9981 */ /* 0x000168000c1e1d00 */
[----:B------:R0:W5:Y:S04]  /*1240*/  @!P2 LDG.E.128 R48, desc[UR4][R8.64+0x80] ;  /* 0x000080040830a981 */ /* 0x000168000c1e1d00 */
[----:B------:R0:W5:Y:S02]  /*1250*/  @!P3 LDG.E.128 R52, desc[UR4][R8.64+0x100] ;  /* 0x000100040834b981 */ /* 0x000164000c1e1d00 */
.L_x_3849:
[----:B------:R-:W-:Y:S05]  /*1260*/  BSYNC B0 ;  /* 0x0000000000007941 */ /* 0x000fea0003800000 */
.L_x_3848:
[----:B------:R-:W-:Y:S01]  /*1270*/  LOP3.LUT R33, R16, 0xffff0000, RZ, 0xc0, !PT ;  /* 0xffff000010217812 */ /* 0x000fe200078ec0ff */
[----:B------:R-:W-:Y:S01]  /*1280*/  FFMA.FTZ R69, R0, R69, R73 ;  /* 0x0000004500457223 */ /* 0x000fe20000010049 */
[C---:B-----5:R-:W-:Y:S01]  /*1290*/  LOP3.LUT R62, R44.reuse, 0xffff0000, RZ, 0xc0, !PT ;  /* 0xffff00002c3e7812 */ /* 0x060fe200078ec0ff */
[----:B------:R-:W-:Y:S01]  /*12a0*/  IMAD.U32 R63, R44, 0x10000, RZ ;  /* 0x000100002c3f7824 */ /* 0x000fe200078e00ff */
[----:B------:R-:W-:Y:S01]  /*12b0*/  SHF.L.U32 R0, R16, 0x10, RZ ;  /* 0x0000001010007819 */ /* 0x000fe200000006ff */
[C---:B------:R-:W-:Y:S01]  /*12c0*/  IMAD.U32 R32, R10.reuse, 0x10000, RZ ;  /* 0x000100000a207824 */ /* 0x040fe200078e00ff */
[----:B0-----:R-:W-:Y:S01]  /*12d0*/  LOP3.LUT R9, R10, 0xffff0000, RZ, 0xc0, !PT ;  /* 0xffff00000a097812 */ /* 0x001fe200078ec0ff */
[----:B------:R-:W-:Y:S01]  /*12e0*/  FMUL.FTZ R33, R33, R62 ;  /* 0x0000003e21217220 */ /* 0x000fe20000410000 */
[C---:B------:R-:W-:Y:S01]  /*12f0*/  IMAD.U32 R8, R11.reuse, 0x10000, RZ ;  /* 0x000100000b087824 */ /* 0x040fe200078e00ff */
[----:B------:R-:W-:Y:S01]  /*1300*/  LOP3.LUT R10, R11, 0xffff0000, RZ, 0xc0, !PT ;  /* 0xffff00000b0a7812 */ /* 0x000fe200078ec0ff */
[----:B------:R-:W-:Y:S01]  /*1310*/  IMAD.U32 R11, R17, 0x10000, RZ ;  /* 0x00010000110b7824 */ /* 0x000fe200078e00ff */
[----:B------:R-:W-:Y:S01]  /*1320*/  SHF.L.U32 R44, R45, 0x10, RZ ;  /* 0x000000102d2c7819 */ /* 0x000fe200000006ff */
[----:B------:R-:W-:Y:S01]  /*1330*/  FFMA.FTZ R0, R0, R63, R33 ;  /* 0x0000003f00007223 */ /* 0x000fe20000010021 */
[----:B------:R-:W-:Y:S01]  /*1340*/  LOP3.LUT R16, R17, 0xffff0000, RZ, 0xc0, !PT ;  /* 0xffff000011107812 */ /* 0x000fe200078ec0ff */
[----:B------:R-:W-:Y:S01]  /*1350*/  FFMA.FTZ R69, R68, R71, R69 ;  /* 0x0000004744457223 */ /* 0x000fe20000010045 */
[----:B------:R-:W-:Y:S01]  /*1360*/  LOP3.LUT R45, R45, 0xffff0000, RZ, 0xc0, !PT ;  /* 0xffff00002d2d7812 */ /* 0x000fe200078ec0ff */
[----:B------:R-:W-:-:S02]  /*1370*/  IMAD.U32 R33, R34, 0x10000, RZ ;  /* 0x0001000022217824 */ /* 0x000fc400078e00ff */
[----:B------:R-:W-:Y:S01]  /*1380*/  FFMA.FTZ R11, R11, R44, R0 ;  /* 0x0000002c0b0b7223 */ /* 0x000fe20000010000 */
[----:B------:R-:W-:Y:S01]  /*1390*/  LOP3.LUT R34, R34, 0xffff0000, RZ, 0xc0, !PT ;  /* 0xffff000022227812 */ /* 0x000fe200078ec0ff */
[C---:B------:R-:W-:Y:S02]  /*13a0*/  IMAD.U32 R17, R35.reuse, 0x10000, RZ ;  /* 0x0001000023117824 */ /* 0x040fe400078e00ff */
[----:B------:R-:W-:Y:S01]  /*13b0*/  FFMA.FTZ R44, R32, R33, R69 ;  /* 0x00000021202c7223 */ /* 0x000fe20000010045 */
[----:B------:R-:W-:Y:S01]  /*13c0*/  FFMA.FTZ R63, R16, R45, R11 ;  /* 0x0000002d103f7223 */ /* 0x000fe2000001000b */
[----:B------:R-:W-:Y:S01]  /*13d0*/  IMAD.U32 R32, R18, 0x10000, RZ ;  /* 0x0001000012207824 */ /* 0x000fe200078e00ff */
[----:B------:R-:W-:Y:S01]  /*13e0*/  LOP3.LUT R35, R35, 0xffff0000, RZ, 0xc0, !PT ;  /* 0xffff000023237812 */ /* 0x000fe200078ec0ff */
[----:B------:R-:W-:Y:S02]  /*13f0*/  IMAD.U32 R33, R46, 0x10000, RZ ;  /* 0x000100002e217824 */ /* 0x000fe400078e00ff */
[----:B------:R-:W-:Y:S01]  /*1400*/  FFMA.FTZ R45, R9, R34, R44 ;  /* 0x00000022092d7223 */ /* 0x000fe2000001002c */
[----:B------:R-:W-:Y:S01]  /*1410*/  LOP3.LUT R9, R18, 0xffff0000, RZ, 0xc0, !PT ;  /* 0xffff000012097812 */ /* 0x000fe200078ec0ff */
[----:B------:R-:W-:Y:S01]  /*1420*/  BSSY B0, `(.L_x_3850) ;  /* 0x00000a6000007945 */ /* 0x000fe20003800000 */
[----:B------:R-:W-:Y:S01]  /*1430*/  FFMA.FTZ R34, R32, R33, R63 ;  /* 0x0000002120227223 */ /* 0x000fe2000001003f */
[----:B------:R-:W-:Y:S01]  /*1440*/  LOP3.LUT R32, R46, 0xffff0000, RZ, 0xc0, !PT ;  /* 0xffff00002e207812 */ /* 0x000fe200078ec0ff */
[----:B------:R-:W-:Y:S01]  /*1450*/  FFMA.FTZ R17, R8, R17, R45 ;  /* 0x0000001108117223 */ /* 0x000fe2000001002d */
[C---:B------:R-:W-:Y:S01]  /*1460*/  SHF.L.U32 R16, R12.reuse, 0x10, RZ ;  /* 0x000000100c107819 */ /* 0x040fe200000006ff */
[----:B------:R-:W-:Y:S01]  /*1470*/  IMAD.U32 R8, R47, 0x10000, RZ ;  /* 0x000100002f087824 */ /* 0x000fe200078e00ff */
[----:B------:R-:W-:Y:S01]  /*1480*/  LOP3.LUT R11, R12, 0xffff0000, RZ, 0xc0, !PT ;  /* 0xffff00000c0b7812 */ /* 0x000fe200078ec0ff */
[----:B------:R-:W-:Y:S01]  /*1490*/  FFMA.FTZ R32, R9, R32, R34 ;  /* 0x0000002009207223 */ /* 0x000fe20000010022 */
[C---:B------:R-:W-:Y:S01]  /*14a0*/  SHF.L.U32 R0, R13.reuse, 0x10, RZ ;  /* 0x000000100d007819 */ /* 0x040fe200000006ff */
[----:B------:R-:W-:Y:S01]  /*14b0*/  FFMA.FTZ R17, R10, R35, R17 ;  /* 0x000000230a117223 */ /* 0x000fe20000010011 */
[----:B------:R-:W-:Y:S01]  /*14c0*/  LOP3.LUT R12, R13, 0xffff0000, RZ, 0xc0, !PT ;  /* 0xffff00000d0c7812 */ /* 0x000fe200078ec0ff */
[----:B------:R-:W-:Y:S01]  /*14d0*/  IMAD.U32 R13, R19, 0x10000, RZ ;  /* 0x00010000130d7824 */ /* 0x000fe200078e00ff */
[----:B------:R-:W-:-:S02]  /*14e0*/  SHF.L.U32 R9, R36, 0x10, RZ ;  /* 0x0000001024097819 */ /* 0x000fc400000006ff */
[----:B------:R-:W-:Y:S01]  /*14f0*/  LOP3.LUT R18, R19, 0xffff0000, RZ, 0xc0, !PT ;  /* 0xffff000013127812 */ /* 0x000fe200078ec0ff */
[----:B------:R-:W-:Y:S01]  /*1500*/  FFMA.FTZ R13, R13, R8, R32 ;  /* 0x000000080d0d7223 */ /* 0x000fe20000010020 */
[----:B------:R-:W-:Y:S01]  /*1510*/  LOP3.LUT R47, R47, 0xffff0000, RZ, 0xc0, !PT ;  /* 0xffff00002f2f7812 */ /* 0x000fe200078ec0ff */
[----:B------:R-:W-:Y:S01]  /*1520*/  FFMA.FTZ R16, R16, R9, R17 ;  /* 0x0000000910107223 */ /* 0x000fe20000010011 */
[----:B------:R-:W-:Y:S01]  /*1530*/  SHF.L.U32 R10, R20, 0x10, RZ ;  /* 0x00000010140a7819 */ /* 0x000fe200000006ff */
[----:B------:R-:W-:Y:S01]  /*1540*/  IMAD.U32 R17, R48, 0x10000, RZ ;  /* 0x0001000030117824 */ /* 0x000fe200078e00ff */
[----:B------:R-:W-:Y:S01]  /*1550*/  LOP3.LUT R32, R36, 0xffff0000, RZ, 0xc0, !PT ;  /* 0xffff000024207812 */ /* 0x000fe200078ec0ff */
[----:B------:R-:W-:Y:S01]  /*1560*/  FFMA.FTZ R47, R18, R47, R13 ;  /* 0x0000002f122f7223 */ /* 0x000fe2000001000d */
[C---:B------:R-:W-:Y:S01]  /*1570*/  IMAD.U32 R13, R14.reuse, 0x10000, RZ ;  /* 0x000100000e0d7824 */ /* 0x040fe200078e00ff */
[----:B------:R-:W-:Y:S01]  /*1580*/  LOP3.LUT R9, R14, 0xffff0000, RZ, 0xc0, !PT ;  /* 0xffff00000e097812 */ /* 0x000fe200078ec0ff */
[C---:B------:R-:W-:Y:S01]  /*1590*/  IMAD.U32 R8, R15.reuse, 0x10000, RZ ;  /* 0x000100000f087824 */ /* 0x040fe200078e00ff */
[----:B------:R-:W-:Y:S01]  /*15a0*/  LOP3.LUT R14, R15, 0xffff0000, RZ, 0xc0, !PT ;  /* 0xffff00000f0e7812 */ /* 0x000fe200078ec0ff */
[----:B------:R-:W-:Y:S01]  /*15b0*/  FFMA.FTZ R17, R10, R17, R47 ;  /* 0x000000110a117223 */ /* 0x000fe2000001002f */
[----:B------:R-:W-:-:S02]  /*15c0*/  IMAD.U32 R19, R37, 0x10000, RZ ;  /* 0x0001000025137824 */ /* 0x000fc400078e00ff */
[----:B------:R-:W-:Y:S01]  /*15d0*/  FFMA.FTZ R33, R11, R32, R16 ;  /* 0x000000200b217223 */ /* 0x000fe20000010010 */
[----:B------:R-:W-:Y:S02]  /*15e0*/  LOP3.LUT R10, R20, 0xffff0000, RZ, 0xc0, !PT ;  /* 0xffff0000140a7812 */ /* 0x000fe400078ec0ff */
[----:B------:R-:W-:Y:S01]  /*15f0*/  LOP3.LUT R15, R48, 0xffff0000, RZ, 0xc0, !PT ;  /* 0xffff0000300f7812 */ /* 0x000fe200078ec0ff */
[----:B------:R-:W-:Y:S01]  /*1600*/  FFMA.FTZ R19, R0, R19, R33 ;  /* 0x0000001300137223 */ /* 0x000fe20000010021 */
[----:B------:R-:W-:Y:S01]  /*1610*/  SHF.L.U32 R11, R21, 0x10, RZ ;  /* 0x00000010150b7819 */ /* 0x000fe200000006ff */
[----:B------:R-:W-:Y:S01]  /*1620*/  IMAD.U32 R0, R49, 0x10000, RZ ;  /* 0x0001000031007824 */ /* 0x000fe200078e00ff */
[----:B------:R-:W-:Y:S01]  /*1630*/  LOP3.LUT R37, R37, 0xffff0000, RZ, 0xc0, !PT ;  /* 0xffff000025257812 */ /* 0x000fe200078ec0ff */
[----:B------:R-:W-:Y:S01]  /*1640*/  FFMA.FTZ R16, R10, R15, R17 ;  /* 0x0000000f0a107223 */ /* 0x000fe20000010011 */
[----:B------:R-:W-:Y:S01]  /*1650*/  LOP3.LUT R20, R21, 0xffff0000, RZ, 0xc0, !PT ;  /* 0xffff000015147812 */ /* 0x000fe200078ec0ff */
[----:B------:R-:W-:Y:S01]  /*1660*/  IMAD.U32 R10, R38, 0x10000, RZ ;  /* 0x00010000260a7824 */ /* 0x000fe200078e00ff */
[----:B------:R-:W-:Y:S01]  /*1670*/  LOP3.LUT R49, R49, 0xffff0000, RZ, 0xc0, !PT ;  /* 0xffff000031317812 */ /* 0x000fe200078ec0ff */
[----:B------:R-:W-:Y:S01]  /*1680*/  FFMA.FTZ R11, R11, R0, R16 ;  /* 0x000000000b0b7223 */ /* 0x000fe20000010010 */
[----:B------:R-:W-:Y:S01]  /*1690*/  FFMA.FTZ R12, R12, R37, R19 ;  /* 0x000000250c0c7223 */ /* 0x000fe20000010013 */
[----:B------:R-:W-:Y:S01]  /*16a0*/  LOP3.LUT R16, R38, 0xffff0000, RZ, 0xc0, !PT ;  /* 0xffff000026107812 */ /* 0x000fe200078ec0ff */
[----:B------:R-:W-:-:S02]  /*16b0*/  IMAD.U32 R0, R22, 0x10000, RZ ;  /* 0x0001000016007824 */ /* 0x000fc400078e00ff */
[----:B------:R-:W-:Y:S01]  /*16c0*/  FFMA.FTZ R49, R20, R49, R11 ;  /* 0x0000003114317223 */ /* 0x000fe2000001000b */
[----:B------:R-:W-:Y:S02]  /*16d0*/  IMAD.U32 R11, R50, 0x10000, RZ ;  /* 0x00010000320b7824 */ /* 0x000fe400078e00ff */
[----:B------:R-:W-:Y:S01]  /*16e0*/  FFMA.FTZ R18, R13, R10, R12 ;  /* 0x0000000a0d127223 */ /* 0x000fe2000001000c */
[----:B------:R-:W-:Y:S01]  /*16f0*/  SHF.L.U32 R17, R39, 0x10, RZ ;  /* 0x0000001027117819 */ /* 0x000fe200000006ff */
[----:B------:R-:W-:Y:S02]  /*1700*/  IMAD.U32 R13, R24, 0x10000, RZ ;  /* 0x00010000180d7824 */ /* 0x000fe400078e00ff */
[----:B------:R-:W-:Y:S01]  /*1710*/  FFMA.FTZ R49, R0, R11, R49 ;  /* 0x0000000b00317223 */ /* 0x000fe20000010031 */
[----:B------:R-:W-:Y:S01]  /*1720*/  LOP3.LUT R10, R22, 0xffff0000, RZ, 0xc0, !PT ;  /* 0xffff0000160a7812 */ /* 0x000fe200078ec0ff */
[----:B------:R-:W-:Y:S01]  /*1730*/  FFMA.FTZ R19, R9, R16, R18 ;  /* 0x0000001009137223 */ /* 0x000fe20000010012 */
[----:B------:R-:W-:Y:S01]  /*1740*/  LOP3.LUT R11, R50, 0xffff0000, RZ, 0xc0, !PT ;  /* 0xffff0000320b7812 */ /* 0x000fe200078ec0ff */
[----:B------:R-:W-:Y:S01]  /*1750*/  IMAD.U32 R15, R25, 0x10000, RZ ;  /* 0x00010000190f7824 */ /* 0x000fe200078e00ff */
[----:B------:R-:W-:Y:S01]  /*1760*/  SHF.L.U32 R12, R23, 0x10, RZ ;  /* 0x00000010170c7819 */ /* 0x000fe200000006ff */
[----:B------:R-:W-:Y:S01]  /*1770*/  IMAD.U32 R18, R41, 0x10000, RZ ;  /* 0x0001000029127824 */ /* 0x000fe200078e00ff */
[----:B------:R-:W-:Y:S01]  /*1780*/  LOP3.LUT R22, R23, 0xffff0000, RZ, 0xc0, !PT ;  /* 0xffff000017167812 */ /* 0x000fe200078ec0ff */
[----:B------:R-:W-:Y:S01]  /*1790*/  FFMA.FTZ R23, R8, R17, R19 ;  /* 0x0000001108177223 */ /* 0x000fe20000010013 */
[----:B------:R-:W-:Y:S01]  /*17a0*/  FFMA.FTZ R49, R10, R11, R49 ;  /* 0x0000000b0a317223 */ /* 0x000fe20000010031 */
[----:B------:R-:W-:Y:S01]  /*17b0*/  IMAD.U32 R17, R51, 0x10000, RZ ;  /* 0x0001000033117824 */ /* 0x000fe200078e00ff */
[----:B------:R-:W-:Y:S01]  /*17c0*/  LOP3.LUT R39, R39, 0xffff0000, RZ, 0xc0, !PT ;  /* 0xffff000027277812 */ /* 0x000fe200078ec0ff */
[----:B------:R-:W-:Y:S01]  /*17d0*/  IMAD.U32 R10, R28, 0x10000, RZ ;  /* 0x000100001c0a7824 */ /* 0x000fe200078e00ff */
[----:B------:R-:W-:Y:S01]  /*17e0*/  LOP3.LUT R51, R51, 0xffff0000, RZ, 0xc0, !PT ;  /* 0xffff000033337812 */ /* 0x000fe200078ec0ff */
[----:B------:R-:W-:Y:S01]  /*17f0*/  FFMA.FTZ R49, R12, R17, R49 ;  /* 0x000000110c317223 */ /* 0x000fe20000010031 */
[----:B------:R-:W-:Y:S01]  /*1800*/  SHF.L.U32 R16, R40, 0x10, RZ ;  /* 0x0000001028107819 */ /* 0x000fe200000006ff */
        /* <DEDUP_REMOVED lines=25> */
[----:B------:R-:W-:Y:S01]  /*19a0*/  SHF.L.U32 R13, R54, 0x10, RZ ;  /* 0x00000010360d7819 */ /* 0x000fe200000006ff */
[----:B------:R-:W-:Y:S01]  /*19b0*/  IMAD R17, R61, 0x3000, RZ ;  /* 0x000030003d117824 */ /* 0x000fe200078e02ff */
[----:B------:R-:W-:Y:S01]  /*19c0*/  LOP3.LUT R26, R26, 0xffff0000, RZ, 0xc0, !PT ;  /* 0xffff00001a1a7812 */ /* 0x000fe200078ec0ff */
[----:B------:R-:W-:Y:S01]  /*19d0*/  FFMA.FTZ R9, R9, R32, R18 ;  /* 0x0000002009097223 */ /* 0x000fe20000010012 */
[----:B------:R-:W-:Y:S01]  /*19e0*/  LOP3.LUT R21, R42, 0xffff0000, RZ, 0xc0, !PT ;  /* 0xffff00002a157812 */ /* 0x000fe200078ec0ff */
[----:B------:R-:W-:Y:S01]  /*19f0*/  FFMA.FTZ R13, R10, R13, R29 ;  /* 0x0000000d0a0d7223 */ /* 0x000fe2000001001d */
[----:B------:R-:W-:Y:S01]  /*1a00*/  LOP3.LUT R30, R30, 0xffff0000, RZ, 0xc0, !PT ;  /* 0xffff00001e1e7812 */ /* 0x000fe200078ec0ff */
[----:B------:R-:W-:Y:S01]  /*1a10*/  VIADD R16, R67, 0x3f ;  /* 0x0000003f43107836 */ /* 0x000fe20000000000 */
[----:B------:R-:W-:Y:S01]  /*1a20*/  LOP3.LUT R15, R54, 0xffff0000, RZ, 0xc0, !PT ;  /* 0xffff0000360f7812 */ /* 0x000fe200078ec0ff */
[----:B------:R-:W-:Y:S01]  /*1a30*/  FFMA.FTZ R21, R26, R21, R9 ;  /* 0x000000151a157223 */ /* 0x000fe20000010009 */
[----:B------:R-:W-:Y:S01]  /*1a40*/  SHF.L.U32 R11, R43, 0x10, RZ ;  /* 0x000000102b0b7819 */ /* 0x000fe200000006ff */
[----:B------:R-:W-:Y:S01]  /*1a50*/  IMAD.U32 R9, R31, 0x10000, RZ ;  /* 0x000100001f097824 */ /* 0x000fe200078e00ff */
[----:B------:R-:W-:Y:S01]  /*1a60*/  SHF.L.U32 R10, R55, 0x10, RZ ;  /* 0x00000010370a7819 */ /* 0x000fe200000006ff */
[----:B------:R-:W-:Y:S01]  /*1a70*/  FFMA.FTZ R30, R30, R15, R13 ;  /* 0x0000000f1e1e7223 */ /* 0x000fe2000001000d */
[----:B------:R-:W-:Y:S01]  /*1a80*/  LOP3.LUT R27, R27, 0xffff0000, RZ, 0xc0, !PT ;  /* 0xffff00001b1b7812 */ /* 0x000fe200078ec0ff */
[----:B------:R-:W-:Y:S01]  /*1a90*/  FFMA.FTZ R0, R0, R11, R21 ;  /* 0x0000000b00007223 */ /* 0x000fe20000010015 */
[----:B------:R-:W-:Y:S01]  /*1aa0*/  LOP3.LUT R8, R43, 0xffff0000, RZ, 0xc0, !PT ;  /* 0xffff00002b087812 */ /* 0x000fe200078ec0ff */
[----:B------:R-:W-:Y:S01]  /*1ab0*/  FFMA.FTZ R10, R9, R10, R30 ;  /* 0x0000000a090a7223 */ /* 0x000fe2000001001e */
[----:B------:R-:W-:Y:S01]  /*1ac0*/  LOP3.LUT R31, R31, 0xffff0000, RZ, 0xc0, !PT ;  /* 0xffff00001f1f7812 */ /* 0x000fe200078ec0ff */
[----:B------:R-:W0:Y:S01]  /*1ad0*/  LDC.64 R20, c[0x0][0x2d0] ;  /* 0x0000b400ff147b82 */ /* 0x000e220000000a00 */
[----:B------:R-:W-:Y:S01]  /*1ae0*/  LOP3.LUT R12, R55, 0xffff0000, RZ, 0xc0, !PT ;  /* 0xffff0000370c7812 */ /* 0x000fe200078ec0ff */
[----:B------:R-:W-:Y:S01]  /*1af0*/  FFMA.FTZ R0, R27, R8, R0 ;  /* 0x000000081b007223 */ /* 0x000fe20000010000 */
[----:B------:R-:W-:-:S02]  /*1b00*/  SHF.R.S32.HI R15, RZ, 0x1f, R16 ;  /* 0x0000001fff0f7819 */ /* 0x000fc40000011410 */
[----:B------:R-:W-:Y:S01]  /*1b10*/  SHF.R.S32.HI R18, RZ, 0x1f, R17 ;  /* 0x0000001fff127819 */ /* 0x000fe20000011411 */
[----:B------:R-:W-:Y:S01]  /*1b20*/  FFMA.FTZ R12, R31, R12, R10 ;  /* 0x0000000c1f0c7223 */ /* 0x000fe2000001000a */
[----:B------:R-:W1:Y:S01]  /*1b30*/  SHFL.BFLY PT, R9, R0, 0x4, 0x1f ;  /* 0x0c801f0000097f89 */ /* 0x000e6200000e0000 */
[----:B------:R-:W-:-:S03]  /*1b40*/  LEA.HI R15, R15, R16, RZ, 0x6 ;  /* 0x000000100f0f7211 */ /* 0x000fc600078f30ff */
[----:B------:R-:W2:Y:S01]  /*1b50*/  SHFL.BFLY PT, R11, R12, 0x4, 0x1f ;  /* 0x0c801f000c0b7f89 */ /* 0x000ea200000e0000 */
[----:B------:R-:W-:Y:S01]  /*1b60*/  LOP3.LUT R15, R15, 0xffffffc0, RZ, 0xc0, !PT ;  /* 0xffffffc00f0f7812 */ /* 0x000fe200078ec0ff */
[----:B-1----:R-:W-:Y:S01]  /*1b70*/  FADD.FTZ R9, R0, R9 ;  /* 0x0000000900097221 */ /* 0x002fe20000010000 */
[--C-:B------:R-:W-:Y:S02]  /*1b80*/  IMAD R0, R61, -0x40, R16.reuse ;  /* 0xffffffc03d007824 */ /* 0x100fe400078e0210 */
[----:B--2---:R-:W-:Y:S02]  /*1b90*/  FADD.FTZ R13, R12, R11 ;  /* 0x0000000b0c0d7221 */ /* 0x004fe40000010000 */
[----:B------:R-:W1:Y:S01]  /*1ba0*/  SHFL.BFLY PT, R8, R9, 0x2, 0x1f ;  /* 0x0c401f0009087f89 */ /* 0x000e6200000e0000 */
[----:B------:R-:W-:Y:S02]  /*1bb0*/  SHF.L.U32 R12, R59, 0x2, RZ ;  /* 0x000000023b0c7819 */ /* 0x000fe400000006ff */
[----:B------:R-:W-:Y:S01]  /*1bc0*/  IADD3 R0, R0, R15, -R16 ;  /* 0x0000000f00007210 */ /* 0x000fe20007ffe810 */
[----:B------:R-:W2:Y:S01]  /*1bd0*/  SHFL.BFLY PT, R14, R13, 0x2, 0x1f ;  /* 0x0c401f000d0e7f89 */ /* 0x000ea200000e0000 */
[----:B-1----:R-:W-:Y:S01]  /*1be0*/  FADD.FTZ R10, R9, R8 ;  /* 0x00000008090a7221 */ /* 0x002fe20000010000 */
[----:B------:R-:W-:-:S02]  /*1bf0*/  IMAD R8, R7, 0xc0, RZ ;  /* 0x000000c007087824 */ /* 0x000fc400078e02ff */
[----:B--2---:R-:W-:Y:S02]  /*1c00*/  FADD.FTZ R14, R13, R14 ;  /* 0x0000000e0d0e7221 */ /* 0x004fe40000010000 */
[----:B------:R-:W1:Y:S01]  /*1c10*/  SHFL.BFLY PT, R11, R10, 0x1, 0x1f ;  /* 0x0c201f000a0b7f89 */ /* 0x000e6200000e0000 */
[----:B------:R-:W-:Y:S02]  /*1c20*/  SHF.R.S32.HI R9, RZ, 0x1f, R8 ;  /* 0x0000001fff097819 */ /* 0x000fe40000011408 */
[----:B------:R-:W-:Y:S01]  /*1c30*/  IADD3 R8, P0, P1, R8, R12, R17 ;  /* 0x0000000c08087210 */ /* 0x000fe2000791e011 */
[----:B------:R-:W2:Y:S01]  /*1c40*/  SHFL.BFLY PT, R13, R14, 0x1, 0x1f ;  /* 0x0c201f000e0d7f89 */ /* 0x000ea200000e0000 */
[----:B------:R-:W-:-:S04]  /*1c50*/  SHF.R.S32.HI R12, RZ, 0x1f, R12 ;  /* 0x0000001fff0c7819 */ /* 0x000fc8000001140c */
[----:B------:R-:W-:Y:S01]  /*1c60*/  IADD3.X R9, R9, R12, R18, P0, P1 ;  /* 0x0000000c09097210 */ /* 0x000fe200007e2412 */
[----:B0-----:R-:W-:Y:S01]  /*1c70*/  IMAD R12, R20, UR7, RZ ;  /* 0x00000007140c7c24 */ /* 0x001fe2000f8e02ff */
[----:B------:R-:W-:Y:S02]  /*1c80*/  ISETP.NE.AND P1, PT, R58, RZ, PT ;  /* 0x000000ff3a00720c */ /* 0x000fe40003f25270 */
[----:B------:R-:W-:Y:S01]  /*1c90*/  ISETP.GE.AND P0, PT, R59, R0, PT ;  /* 0x000000003b00720c */ /* 0x000fe20003f06270 */
[----:B------:R-:W-:Y:S02]  /*1ca0*/  IMAD R15, R21, UR6, R12 ;  /* 0x00000006150f7c24 */ /* 0x000fe4000f8e020c */
[----:B------:R-:W-:Y:S01]  /*1cb0*/  IMAD.WIDE.U32 R8, R20, UR6, R8 ;  /* 0x0000000614087c25 */ /* 0x000fe2000f8e0008 */
[----:B------:R-:W-:-:S03]  /*1cc0*/  ISETP.GT.OR P0, PT, R59, 0x3f, P0 ;  /* 0x0000003f3b00780c */ /* 0x000fc60000704670 */
[----:B-1----:R-:W-:Y:S01]  /*1cd0*/  FADD.FTZ R10, R10, R11 ;  /* 0x0000000b0a0a7221 */ /* 0x002fe20000010000 */
[----:B------:R-:W-:Y:S02]  /*1ce0*/  IMAD.IADD R11, R9, 0x1, R15 ;  /* 0x00000001090b7824 */ /* 0x000fe400078e020f */
[----:B--2---:R-:W-:Y:S01]  /*1cf0*/  FADD.FTZ R17, R14, R13 ;  /* 0x0000000d0e117221 */ /* 0x004fe20000010000 */
[----:B------:R-:W-:Y:S06]  /*1d00*/  @P1 BRA `(.L_x_3851) ;  /* 0x00000000005c1947 */ /* 0x000fec0003800000 */
[----:B------:R-:W0:Y:S01]  /*1d10*/  LDC.64 R14, c[0x0][0x278] ;  /* 0x00009e00ff0e7b82 */ /* 0x000e220000000a00 */
[----:B------:R-:W-:Y:S01]  /*1d20*/  SHF.R.S32.HI R13, RZ, 0x1f, R7 ;  /* 0x0000001fff0d7819 */ /* 0x000fe20000011407 */
[----:B------:R-:W-:Y:S01]  /*1d30*/  ULDC.64 UR8, c[0x0][0x280] ;  /* 0x0000a00000087ab9 */ /* 0x000fe20000000a00 */
[----:B------:R-:W-:Y:S02]  /*1d40*/  IADD3 R12, P1, R60, R7, RZ ;  /* 0x000000073c0c7210 */ /* 0x000fe40007f3e0ff */
[----:B------:R-:W-:Y:S02]  /*1d50*/  ISETP.GE.AND P2, PT, R56, R57, PT ;  /* 0x000000393800720c */ /* 0x000fe40003f46270 */
[----:B------:R-:W-:Y:S01]  /*1d60*/  LEA.HI.X.SX32 R13, R60, R13, 0x1, P1 ;  /* 0x0000000d3c0d7211 */ /* 0x000fe200008f0eff */
[C---:B0-----:R-:W-:Y:S02]  /*1d70*/  IMAD R0, R14.reuse, UR7, RZ ;  /* 0x000000070e007c24 */ /* 0x041fe4000f8e02ff */
[----:B------:R-:W-:-:S04]  /*1d80*/  IMAD.WIDE.U32 R12, R14, UR6, R12 ;  /* 0x000000060e0c7c25 */ /* 0x000fc8000f8e000c */
[----:B------:R-:W-:-:S05]  /*1d90*/  IMAD R15, R15, UR6, R0 ;  /* 0x000000060f0f7c24 */ /* 0x000fca000f8e0200 */
[----:B------:R-:W-:Y:S01]  /*1da0*/  IADD3 R13, R13, R15, RZ ;  /* 0x0000000f0d0d7210 */ /* 0x000fe20007ffe0ff */
[----:B------:R-:W-:Y:S02]  /*1db0*/  IMAD R15, R3, UR8, RZ ;  /* 0x00000008030f7c24 */ /* 0x000fe4000f8e02ff */
[----:B------:R-:W-:-:S04]  /*1dc0*/  IMAD.WIDE.U32 R12, R6, UR8, R12 ;  /* 0x00000008060c7c25 */ /* 0x000fc8000f8e000c */
[----:B------:R-:W-:Y:S01]  /*1dd0*/  IMAD R15, R6, UR9, R15 ;  /* 0x00000009060f7c24 */ /* 0x000fe2000f8e020f */
[----:B------:R-:W-:Y:S01]  /*1de0*/  IADD3 R0, P1, R56, R12, RZ ;  /* 0x0000000c38007210 */ /* 0x000fe20007f3e0ff */
[----:B------:R-:W-:-:S03]  /*1df0*/  ULDC.64 UR8, c[0x0][0x260] ;  /* 0x0000980000087ab9 */ /* 0x000fc60000000a00 */
        /* <DEDUP_REMOVED lines=8> */
.L_x_3851:
[----:B------:R-:W-:Y:S05]  /*1e80*/  BSYNC B0 ;  /* 0x0000000000007941 */ /* 0x000fea0003800000 */
.L_x_3850:
[----:B------:R-:W-:Y:S04]  /*1e90*/  BSSY B0, `(.L_x_3852) ;  /* 0x0000018000007945 */ /* 0x000fe80003800000 */
[----:B------:R-:W-:Y:S05]  /*1ea0*/  @P0 BRA `(.L_x_3853) ;  /* 0x0000000000580947 */ /* 0x000fea0003800000 */
[----:B0-----:R-:W0:Y:S01]  /*1eb0*/  LDC.64 R14, c[0x0][0x2a8] ;  /* 0x0000aa00ff0e7b82 */ /* 0x001e220000000a00 */
[----:B------:R-:W-:Y:S01]  /*1ec0*/  IADD3 R12, P0, P1, R7, R60, R59 ;  /* 0x0000003c070c7210 */ /* 0x000fe2000791e03b */
[----:B------:R-:W-:Y:S01]  /*1ed0*/  ULDC.64 UR8, c[0x0][0x2b0] ;  /* 0x0000ac0000087ab9 */ /* 0x000fe20000000a00 */
[----:B------:R-:W-:Y:S02]  /*1ee0*/  SHF.R.S32.HI R2, RZ, 0x1f, R7 ;  /* 0x0000001fff027819 */ /* 0x000fe40000011407 */
[----:B------:R-:W-:Y:S02]  /*1ef0*/  SHF.R.S32.HI R0, RZ, 0x1f, R60 ;  /* 0x0000001fff007819 */ /* 0x000fe4000001143c */
[----:B------:R-:W-:-:S04]  /*1f00*/  SHF.R.S32.HI R7, RZ, 0x1f, R59 ;  /* 0x0000001fff077819 */ /* 0x000fc8000001143b */
[----:B------:R-:W-:Y:S02]  /*1f10*/  IADD3.X R13, R2, R0, R7, P0, P1 ;  /* 0x00000000020d7210 */ /* 0x000fe400007e2407 */
[----:B------:R-:W-:Y:S01]  /*1f20*/  FSETP.NEU.FTZ.AND P0, PT, R5, -INF , PT ;  /* 0xff8000000500780b */ /* 0x000fe20003f1d000 */
[C---:B0-----:R-:W-:Y:S02]  /*1f30*/  IMAD R0, R14.reuse, UR7, RZ ;  /* 0x000000070e007c24 */ /* 0x041fe4000f8e02ff */
[----:B------:R-:W-:-:S04]  /*1f40*/  IMAD.WIDE.U32 R12, R14, UR6, R12 ;  /* 0x000000060e0c7c25 */ /* 0x000fc8000f8e000c */
[----:B------:R-:W-:Y:S02]  /*1f50*/  IMAD R7, R15, UR6, R0 ;  /* 0x000000060f077c24 */ /* 0x000fe4000f8e0200 */
[----:B------:R-:W-:Y:S01]  /*1f60*/  FMUL.FTZ R0, R5, 1.4426950216293334961 ;  /* 0x3fb8aa3b05007820 */ /* 0x000fe20000410000 */
[----:B------:R-:W-:Y:S02]  /*1f70*/  IMAD R15, R3, UR8, RZ ;  /* 0x00000008030f7c24 */ /* 0x000fe4000f8e02ff */
[----:B------:R-:W-:Y:S02]  /*1f80*/  IMAD.IADD R13, R13, 0x1, R7 ;  /* 0x000000010d0d7824 */ /* 0x000fe400078e0207 */
[C---:B------:R-:W-:Y:S02]  /*1f90*/  IMAD R7, R6.reuse, UR9, R15 ;  /* 0x0000000906077c24 */ /* 0x040fe4000f8e020f */
[----:B------:R-:W-:Y:S01]  /*1fa0*/  IMAD.WIDE.U32 R12, R6, UR8, R12 ;  /* 0x00000008060c7c25 */ /* 0x000fe2000f8e000c */
[----:B------:R-:W-:-:S04]  /*1fb0*/  ULDC.64 UR8, c[0x0][0x2a0] ;  /* 0x0000a80000087ab9 */ /* 0x000fc80000000a00 */
[----:B------:R-:W-:Y:S02]  /*1fc0*/  IADD3 R7, R13, R7, RZ ;  /* 0x000000070d077210 */ /* 0x000fe40007ffe0ff */
[----:B------:R-:W-:-:S04]  /*1fd0*/  LEA R4, P1, R12, UR8, 0x2 ;  /* 0x000000080c047c11 */ /* 0x000fc8000f8210ff */
[----:B------:R-:W-:Y:S02]  /*1fe0*/  LEA.HI.X R5, R12, UR9, R7, 0x2, P1 ;  /* 0x000000090c057c11 */ /* 0x000fe400088f1407 */
[----:B------:R-:W-:-:S05]  /*1ff0*/  FSEL R7, R0, RZ, P0 ;  /* 0x000000ff00077208 */ /* 0x000fca0000000000 */
[----:B------:R1:W-:Y:S02]  /*2000*/  STG.E desc[UR4][R4.64], R7 ;  /* 0x0000000704007986 */ /* 0x0003e4000c101904 */
.L_x_3853:
[----:B------:R-:W-:Y:S05]  /*2010*/  BSYNC B0 ;  /* 0x0000000000007941 */ /* 0x000fea0003800000 */
.L_x_3852:
[----:B------:R-:W-:Y:S01]  /*2020*/  ULDC.64 UR10, c[0x0][0x2e8] ;  /* 0x0000ba00000a7ab9 */ /* 0x000fe20000000a00 */
[----:B------:R-:W-:Y:S01]  /*2030*/  ULDC.64 UR8, c[0x0][0x2d8] ;  /* 0x0000b60000087ab9 */ /* 0x000fe20000000a00 */
[----:B------:R-:W-:Y:S01]  /*2040*/  ISETP.NE.U32.AND P0, PT, RZ, UR10, PT ;  /* 0x0000000aff007c0c */ /* 0x000fe2000bf05070 */
[----:B------:R-:W-:Y:S02]  /*2050*/  IMAD R3, R3, UR8, RZ ;  /* 0x0000000803037c24 */ /* 0x000fe4000f8e02ff */
[----:B------:R-:W-:Y:S01]  /*2060*/  IMAD.MOV.U32 R10, RZ, RZ, R8 ;  /* 0x000000ffff0a7224 */ /* 0x000fe200078e0008 */
[----:B------:R-:W-:Y:S01]  /*2070*/  ISETP.NE.AND.EX P0, PT, RZ, UR11, PT, P0 ;  /* 0x0000000bff007c0c */ /* 0x000fe2000bf05300 */
[C---:B------:R-:W-:Y:S02]  /*2080*/  IMAD R3, R6.reuse, UR9, R3 ;  /* 0x0000000906037c24 */ /* 0x040fe4000f8e0203 */
[----:B------:R-:W-:Y:S01]  /*2090*/  IMAD.WIDE.U32 R10, R6, UR8, R10 ;  /* 0x00000008060a7c25 */ /* 0x000fe2000f8e000a */
[----:B------:R-:W-:Y:S01]  /*20a0*/  ISETP.NE.OR P0, PT, R59, RZ, !P0 ;  /* 0x000000ff3b00720c */ /* 0x000fe20004705670 */
[----:B------:R-:W-:-:S02]  /*20b0*/  ULDC.64 UR8, c[0x0][0x2b8] ;  /* 0x0000ae0000087ab9 */ /* 0x000fc40000000a00 */
[----:B------:R-:W-:Y:S02]  /*20c0*/  LEA R2, P1, R10, UR8, 0x2 ;  /* 0x000000080a027c11 */ /* 0x000fe4000f8210ff */
[----:B------:R-:W-:-:S04]  /*20d0*/  IADD3 R3, R11, R3, RZ ;  /* 0x000000030b037210 */ /* 0x000fc80007ffe0ff */
[----:B------:R-:W-:-:S05]  /*20e0*/  LEA.HI.X R3, R10, UR9, R3, 0x2, P1 ;  /* 0x000000090a037c11 */ /* 0x000fca00088f1403 */
        /* <DEDUP_REMOVED lines=13> */
[----:B------:R-:W3:Y:S08]  /*21c0*/  LDC R0, c[0x0][0x2e0] ;  /* 0x0000b800ff007b82 */ /* 0x000ef00000000800 */
[----:B-1----:R-:W1:Y:S08]  /*21d0*/  LDC R4, c[0x0][0x220] ;  /* 0x00008800ff047b82 */ /* 0x002e700000000800 */
[----:B--2---:R-:W2:Y:S01]  /*21e0*/  LDC.64 R2, c[0x0][0x2e8] ;  /* 0x0000ba00ff027b82 */ /* 0x004ea20000000a00 */
[----:B---3--:R-:W-:-:S04]  /*21f0*/  IMAD R61, R61, R0, R66 ;  /* 0x000000003d3d7224 */ /* 0x008fc800078e0242 */
[----:B-1----:R-:W-:-:S04]  /*2200*/  IMAD R61, R61, R4, UR6 ;  /* 0x000000063d3d7e24 */ /* 0x002fc8000f8e0204 */
[----:B--2---:R-:W-:-:S05]  /*2210*/  IMAD.WIDE R2, R61, 0x4, R2 ;  /* 0x000000043d027825 */ /* 0x004fca00078e0202 */
[----:B------:R-:W-:Y:S01]  /*2220*/  STG.E desc[UR4][R2.64], RZ ;  /* 0x000000ff02007986 */ /* 0x000fe2000c101904 */
[----:B------:R-:W-:Y:S05]  /*2230*/  EXIT ;  /* 0x000000000000794d */ /* 0x000fea0003800000 */
.L_x_3854:
        /* <DEDUP_REMOVED lines=12> */
.L_x_3882:


//--------------------- .nv.global.init           --------------------------
	.section	.nv.global.init,"aw",@progbits
.nv.global.init:
	.type		$str$23,@object
	.size		$str$23,($str$24 - $str$23)
$str$23:
        /*0000*/ 	.byte	0x28, 0x61, 0x64, 0x64, 0x72, 0x65, 0x73, 0x73, 0x20, 0x26, 0x20, 0x6d, 0x61, 0x73, 0x6b, 0x29
        /*0010*/ 	.byte	0x20, 0x3d, 0x3d, 0x20, 0x30, 0x00
	.type		$str$24,@object
	.size		$str$24,(__unnamed_4 - $str$24)
$str$24:
        /*0016*/ 	.byte	0x2f, 0x74, 0x6d, 0x70, 0x2f, 0x6f, 0x73, 0x73, 0x5f, 0x6b, 0x65, 0x72, 0x6e, 0x65, 0x6c, 0x73
        /*0026*/ 	.byte	0x5f, 0x73, 0x72, 0x63, 0x2f, 0x66, 0x6c, 0x61, 0x73, 0x68, 0x5f, 0x61, 0x74, 0x74, 0x65, 0x6e
        /*0036*/ 	.byte	0x74, 0x69, 0x6f, 0x6e, 0x2f, 0x63, 0x73, 0x72, 0x63, 0x2f, 0x63, 0x75, 0x74, 0x6c, 0x61, 0x73
        /*0046*/ 	.byte	0x73, 0x2f, 0x69, 0x6e, 0x63, 0x6c, 0x75, 0x64, 0x65, 0x2f, 0x63, 0x75, 0x74, 0x65, 0x2f, 0x70
        /*0056*/ 	.byte	0x6f, 0x69, 0x6e, 0x74, 0x65, 0x72, 0x5f, 0x66, 0x6c, 0x61, 0x67, 0x67, 0x65, 0x64, 0x2e, 0x68
        /*0066*/ 	.byte	0x70, 0x70, 0x00
	.type		__unnamed_4,@object
	.size		__unnamed_4,(__unnamed_2 - __unnamed_4)
__unnamed_4:
        /*0069*/ 	.byte	0x61, 0x75, 0x74, 0x6f, 0x20, 0x63, 0x75, 0x74, 0x65, 0x3a, 0x3a, 0x61, 0x73, 0x5f, 0x70, 0x6f
        /* <DEDUP_REMOVED lines=19> */
        /*01a9*/ 	.byte	0x74, 0x65, 0x3a, 0x3a, 0x43, 0x3c, 0x36, 0x34, 0x3e, 0x3e, 0x3e, 0x3e, 0x5d, 0x00
	.type		__unnamed_2,@object
	.size		__unnamed_2,(__unnamed_3 - __unnamed_2)
__unnamed_2:
        /* <DEDUP_REMOVED lines=22> */
        /*0317*/ 	.byte	0x3e, 0x3e, 0x3e, 0x3e, 0x20, 0x26, 0x5d, 0x00
	.type		__unnamed_3,@object
	.size		__unnamed_3,(__unnamed_1 - __unnamed_3)
__unnamed_3:
        /* <DEDUP_REMOVED lines=24> */
        /*049f*/ 	.byte	0x5d, 0x00
	.type		__unnamed_1,@object
	.size		__unnamed_1,(.L_0 - __unnamed_1)
__unnamed_1:
        /* <DEDUP_REMOVED lines=28> */
        /*0661*/ 	.byte	0x3a, 0x43, 0x3c, 0x30, 0x3e, 0x3e, 0x3e, 0x3e, 0x3e, 0x20, 0x26, 0x5d, 0x00
.L_0:


//--------------------- .nv.shared._ZN7cutlass13device_kernelIN5flash11enable_sm90INS1_16FlashAttnBwdSm90INS1_25CollectiveMainloopBwdSm90ILi2ELi1ELi1EN4cute5tupleIJNS5_1CILi1EEES8_S8_EEENS6_IJNS7_ILi64EEENS7_ILi96EEENS7_ILi192EEEEEENS_10bfloat16_tEfNS_4arch4Sm90ELb0ELb0ELb0ELb0ELb0ELb0ELb1ELb0ELi3ELi1ELi1ELi1ELb0EEENS1_21CollectiveEpilogueBwdISD_SE_SG_Li384ELb0ELb1ELi3EEENS1_19SingleTileSchedulerILb0ELb0ELb0ELi96EEEEEEEEEvNT_6ParamsE --------------------------
	.section	.nv.shared._ZN7cutlass13device_kernelIN5flash11enable_sm90INS1_16FlashAttnBwdSm90INS1_25CollectiveMainloopBwdSm90ILi2ELi1ELi1EN4cute5tupleIJNS5_1CILi1EEES8_S8_EEENS6_IJNS7_ILi64EEENS7_ILi96EEENS7_ILi192EEEEEENS_10bfloat16_tEfNS_4arch4Sm90ELb0ELb0ELb0ELb0ELb0ELb0ELb1ELb0ELi3ELi1ELi1ELi1ELb0EEENS1_21CollectiveEpilogueBwdISD_SE_SG_Li384ELb0ELb1ELi3EEENS1_19SingleTileSchedulerILb0ELb0ELb0ELi96EEEEEEEEEvNT_6ParamsE,"aw",@nobits
	.sectionflags	@""
	.align	16
	.zero		1024


//--------------------- .nv.shared.reserved.0     --------------------------
	.section	.nv.shared.reserved.0,"aw",@nobits
	.weak		__nv_reservedSMEM_offset_0_alias
	.size		__nv_reservedSMEM_offset_0_alias, 0, 0
	.other		__nv_reservedSMEM_offset_0_alias,@"STO_CUDA_RESERVED_SHARED STV_DEFAULT"
__nv_reservedSMEM_offset_0_alias:
	.zero		0


//--------------------- .nv.global                --------------------------
	.section	.nv.global,"aw",@nobits
.nv.global:
	.type		_ZN66_INTERNAL_1b5186a0_30_flash_bwd_hdim192_bf16_sm90_cu_1f2e7571_28164cute1_E,@object
	.size		_ZN66_INTERNAL_1b5186a0_30_flash_bwd_hdim192_bf16_sm90_cu_1f2e7571_28164cute1_E,(_ZN66_INTERNAL_1b5186a0_30_flash_bwd_hdim192_bf16_sm90_cu_1f2e7571_28164cuda3std3__45__cpo6cbeginE - _ZN66_INTERNAL_1b5186a0_30_flash_bwd_hdim192_bf16_sm90_cu_1f2e7571_28164cute1_E)
_ZN66_INTERNAL_1b5186a0_30_flash_bwd_hdim192_bf16_sm90_cu_1f2e7571_28164cute1_E:
	.zero		1
	.type		_ZN66_INTERNAL_1b5186a0_30_flash_bwd_hdim192_bf16_sm90_cu_1f2e7571_28164cuda3std3__45__cpo6cbeginE,@object
	.size		_ZN66_INTERNAL_1b5186a0_30_flash_bwd_hdim192_bf16_sm90_cu_1f2e7571_28164cuda3std3__45__cpo6cbeginE,(_ZN66_INTERNAL_1b5186a0_30_flash_bwd_hdim192_bf16_sm90_cu_1f2e7571_28164cuda3std3__48in_placeE - _ZN66_INTERNAL_1b5186a0_30_flash_bwd_hdim192_bf16_sm90_cu_1f2e7571_28164cuda3std3__45__cpo6cbeginE)
_ZN66_INTERNAL_1b5186a0_30_flash_bwd_hdim192_bf16_sm90_cu_1f2e7571_28164cuda3std3__45__cpo6cbeginE:
	.zero		1
	.type		_ZN66_INTERNAL_1b5186a0_30_flash_bwd_hdim192_bf16_sm90_cu_1f2e7571_28164cuda3std3__48in_placeE,@object
	.size		_ZN66_INTERNAL_1b5186a0_30_flash_bwd_hdim192_bf16_sm90_cu_1f2e7571_28164cuda3std3__48in_placeE,(_ZN66_INTERNAL_1b5186a0_30_flash_bwd_hdim192_bf16_sm90_cu_1f2e7571_28164cuda3std6ranges3__45__cpo9iter_moveE - _ZN66_INTERNAL_1b5186a0_30_flash_bwd_hdim192_bf16_sm90_cu_1f2e7571_28164cuda3std3__48in_placeE)
_ZN66_INTERNAL_1b5186a0_30_flash_bwd_hdim192_bf16_sm90_cu_1f2e7571_28164cuda3std3__48in_placeE:
	.zero		1
	.type		_ZN66_INTERNAL_1b5186a0_30_flash_bwd_hdim192_bf16_sm90_cu_1f2e7571_28164cuda3std6ranges3__45__cpo9iter_moveE,@object
	.size		_ZN66_INTERNAL_1b5186a0_30_flash_bwd_hdim192_bf16_sm90_cu_1f2e7571_28164cuda3std6ranges3__45__cpo9iter_moveE,(_ZN66_INTERNAL_1b5186a0_30_flash_bwd_hdim192_bf16_sm90_cu_1f2e7571_28164cuda3std3__45__cpo5beginE - _ZN66_INTERNAL_1b5186a0_30_flash_bwd_hdim192_bf16_sm90_cu_1f2e7571_28164cuda3std6ranges3__45__cpo9iter_moveE)
_ZN66_INTERNAL_1b5186a0_30_flash_bwd_hdim192_bf16_sm90_cu_1f2e7571_28164cuda3std6ranges3__45__cpo9iter_moveE:
	.zero		1
	.type		_ZN66_INTERNAL_1b5186a0_30_flash_bwd_hdim192_bf16_sm90_cu_1f2e7571_28164cuda3std3__45__cpo5beginE,@object
	.size		_ZN66_INTERNAL_1b5186a0_30_flash_bwd_hdim192_bf16_sm90_cu_1f2e7571_28164cuda3std3__45__cpo5beginE,(_ZN66_INTERNAL_1b5186a0_30_flash_bwd_hdim192_bf16_sm90_cu_1f2e7571_28164cuda3std3__468_GLOBAL__N__1b5186a0_30_flash_bwd_hdim192_bf16_sm90_cu_1f2e7571_28166ignoreE - _ZN66_INTERNAL_1b5186a0_30_flash_bwd_hdim192_bf16_sm90_cu_1f2e7571_28164cuda3std3__45__cpo5beginE)
_ZN66_INTERNAL_1b5186a0_30_flash_bwd_hdim192_bf16_sm90_cu_1f2e7571_28164cuda3std3__45__cpo5beginE:
	.zero		1
	.type		_ZN66_INTERNAL_1b5186a0_30_flash_bwd_hdim192_bf16_sm90_cu_1f2e7571_28164cuda3std3__468_GLOBAL__N__1b5186a0_30_flash_bwd_hdim192_bf16_sm90_cu_1f2e7571_28166ignoreE,@object
	.size		_ZN66_INTERNAL_1b5186a0_30_flash_bwd_hdim192_bf16_sm90_cu_1f2e7571_28164cuda3std3__468_GLOBAL__N__1b5186a0_30_flash_bwd_hdim192_bf16_sm90_cu_1f2e7571_28166ignoreE,(_ZN66_INTERNAL_1b5186a0_30_flash_bwd_hdim192_bf16_sm90_cu_1f2e7571_28164cute7productE - _ZN66_INTERNAL_1b5186a0_30_flash_bwd_hdim192_bf16_sm90_cu_1f2e7571_28164cuda3std3__468_GLOBAL__N__1b5186a0_30_flash_bwd_hdim192_bf16_sm90_cu_1f2e7571_28166ignoreE)
_ZN66_INTERNAL_1b5186a0_30_flash_bwd_hdim192_bf16_sm90_cu_1f2e7571_28164cuda3std3__468_GLOBAL__N__1b5186a0_30_flash_bwd_hdim192_bf16_sm90_cu_1f2e7571_28166ignoreE:
	.zero		1
	.type		_ZN66_INTERNAL_1b5186a0_30_flash_bwd_hdim192_bf16_sm90_cu_1f2e7571_28164cute7productE,@object
	.size		_ZN66_INTERNAL_1b5186a0_30_flash_bwd_hdim192_bf16_sm90_cu_1f2e7571_28164cute7productE,(_ZN66_INTERNAL_1b5186a0_30_flash_bwd_hdim192_bf16_sm90_cu_1f2e7571_28164cuda3std3__45__cpo3endE - _ZN66_INTERNAL_1b5186a0_30_flash_bwd_hdim192_bf16_sm90_cu_1f2e7571_28164cute7productE)
_ZN66_INTERNAL_1b5186a0_30_flash_bwd_hdim192_bf16_sm90_cu_1f2e7571_28164cute7productE:
	.zero		1
	.type		_ZN66_INTERNAL_1b5186a0_30_flash_bwd_hdim192_bf16_sm90_cu_1f2e7571_28164cuda3std3__45__cpo3endE,@object
	.size		_ZN66_INTERNAL_1b5186a0_30_flash_bwd_hdim192_bf16_sm90_cu_1f2e7571_28164cuda3std3__45__cpo3endE,(_ZN66_INTERNAL_1b5186a0_30_flash_bwd_hdim192_bf16_sm90_cu_1f2e7571_28164cuda3std3__419piecewise_constructE - _ZN66_INTERNAL_1b5186a0_30_flash_bwd_hdim192_bf16_sm90_cu_1f2e7571_28164cuda3std3__45__cpo3endE)
_ZN66_INTERNAL_1b5186a0_30_flash_bwd_hdim192_bf16_sm90_cu_1f2e7571_28164cuda3std3__45__cpo3endE:
	.zero		1
	.type		_ZN66_INTERNAL_1b5186a0_30_flash_bwd_hdim192_bf16_sm90_cu_1f2e7571_28164cuda3std3__419piecewise_constructE,@object
	.size		_ZN66_INTERNAL_1b5186a0_30_flash_bwd_hdim192_bf16_sm90_cu_1f2e7571_28164cuda3std3__419piecewise_constructE,(_ZN66_INTERNAL_1b5186a0_30_flash_bwd_hdim192_bf16_sm90_cu_1f2e7571_28164cuda3std3__45__cpo4cendE - _ZN66_INTERNAL_1b5186a0_30_flash_bwd_hdim192_bf16_sm90_cu_1f2e7571_28164cuda3std3__419piecewise_constructE)
_ZN66_INTERNAL_1b5186a0_30_flash_bwd_hdim192_bf16_sm90_cu_1f2e7571_28164cuda3std3__419piecewise_constructE:
	.zero		1
	.type		_ZN66_INTERNAL_1b5186a0_30_flash_bwd_hdim192_bf16_sm90_cu_1f2e7571_28164cuda3std3__45__cpo4cendE,@object
	.size		_ZN66_INTERNAL_1b5186a0_30_flash_bwd_hdim192_bf16_sm90_cu_1f2e7571_28164cuda3std3__45__cpo4cendE,(_ZN66_INTERNAL_1b5186a0_30_flash_bwd_hdim192_bf16_sm90_cu_1f2e7571_28164cuda3std6ranges3__45__cpo4swapE - _ZN66_INTERNAL_1b5186a0_30_flash_bwd_hdim192_bf16_sm90_cu_1f2e7571_28164cuda3std3__45__cpo4cendE)
_ZN66_INTERNAL_1b5186a0_30_flash_bwd_hdim192_bf16_sm90_cu_1f2e7571_28164cuda3std3__45__cpo4cendE:
	.zero		1
	.type		_ZN66_INTERNAL_1b5186a0_30_flash_bwd_hdim192_bf16_sm90_cu_1f2e7571_28164cuda3std6ranges3__45__cpo4swapE,@object
	.size		_ZN66_INTERNAL_1b5186a0_30_flash_bwd_hdim192_bf16_sm90_cu_1f2e7571_28164cuda3std6ranges3__45__cpo4swapE,(.L_11 - _ZN66_INTERNAL_1b5186a0_30_flash_bwd_hdim192_bf16_sm90_cu_1f2e7571_28164cuda3std6ranges3__45__cpo4swapE)
_ZN66_INTERNAL_1b5186a0_30_flash_bwd_hdim192_bf16_sm90_cu_1f2e7571_28164cuda3std6ranges3__45__cpo4swapE:
	.zero		1
.L_11:


//--------------------- .nv.shared._ZN7cutlass13device_kernelIN5flash11enable_sm90INS1_16FlashAttnBwdSm90INS1_25CollectiveMainloopBwdSm90ILi2ELi1ELi1EN4cute5tupleIJNS5_1CILi1EEES8_S8_EEENS6_IJNS7_ILi64EEENS7_ILi96EEENS7_ILi192EEEEEENS_10bfloat16_tEfNS_4arch4Sm90ELb0ELb0ELb0ELb0ELb1ELb0ELb1ELb0ELi3ELi1ELi1ELi1ELb0EEENS1_21CollectiveEpilogueBwdISD_SE_SG_Li384ELb0ELb1ELi3EEENS1_19SingleTileSchedulerILb0ELb0ELb0ELi96EEEEEEEEEvNT_6ParamsE --------------------------
	.section	.nv.shared._ZN7cutlass13device_kernelIN5flash11enable_sm90INS1_16FlashAttnBwdSm90INS1_25CollectiveMainloopBwdSm90ILi2ELi1ELi1EN4cute5tupleIJNS5_1CILi1EEES8_S8_EEENS6_IJNS7_ILi64EEENS7_ILi96EEENS7_ILi192EEEEEENS_10bfloat16_tEfNS_4arch4Sm90ELb0ELb0ELb0ELb0ELb1ELb0ELb1ELb0ELi3ELi1ELi1ELi1ELb0EEENS1_21CollectiveEpilogueBwdISD_SE_SG_Li384ELb0ELb1ELi3EEENS1_19SingleTileSchedulerILb0ELb0ELb0ELi96EEEEEEEEEvNT_6ParamsE,"aw",@nobits
	.sectionflags	@""
	.align	16
	.zero		1024


//--------------------- .nv.shared._ZN7cutlass13device_kernelIN5flash11enable_sm90INS1_16FlashAttnBwdSm90INS1_25CollectiveMainloopBwdSm90ILi2ELi1ELi1EN4cute5tupleIJNS5_1CILi1EEES8_S8_EEENS6_IJNS7_ILi64EEENS7_ILi96EEENS7_ILi192EEEEEENS_10bfloat16_tEfNS_4arch4Sm90ELb0ELb0ELb0ELb0ELb0ELb0ELb1ELb0ELi3ELi1ELi1ELi1ELb0EEENS1_24CollectiveEpilogueBwdGQAISD_fSG_Li384ELb0ELb0EEENS1_19SingleTileSchedulerILb0ELb0ELb0ELi96EEEEEEEEEvNT_6ParamsE --------------------------
	.section	.nv.shared._ZN7cutlass13device_kernelIN5flash11enable_sm90INS1_16FlashAttnBwdSm90INS1_25CollectiveMainloopBwdSm90ILi2ELi1ELi1EN4cute5tupleIJNS5_1CILi1EEES8_S8_EEENS6_IJNS7_ILi64EEENS7_ILi96EEENS7_ILi192EEEEEENS_10bfloat16_tEfNS_4arch4Sm90ELb0ELb0ELb0ELb0ELb0ELb0ELb1ELb0ELi3ELi1ELi1ELi1ELb0EEENS1_24CollectiveEpilogueBwdGQAISD_fSG_Li384ELb0ELb0EEENS1_19SingleTileSchedulerILb0ELb0ELb0ELi96EEEEEEEEEvNT_6ParamsE,"aw",@nobits
	.sectionflags	@""
	.align	16
	.zero		1024


//--------------------- .nv.shared._ZN7cutlass13device_kernelIN5flash11enable_sm90INS1_16FlashAttnBwdSm90INS1_25CollectiveMainloopBwdSm90ILi2ELi1ELi1EN4cute5tupleIJNS5_1CILi1EEES8_S8_EEENS6_IJNS7_ILi64EEENS7_ILi96EEENS7_ILi192EEEEEENS_10bfloat16_tEfNS_4arch4Sm90ELb0ELb0ELb0ELb0ELb1ELb0ELb1ELb0ELi3ELi1ELi1ELi1ELb0EEENS1_24CollectiveEpilogueBwdGQAISD_fSG_Li384ELb0ELb1EEENS1_19SingleTileSchedulerILb0ELb0ELb0ELi96EEEEEEEEEvNT_6ParamsE --------------------------
	.section	.nv.shared._ZN7cutlass13device_kernelIN5flash11enable_sm90INS1_16FlashAttnBwdSm90INS1_25CollectiveMainloopBwdSm90ILi2ELi1ELi1EN4cute5tupleIJNS5_1CILi1EEES8_S8_EEENS6_IJNS7_ILi64EEENS7_ILi96EEENS7_ILi192EEEEEENS_10bfloat16_tEfNS_4arch4Sm90ELb0ELb0ELb0ELb0ELb1ELb0ELb1ELb0ELi3ELi1ELi1ELi1ELb0EEENS1_24CollectiveEpilogueBwdGQAISD_fSG_Li384ELb0ELb1EEENS1_19SingleTileSchedulerILb0ELb0ELb0ELi96EEEEEEEEEvNT_6ParamsE,"aw",@nobits
	.sectionflags	@""
	.align	16
	.zero		1024


//--------------------- .nv.shared._ZN7cutlass13device_kernelIN5flash11enable_sm90INS1_16FlashAttnBwdSm90INS1_25CollectiveMainloopBwdSm90ILi2ELi1ELi1EN4cute5tupleIJNS5_1CILi1EEES8_S8_EEENS6_IJNS7_ILi64EEENS7_ILi96EEENS7_ILi192EEEEEENS_10bfloat16_tEfNS_4arch4Sm90ELb0ELb0ELb0ELb1ELb0ELb0ELb1ELb0ELi3ELi1ELi1ELi1ELb0EEENS1_21CollectiveEpilogueBwdISD_SE_SG_Li384ELb1ELb1ELi3EEENS1_19SingleTileSchedulerILb1ELb0ELb0ELi96EEEEEEEEEvNT_6ParamsE --------------------------
	.section	.nv.shared._ZN7cutlass13device_kernelIN5flash11enable_sm90INS1_16FlashAttnBwdSm90INS1_25CollectiveMainloopBwdSm90ILi2ELi1ELi1EN4cute5tupleIJNS5_1CILi1EEES8_S8_EEENS6_IJNS7_ILi64EEENS7_ILi96EEENS7_ILi192EEEEEENS_10bfloat16_tEfNS_4arch4Sm90ELb0ELb0ELb0ELb1ELb0ELb0ELb1ELb0ELi3ELi1ELi1ELi1ELb0EEENS1_21CollectiveEpilogueBwdISD_SE_SG_Li384ELb1ELb1ELi3EEENS1_19SingleTileSchedulerILb1ELb0ELb0ELi96EEEEEEEEEvNT_6ParamsE,"aw",@nobits
	.sectionflags	@""
	.align	16
	.zero		1024


//--------------------- .nv.shared._ZN7cutlass13device_kernelIN5flash11enable_sm90INS1_16FlashAttnBwdSm90INS1_25CollectiveMainloopBwdSm90ILi2ELi1ELi1EN4cute5tupleIJNS5_1CILi1EEES8_S8_EEENS6_IJNS7_ILi64EEENS7_ILi96EEENS7_ILi192EEEEEENS_10bfloat16_tEfNS_4arch4Sm90ELb0ELb0ELb0ELb1ELb1ELb0ELb1ELb0ELi3ELi1ELi1ELi1ELb0EEENS1_21CollectiveEpilogueBwdISD_SE_SG_Li384ELb1ELb1ELi3EEENS1_19SingleTileSchedulerILb1ELb0ELb0ELi96EEEEEEEEEvNT_6ParamsE --------------------------
	.section	.nv.shared._ZN7cutlass13device_kernelIN5flash11enable_sm90INS1_16FlashAttnBwdSm90INS1_25CollectiveMainloopBwdSm90ILi2ELi1ELi1EN4cute5tupleIJNS5_1CILi1EEES8_S8_EEENS6_IJNS7_ILi64EEENS7_ILi96EEENS7_ILi192EEEEEENS_10bfloat16_tEfNS_4arch4Sm90ELb0ELb0ELb0ELb1ELb1ELb0ELb1ELb0ELi3ELi1ELi1ELi1ELb0EEENS1_21CollectiveEpilogueBwdISD_SE_SG_Li384ELb1ELb1ELi3EEENS1_19SingleTileSchedulerILb1ELb0ELb0ELi96EEEEEEEEEvNT_6ParamsE,"aw",@nobits
	.sectionflags	@""
	.align	16
	.zero		1024


//--------------------- .nv.shared._ZN7cutlass13device_kernelIN5flash11enable_sm90INS1_16FlashAttnBwdSm90INS1_25CollectiveMainloopBwdSm90ILi2ELi1ELi1EN4cute5tupleIJNS5_1CILi1EEES8_S8_EEENS6_IJNS7_ILi64EEENS7_ILi96EEENS7_ILi192EEEEEENS_10bfloat16_tEfNS_4arch4Sm90ELb0ELb0ELb0ELb1ELb0ELb0ELb1ELb0ELi3ELi1ELi1ELi1ELb0EEENS1_24CollectiveEpilogueBwdGQAISD_fSG_Li384ELb1ELb0EEENS1_19SingleTileSchedulerILb1ELb0ELb0ELi96EEEEEEEEEvNT_6ParamsE --------------------------
	.section	.nv.shared._ZN7cutlass13device_kernelIN5flash11enable_sm90INS1_16FlashAttnBwdSm90INS1_25CollectiveMainloopBwdSm90ILi2ELi1ELi1EN4cute5tupleIJNS5_1CILi1EEES8_S8_EEENS6_IJNS7_ILi64EEENS7_ILi96EEENS7_ILi192EEEEEENS_10bfloat16_tEfNS_4arch4Sm90ELb0ELb0ELb0ELb1ELb0ELb0ELb1ELb0ELi3ELi1ELi1ELi1ELb0EEENS1_24CollectiveEpilogueBwdGQAISD_fSG_Li384ELb1ELb0EEENS1_19SingleTileSchedulerILb1ELb0ELb0ELi96EEEEEEEEEvNT_6ParamsE,"aw",@nobits
	.sectionflags	@""
	.align	16
	.zero		1024


//--------------------- .nv.shared._ZN7cutlass13device_kernelIN5flash11enable_sm90INS1_16FlashAttnBwdSm90INS1_25CollectiveMainloopBwdSm90ILi2ELi1ELi1EN4cute5tupleIJNS5_1CILi1EEES8_S8_EEENS6_IJNS7_ILi64EEENS7_ILi96EEENS7_ILi192EEEEEENS_10bfloat16_tEfNS_4arch4Sm90ELb0ELb0ELb0ELb1ELb1ELb0ELb1ELb0ELi3ELi1ELi1ELi1ELb0EEENS1_24CollectiveEpilogueBwdGQAISD_fSG_Li384ELb1ELb1EEENS1_19SingleTileSchedulerILb1ELb0ELb0ELi96EEEEEEEEEvNT_6ParamsE --------------------------
	.section	.nv.shared._ZN7cutlass13device_kernelIN5flash11enable_sm90INS1_16FlashAttnBwdSm90INS1_25CollectiveMainloopBwdSm90ILi2ELi1ELi1EN4cute5tupleIJNS5_1CILi1EEES8_S8_EEENS6_IJNS7_ILi64EEENS7_ILi96EEENS7_ILi192EEEEEENS_10bfloat16_tEfNS_4arch4Sm90ELb0ELb0ELb0ELb1ELb1ELb0ELb1ELb0ELi3ELi1ELi1ELi1ELb0EEENS1_24CollectiveEpilogueBwdGQAISD_fSG_Li384ELb1ELb1EEENS1_19SingleTileSchedulerILb1ELb0ELb0ELi96EEEEEEEEEvNT_6ParamsE,"aw",@nobits
	.sectionflags	@""
	.align	16
	.zero		1024


//--------------------- .nv.shared._ZN7cutlass13device_kernelIN5flash11enable_sm90INS1_16FlashAttnBwdSm90INS1_25CollectiveMainloopBwdSm90ILi2ELi1ELi1EN4cute5tupleIJNS5_1CILi1EEES8_S8_EEENS6_IJNS7_ILi64EEENS7_ILi96EEENS7_ILi192EEEEEENS_10bfloat16_tEfNS_4arch4Sm90ELb0ELb1ELb0ELb0ELb0ELb0ELb1ELb0ELi3ELi1ELi1ELi1ELb0EEENS1_21CollectiveEpilogueBwdISD_SE_SG_Li384ELb0ELb1ELi3EEENS1_19SingleTileSchedulerILb0ELb0ELb0ELi96EEEEEEEEEvNT_6ParamsE --------------------------
	.section	.nv.shared._ZN7cutlass13device_kernelIN5flash11enable_sm90INS1_16FlashAttnBwdSm90INS1_25CollectiveMainloopBwdSm90ILi2ELi1ELi1EN4cute5tupleIJNS5_1CILi1EEES8_S8_EEENS6_IJNS7_ILi64EEENS7_ILi96EEENS7_ILi192EEEEEENS_10bfloat16_tEfNS_4arch4Sm90ELb0ELb1ELb0ELb0ELb0ELb0ELb1ELb0ELi3ELi1ELi1ELi1ELb0EEENS1_21CollectiveEpilogueBwdISD_SE_SG_Li384ELb0ELb1ELi3EEENS1_19SingleTileSchedulerILb0ELb0ELb0ELi96EEEEEEEEEvNT_6ParamsE,"aw",@nobits
	.sectionflags	@""
	.align	16
	.zero		1024


//--------------------- .nv.shared._ZN7cutlass13device_kernelIN5flash11enable_sm90INS1_16FlashAttnBwdSm90INS1_25CollectiveMainloopBwdSm90ILi2ELi1ELi1EN4cute5tupleIJNS5_1CILi1EEES8_S8_EEENS6_IJNS7_ILi64EEENS7_ILi96EEENS7_ILi192EEEEEENS_10bfloat16_tEfNS_4arch4Sm90ELb0ELb1ELb0ELb0ELb1ELb0ELb1ELb0ELi3ELi1ELi1ELi1ELb0EEENS1_21CollectiveEpilogueBwdISD_SE_SG_Li384ELb0ELb1ELi3EEENS1_19SingleTileSchedulerILb0ELb0ELb0ELi96EEEEEEEEEvNT_6ParamsE --------------------------
	.section	.nv.shared._ZN7cutlass13device_kernelIN5flash11enable_sm90INS1_16FlashAttnBwdSm90INS1_25CollectiveMainloopBwdSm90ILi2ELi1ELi1EN4cute5tupleIJNS5_1CILi1EEES8_S8_EEENS6_IJNS7_ILi64EEENS7_ILi96EEENS7_ILi192EEEEEENS_10bfloat16_tEfNS_4arch4Sm90ELb0ELb1ELb0ELb0ELb1ELb0ELb1ELb0ELi3ELi1ELi1ELi1ELb0EEENS1_21CollectiveEpilogueBwdISD_SE_SG_Li384ELb0ELb1ELi3EEENS1_19SingleTileSchedulerILb0ELb0ELb0ELi96EEEEEEEEEvNT_6ParamsE,"aw",@nobits
	.sectionflags	@""
	.align	16
	.zero		1024


//--------------------- .nv.shared._ZN7cutlass13device_kernelIN5flash11enable_sm90INS1_16FlashAttnBwdSm90INS1_25CollectiveMainloopBwdSm90ILi2ELi1ELi1EN4cute5tupleIJNS5_1CILi1EEES8_S8_EEENS6_IJNS7_ILi64EEENS7_ILi96EEENS7_ILi192EEEEEENS_10bfloat16_tEfNS_4arch4Sm90ELb0ELb1ELb0ELb0ELb0ELb0ELb1ELb0ELi3ELi1ELi1ELi1ELb0EEENS1_24CollectiveEpilogueBwdGQAISD_fSG_Li384ELb0ELb0EEENS1_19SingleTileSchedulerILb0ELb0ELb0ELi96EEEEEEEEEvNT_6ParamsE --------------------------
	.section	.nv.shared._ZN7cutlass13device_kernelIN5flash11enable_sm90INS1_16FlashAttnBwdSm90INS1_25CollectiveMainloopBwdSm90ILi2ELi1ELi1EN4cute5tupleIJNS5_1CILi1EEES8_S8_EEENS6_IJNS7_ILi64EEENS7_ILi96EEENS7_ILi192EEEEEENS_10bfloat16_tEfNS_4arch4Sm90ELb0ELb1ELb0ELb0ELb0ELb0ELb1ELb0ELi3ELi1ELi1ELi1ELb0EEENS1_24CollectiveEpilogueBwdGQAISD_fSG_Li384ELb0ELb0EEENS1_19SingleTileSchedulerILb0ELb0ELb0ELi96EEEEEEEEEvNT_6ParamsE,"aw",@nobits
	.sectionflags	@""
	.align	16
	.zero		1024


//--------------------- .nv.shared._ZN7cutlass13device_kernelIN5flash11enable_sm90INS1_16FlashAttnBwdSm90INS1_25CollectiveMainloopBwdSm90ILi2ELi1ELi1EN4cute5tupleIJNS5_1CILi1EEES8_S8_EEENS6_IJNS7_ILi64EEENS7_ILi96EEENS7_ILi192EEEEEENS_10bfloat16_tEfNS_4arch4Sm90ELb0ELb1ELb0ELb0ELb1ELb0ELb1ELb0ELi3ELi1ELi1ELi1ELb0EEENS1_24CollectiveEpilogueBwdGQAISD_fSG_Li384ELb0ELb1EEENS1_19SingleTileSchedulerILb0ELb0ELb0ELi96EEEEEEEEEvNT_6ParamsE --------------------------
	.section	.nv.shared._ZN7cutlass13device_kernelIN5flash11enable_sm90INS1_16FlashAttnBwdSm90INS1_25CollectiveMainloopBwdSm90ILi2ELi1ELi1EN4cute5tupleIJNS5_1CILi1EEES8_S8_EEENS6_IJNS7_ILi64EEENS7_ILi96EEENS7_ILi192EEEEEENS_10bfloat16_tEfNS_4arch4Sm90ELb0ELb1ELb0ELb0ELb1ELb0ELb1ELb0ELi3ELi1ELi1ELi1ELb0EEENS1_24CollectiveEpilogueBwdGQAISD_fSG_Li384ELb0ELb1EEENS1_19SingleTileSchedulerILb0ELb0ELb0ELi96EEEEEEEEEvNT_6ParamsE,"aw",@nobits
	.sectionflags	@""
	.align	16
	.zero		1024


//--------------------- .nv.shared._ZN7cutlass13device_kernelIN5flash11enable_sm90INS1_16FlashAttnBwdSm90INS1_25CollectiveMainloopBwdSm90ILi2ELi1ELi1EN4cute5tupleIJNS5_1CILi1EEES8_S8_EEENS6_IJNS7_ILi64EEENS7_ILi96EEENS7_ILi192EEEEEENS_10bfloat16_tEfNS_4arch4Sm90ELb0ELb1ELb0ELb1ELb0ELb0ELb1ELb0ELi3ELi1ELi1ELi1ELb0EEENS1_21CollectiveEpilogueBwdISD_SE_SG_Li384ELb1ELb1ELi3EEENS1_19SingleTileSchedulerILb1ELb0ELb0ELi96EEEEEEEEEvNT_6ParamsE --------------------------
	.section	.nv.shared._ZN7cutlass13device_kernelIN5flash11enable_sm90INS1_16FlashAttnBwdSm90INS1_25CollectiveMainloopBwdSm90ILi2ELi1ELi1EN4cute5tupleIJNS5_1CILi1EEES8_S8_EEENS6_IJNS7_ILi64EEENS7_ILi96EEENS7_ILi192EEEEEENS_10bfloat16_tEfNS_4arch4Sm90ELb0ELb1ELb0ELb1ELb0ELb0ELb1ELb0ELi3ELi1ELi1ELi1ELb0EEENS1_21CollectiveEpilogueBwdISD_SE_SG_Li384ELb1ELb1ELi3EEENS1_19SingleTileSchedulerILb1ELb0ELb0ELi96EEEEEEEEEvNT_6ParamsE,"aw",@nobits
	.sectionflags	@""
	.align	16
	.zero		1024


//--------------------- .nv.shared._ZN7cutlass13device_kernelIN5flash11enable_sm90INS1_16FlashAttnBwdSm90INS1_25CollectiveMainloopBwdSm90ILi2ELi1ELi1EN4cute5tupleIJNS5_1CILi1EEES8_S8_EEENS6_IJNS7_ILi64EEENS7_ILi96EEENS7_ILi192EEEEEENS_10bfloat16_tEfNS_4arch4Sm90ELb0ELb1ELb0ELb1ELb1ELb0ELb1ELb0ELi3ELi1ELi1ELi1ELb0EEENS1_21CollectiveEpilogueBwdISD_SE_SG_Li384ELb1ELb1ELi3EEENS1_19SingleTileSchedulerILb1ELb0ELb0ELi96EEEEEEEEEvNT_6ParamsE --------------------------
	.section	.nv.shared._ZN7cutlass13device_kernelIN5flash11enable_sm90INS1_16FlashAttnBwdSm90INS1_25CollectiveMainloopBwdSm90ILi2ELi1ELi1EN4cute5tupleIJNS5_1CILi1EEES8_S8_EEENS6_IJNS7_ILi64EEENS7_ILi96EEENS7_ILi192EEEEEENS_10bfloat16_tEfNS_4arch4Sm90ELb0ELb1ELb0ELb1ELb1ELb0ELb1ELb0ELi3ELi1ELi1ELi1ELb0EEENS1_21CollectiveEpilogueBwdISD_SE_SG_Li384ELb1ELb1ELi3EEENS1_19SingleTileSchedulerILb1ELb0ELb0ELi96EEEEEEEEEvNT_6ParamsE,"aw",@nobits
	.sectionflags	@""
	.align	16
	.zero		1024


//--------------------- .nv.shared._ZN7cutlass13device_kernelIN5flash11enable_sm90INS1_16FlashAttnBwdSm90INS1_25CollectiveMainloopBwdSm90ILi2ELi1ELi1EN4cute5tupleIJNS5_1CILi1EEES8_S8_EEENS6_IJNS7_ILi64EEENS7_ILi96EEENS7_ILi192EEEEEENS_10bfloat16_tEfNS_4arch4Sm90ELb0ELb1ELb0ELb1ELb0ELb0ELb1ELb0ELi3ELi1ELi1ELi1ELb0EEENS1_24CollectiveEpilogueBwdGQAISD_fSG_Li384ELb1ELb0EEENS1_19SingleTileSchedulerILb1ELb0ELb0ELi96EEEEEEEEEvNT_6ParamsE --------------------------
	.section	.nv.shared._ZN7cutlass13device_kernelIN5flash11enable_sm90INS1_16FlashAttnBwdSm90INS1_25CollectiveMainloopBwdSm90ILi2ELi1ELi1EN4cute5tupleIJNS5_1CILi1EEES8_S8_EEENS6_IJNS7_ILi64EEENS7_ILi96EEENS7_ILi192EEEEEENS_10bfloat16_tEfNS_4arch4Sm90ELb0ELb1ELb0ELb1ELb0ELb0ELb1ELb0ELi3ELi1ELi1ELi1ELb0EEENS1_24CollectiveEpilogueBwdGQAISD_fSG_Li384ELb1ELb0EEENS1_19SingleTileSchedulerILb1ELb0ELb0ELi96EEEEEEEEEvNT_6ParamsE,"aw",@nobits
	.sectionflags	@""
	.align	16
	.zero		1024


//--------------------- .nv.shared._ZN7cutlass13device_kernelIN5flash11enable_sm90INS1_16FlashAttnBwdSm90INS1_25CollectiveMainloopBwdSm90ILi2ELi1ELi1EN4cute5tupleIJNS5_1CILi1EEES8_S8_EEENS6_IJNS7_ILi64EEENS7_ILi96EEENS7_ILi192EEEEEENS_10bfloat16_tEfNS_4arch4Sm90ELb0ELb1ELb0ELb1ELb1ELb0ELb1ELb0ELi3ELi1ELi1ELi1ELb0EEENS1_24CollectiveEpilogueBwdGQAISD_fSG_Li384ELb1ELb1EEENS1_19SingleTileSchedulerILb1ELb0ELb0ELi96EEEEEEEEEvNT_6ParamsE --------------------------
	.section	.nv.shared._ZN7cutlass13device_kernelIN5flash11enable_sm90INS1_16FlashAttnBwdSm90INS1_25CollectiveMainloopBwdSm90ILi2ELi1ELi1EN4cute5tupleIJNS5_1CILi1EEES8_S8_EEENS6_IJNS7_ILi64EEENS7_ILi96EEENS7_ILi192EEEEEENS_10bfloat16_tEfNS_4arch4Sm90ELb0ELb1ELb0ELb1ELb1ELb0ELb1ELb0ELi3ELi1ELi1ELi1ELb0EEENS1_24CollectiveEpilogueBwdGQAISD_fSG_Li384ELb1ELb1EEENS1_19SingleTileSchedulerILb1ELb0ELb0ELi96EEEEEEEEEvNT_6ParamsE,"aw",@nobits
	.sectionflags	@""
	.align	16
	.zero		1024


//--------------------- .nv.shared._ZN7cutlass13device_kernelIN5flash11enable_sm90INS1_16FlashAttnBwdSm90INS1_25CollectiveMainloopBwdSm90ILi2ELi1ELi1EN4cute5tupleIJNS5_1CILi1EEES8_S8_EEENS6_IJNS7_ILi64EEENS7_ILi96EEENS7_ILi192EEEEEENS_10bfloat16_tEfNS_4arch4Sm90ELb1ELb0ELb0ELb0ELb0ELb0ELb1ELb0ELi3ELi1ELi1ELi1ELb0EEENS1_21CollectiveEpilogueBwdISD_SE_SG_Li384ELb0ELb1ELi3EEENS1_25SingleTileBwdLPTSchedulerILb0ELi96ELb0EEEEEEEEEvNT_6ParamsE --------------------------
	.section	.nv.shared._ZN7cutlass13device_kernelIN5flash11enable_sm90INS1_16FlashAttnBwdSm90INS1_25CollectiveMainloopBwdSm90ILi2ELi1ELi1EN4cute5tupleIJNS5_1CILi1EEES8_S8_EEENS6_IJNS7_ILi64EEENS7_ILi96EEENS7_ILi192EEEEEENS_10bfloat16_tEfNS_4arch4Sm90ELb1ELb0ELb0ELb0ELb0ELb0ELb1ELb0ELi3ELi1ELi1ELi1ELb0EEENS1_21CollectiveEpilogueBwdISD_SE_SG_Li384ELb0ELb1ELi3EEENS1_25SingleTileBwdLPTSchedulerILb0ELi96ELb0EEEEEEEEEvNT_6ParamsE,"aw",@nobits
	.sectionflags	@""
	.align	16
	.zero		1024


//--------------------- .nv.shared._ZN7cutlass13device_kernelIN5flash11enable_sm90INS1_16FlashAttnBwdSm90INS1_25CollectiveMainloopBwdSm90ILi2ELi1ELi1EN4cute5tupleIJNS5_1CILi1EEES8_S8_EEENS6_IJNS7_ILi64EEENS7_ILi96EEENS7_ILi192EEEEEENS_10bfloat16_tEfNS_4arch4Sm90ELb1ELb0ELb0ELb0ELb1ELb0ELb1ELb0ELi3ELi1ELi1ELi1ELb0EEENS1_21CollectiveEpilogueBwdISD_SE_SG_Li384ELb0ELb1ELi3EEENS1_25SingleTileBwdLPTSchedulerILb0ELi96ELb1EEEEEEEEEvNT_6ParamsE --------------------------
	.section	.nv.shared._ZN7cutlass13device_kernelIN5flash11enable_sm90INS1_16FlashAttnBwdSm90INS1_25CollectiveMainloopBwdSm90ILi2ELi1ELi1EN4cute5tupleIJNS5_1CILi1EEES8_S8_EEENS6_IJNS7_ILi64EEENS7_ILi96EEENS7_ILi192EEEEEENS_10bfloat16_tEfNS_4arch4Sm90ELb1ELb0ELb0ELb0ELb1ELb0ELb1ELb0ELi3ELi1ELi1ELi1ELb0EEENS1_21CollectiveEpilogueBwdISD_SE_SG_Li384ELb0ELb1ELi3EEENS1_25SingleTileBwdLPTSchedulerILb0ELi96ELb1EEEEEEEEEvNT_6ParamsE,"aw",@nobits
	.sectionflags	@""
	.align	16
	.zero		1024


//--------------------- .nv.shared._ZN7cutlass13device_kernelIN5flash11enable_sm90INS1_16FlashAttnBwdSm90INS1_25CollectiveMainloopBwdSm90ILi2ELi1ELi1EN4cute5tupleIJNS5_1CILi1EEES8_S8_EEENS6_IJNS7_ILi64EEENS7_ILi96EEENS7_ILi192EEEEEENS_10bfloat16_tEfNS_4arch4Sm90ELb1ELb0ELb0ELb0ELb0ELb0ELb1ELb0ELi3ELi1ELi1ELi1ELb0EEENS1_24CollectiveEpilogueBwdGQAISD_fSG_Li384ELb0ELb0EEENS1_25SingleTileBwdLPTSchedulerILb0ELi96ELb0EEEEEEEEEvNT_6ParamsE --------------------------
	.section	.nv.shared._ZN7cutlass13device_kernelIN5flash11enable_sm90INS1_16FlashAttnBwdSm90INS1_25CollectiveMainloopBwdSm90ILi2ELi1ELi1EN4cute5tupleIJNS5_1CILi1EEES8_S8_EEENS6_IJNS7_ILi64EEENS7_ILi96EEENS7_ILi192EEEEEENS_10bfloat16_tEfNS_4arch4Sm90ELb1ELb0ELb0ELb0ELb0ELb0ELb1ELb0ELi3ELi1ELi1ELi1ELb0EEENS1_24CollectiveEpilogueBwdGQAISD_fSG_Li384ELb0ELb0EEENS1_25SingleTileBwdLPTSchedulerILb0ELi96ELb0EEEEEEEEEvNT_6ParamsE,"aw",@nobits
	.sectionflags	@""
	.align	16
	.zero		1024


//--------------------- .nv.shared._ZN7cutlass13device_kernelIN5flash11enable_sm90INS1_16FlashAttnBwdSm90INS1_25CollectiveMainloopBwdSm90ILi2ELi1ELi1EN4cute5tupleIJNS5_1CILi1EEES8_S8_EEENS6_IJNS7_ILi64EEENS7_ILi96EEENS7_ILi192EEEEEENS_10bfloat16_tEfNS_4arch4Sm90ELb1ELb0ELb0ELb0ELb1ELb0ELb1ELb0ELi3ELi1ELi1ELi1ELb0EEENS1_24CollectiveEpilogueBwdGQAISD_fSG_Li384ELb0ELb1EEENS1_25SingleTileBwdLPTSchedulerILb0ELi96ELb1EEEEEEEEEvNT_6ParamsE --------------------------
	.section	.nv.shared._ZN7cutlass13device_kernelIN5flash11enable_sm90INS1_16FlashAttnBwdSm90INS1_25CollectiveMainloopBwdSm90ILi2ELi1ELi1EN4cute5tupleIJNS5_1CILi1EEES8_S8_EEENS6_IJNS7_ILi64EEENS7_ILi96EEENS7_ILi192EEEEEENS_10bfloat16_tEfNS_4arch4Sm90ELb1ELb0ELb0ELb0ELb1ELb0ELb1ELb0ELi3ELi1ELi1ELi1ELb0EEENS1_24CollectiveEpilogueBwdGQAISD_fSG_Li384ELb0ELb1EEENS1_25SingleTileBwdLPTSchedulerILb0ELi96ELb1EEEEEEEEEvNT_6ParamsE,"aw",@nobits
	.sectionflags	@""
	.align	16
	.zero		1024


//--------------------- .nv.shared._ZN7cutlass13device_kernelIN5flash22FlashAttnBwdPreprocessIN4cute5tupleIJNS3_1CILi64EEENS5_ILi192EEEEEENS_10bfloat16_tEfNS_4arch4Sm90ELb1ELb0EEEEEvNT_6ParamsE --------------------------
	.section	.nv.shared._ZN7cutlass13device_kernelIN5flash22FlashAttnBwdPreprocessIN4cute5tupleIJNS3_1CILi64EEENS5_ILi192EEEEEENS_10bfloat16_tEfNS_4arch4Sm90ELb1ELb0EEEEEvNT_6ParamsE,"aw",@nobits
	.sectionflags	@""
	.align	16
	.zero		1024


//--------------------- .nv.shared._ZN7cutlass13device_kernelIN5flash11enable_sm90INS1_16FlashAttnBwdSm90INS1_25CollectiveMainloopBwdSm90ILi2ELi1ELi1EN4cute5tupleIJNS5_1CILi1EEES8_S8_EEENS6_IJNS7_ILi64EEENS7_ILi96EEENS7_ILi192EEEEEENS_10bfloat16_tEfNS_4arch4Sm90ELb1ELb0ELb0ELb1ELb0ELb0ELb1ELb0ELi3ELi1ELi1ELi1ELb0EEENS1_21CollectiveEpilogueBwdISD_SE_SG_Li384ELb1ELb1ELi3EEENS1_25SingleTileBwdLPTSchedulerILb1ELi96ELb0EEEEEEEEEvNT_6ParamsE --------------------------
	.section	.nv.shared._ZN7cutlass13device_kernelIN5flash11enable_sm90INS1_16FlashAttnBwdSm90INS1_25CollectiveMainloopBwdSm90ILi2ELi1ELi1EN4cute5tupleIJNS5_1CILi1EEES8_S8_EEENS6_IJNS7_ILi64EEENS7_ILi96EEENS7_ILi192EEEEEENS_10bfloat16_tEfNS_4arch4Sm90ELb1ELb0ELb0ELb1ELb0ELb0ELb1ELb0ELi3ELi1ELi1ELi1ELb0EEENS1_21CollectiveEpilogueBwdISD_SE_SG_Li384ELb1ELb1ELi3EEENS1_25SingleTileBwdLPTSchedulerILb1ELi96ELb0EEEEEEEEEvNT_6ParamsE,"aw",@nobits
	.sectionflags	@""
	.align	16
	.zero		1024


//--------------------- .nv.shared._ZN7cutlass13device_kernelIN5flash11enable_sm90INS1_16FlashAttnBwdSm90INS1_25CollectiveMainloopBwdSm90ILi2ELi1ELi1EN4cute5tupleIJNS5_1CILi1EEES8_S8_EEENS6_IJNS7_ILi64EEENS7_ILi96EEENS7_ILi192EEEEEENS_10bfloat16_tEfNS_4arch4Sm90ELb1ELb0ELb0ELb1ELb1ELb0ELb1ELb0ELi3ELi1ELi1ELi1ELb0EEENS1_21CollectiveEpilogueBwdISD_SE_SG_Li384ELb1ELb1ELi3EEENS1_25SingleTileBwdLPTSchedulerILb1ELi96ELb1EEEEEEEEEvNT_6ParamsE --------------------------
	.section	.nv.shared._ZN7cutlass13device_kernelIN5flash11enable_sm90INS1_16FlashAttnBwdSm90INS1_25CollectiveMainloopBwdSm90ILi2ELi1ELi1EN4cute5tupleIJNS5_1CILi1EEES8_S8_EEENS6_IJNS7_ILi64EEENS7_ILi96EEENS7_ILi192EEEEEENS_10bfloat16_tEfNS_4arch4Sm90ELb1ELb0ELb0ELb1ELb1ELb0ELb1ELb0ELi3ELi1ELi1ELi1ELb0EEENS1_21CollectiveEpilogueBwdISD_SE_SG_Li384ELb1ELb1ELi3EEENS1_25SingleTileBwdLPTSchedulerILb1ELi96ELb1EEEEEEEEEvNT_6ParamsE,"aw",@nobits
	.sectionflags	@""
	.align	16
	.zero		1024


//--------------------- .nv.shared._ZN7cutlass13device_kernelIN5flash11enable_sm90INS1_16FlashAttnBwdSm90INS1_25CollectiveMainloopBwdSm90ILi2ELi1ELi1EN4cute5tupleIJNS5_1CILi1EEES8_S8_EEENS6_IJNS7_ILi64EEENS7_ILi96EEENS7_ILi192EEEEEENS_10bfloat16_tEfNS_4arch4Sm90ELb1ELb0ELb0ELb1ELb0ELb0ELb1ELb0ELi3ELi1ELi1ELi1ELb0EEENS1_24CollectiveEpilogueBwdGQAISD_fSG_Li384ELb1ELb0EEENS1_25SingleTileBwdLPTSchedulerILb1ELi96ELb0EEEEEEEEEvNT_6ParamsE --------------------------
	.section	.nv.shared._ZN7cutlass13device_kernelIN5flash11enable_sm90INS1_16FlashAttnBwdSm90INS1_25CollectiveMainloopBwdSm90ILi2ELi1ELi1EN4cute5tupleIJNS5_1CILi1EEES8_S8_EEENS6_IJNS7_ILi64EEENS7_ILi96EEENS7_ILi192EEEEEENS_10bfloat16_tEfNS_4arch4Sm90ELb1ELb0ELb0ELb1ELb0ELb0ELb1ELb0ELi3ELi1ELi1ELi1ELb0EEENS1_24CollectiveEpilogueBwdGQAISD_fSG_Li384ELb1ELb0EEENS1_25SingleTileBwdLPTSchedulerILb1ELi96ELb0EEEEEEEEEvNT_6ParamsE,"aw",@nobits
	.sectionflags	@""
	.align	16
	.zero		1024


//--------------------- .nv.shared._ZN7cutlass13device_kernelIN5flash32FlashAttnBwdPostprocessConvertdQIN4cute5tupleIJNS3_1CILi96EEENS5_ILi192EEEEEENS_10bfloat16_tEfNS_4arch4Sm90ELi384ENS3_8TiledMMAINS3_8MMA_AtomIJNS3_4SM904GMMA27MMA_64x96x16_F32BF16BF16_SSILNSF_5MajorE1ELSH_1ELNSF_7ScaleInE1ELSI_1EEEEEENS3_6LayoutINS4_IJNS5_ILi3EEENS5_ILi1EEESN_EEENS4_IJSN_NS5_ILi0EEESP_EEEEENS4_IJNS3_10UnderscoreESS_SS_EEEEELb1EEEEEvNT_6ParamsE --------------------------
	.section	.nv.shared._ZN7cutlass13device_kernelIN5flash32FlashAttnBwdPostprocessConvertdQIN4cute5tupleIJNS3_1CILi96EEENS5_ILi192EEEEEENS_10bfloat16_tEfNS_4arch4Sm90ELi384ENS3_8TiledMMAINS3_8MMA_AtomIJNS3_4SM904GMMA27MMA_64x96x16_F32BF16BF16_SSILNSF_5MajorE1ELSH_1ELNSF_7ScaleInE1ELSI_1EEEEEENS3_6LayoutINS4_IJNS5_ILi3EEENS5_ILi1EEESN_EEENS4_IJSN_NS5_ILi0EEESP_EEEEENS4_IJNS3_10UnderscoreESS_SS_EEEEELb1EEEEEvNT_6ParamsE,"aw",@nobits
	.sectionflags	@""
	.align	16
	.zero		1024


//--------------------- .nv.shared._ZN7cutlass13device_kernelIN5flash32FlashAttnBwdPostprocessConvertdQIN4cute5tupleIJNS3_1CILi64EEENS5_ILi192EEEEEENS_10bfloat16_tEfNS_4arch4Sm90ELi384ENS3_8TiledMMAINS3_8MMA_AtomIJNS3_4SM904GMMA27MMA_64x64x16_F32BF16BF16_SSILNSF_5MajorE0ELSH_1ELNSF_7ScaleInE1ELSI_1EEEEEENS3_6LayoutINS4_IJNS5_ILi1EEENS5_ILi3EEESM_EEENS4_IJNS5_ILi0EEESM_SP_EEEEENS4_IJNS3_10UnderscoreESS_SS_EEEEELb0EEEEEvNT_6ParamsE --------------------------
	.section	.nv.shared._ZN7cutlass13device_kernelIN5flash32FlashAttnBwdPostprocessConvertdQIN4cute5tupleIJNS3_1CILi64EEENS5_ILi192EEEEEENS_10bfloat16_tEfNS_4arch4Sm90ELi384ENS3_8TiledMMAINS3_8MMA_AtomIJNS3_4SM904GMMA27MMA_64x64x16_F32BF16BF16_SSILNSF_5MajorE0ELSH_1ELNSF_7ScaleInE1ELSI_1EEEEEENS3_6LayoutINS4_IJNS5_ILi1EEENS5_ILi3EEESM_EEENS4_IJNS5_ILi0EEESM_SP_EEEEENS4_IJNS3_10UnderscoreESS_SS_EEEEELb0EEEEEvNT_6ParamsE,"aw",@nobits
	.sectionflags	@""
	.align	16
	.zero		1024


//--------------------- .nv.shared._ZN7cutlass13device_kernelIN5flash11enable_sm90INS1_16FlashAttnBwdSm90INS1_25CollectiveMainloopBwdSm90ILi2ELi1ELi1EN4cute5tupleIJNS5_1CILi1EEES8_S8_EEENS6_IJNS7_ILi64EEENS7_ILi96EEENS7_ILi192EEEEEENS_10bfloat16_tEfNS_4arch4Sm90ELb1ELb0ELb0ELb1ELb1ELb0ELb1ELb0ELi3ELi1ELi1ELi1ELb0EEENS1_24CollectiveEpilogueBwdGQAISD_fSG_Li384ELb1ELb1EEENS1_25SingleTileBwdLPTSchedulerILb1ELi96ELb1EEEEEEEEEvNT_6ParamsE --------------------------
	.section	.nv.shared._ZN7cutlass13device_kernelIN5flash11enable_sm90INS1_16FlashAttnBwdSm90INS1_25CollectiveMainloopBwdSm90ILi2ELi1ELi1EN4cute5tupleIJNS5_1CILi1EEES8_S8_EEENS6_IJNS7_ILi64EEENS7_ILi96EEENS7_ILi192EEEEEENS_10bfloat16_tEfNS_4arch4Sm90ELb1ELb0ELb0ELb1ELb1ELb0ELb1ELb0ELi3ELi1ELi1ELi1ELb0EEENS1_24CollectiveEpilogueBwdGQAISD_fSG_Li384ELb1ELb1EEENS1_25SingleTileBwdLPTSchedulerILb1ELi96ELb1EEEEEEEEEvNT_6ParamsE,"aw",@nobits
	.sectionflags	@""
	.align	16
	.zero		1024


//--------------------- .nv.shared._ZN7cutlass13device_kernelIN5flash22FlashAttnBwdPreprocessIN4cute5tupleIJNS3_1CILi64EEENS5_ILi192EEEEEENS_10bfloat16_tEfNS_4arch4Sm90ELb1ELb1EEEEEvNT_6ParamsE --------------------------
	.section	.nv.shared._ZN7cutlass13device_kernelIN5flash22FlashAttnBwdPreprocessIN4cute5tupleIJNS3_1CILi64EEENS5_ILi192EEEEEENS_10bfloat16_tEfNS_4arch4Sm90ELb1ELb1EEEEEvNT_6ParamsE,"aw",@nobits
	.sectionflags	@""
	.align	16
	.zero		1024


//--------------------- .nv.constant0._ZN7cutlass13device_kernelIN5flash11enable_sm90INS1_16FlashAttnBwdSm90INS1_25CollectiveMainloopBwdSm90ILi2ELi1ELi1EN4cute5tupleIJNS5_1CILi1EEES8_S8_EEENS6_IJNS7_ILi64EEENS7_ILi96EEENS7_ILi192EEEEEENS_10bfloat16_tEfNS_4arch4Sm90ELb0ELb0ELb0ELb0ELb0ELb0ELb1ELb0ELi3ELi1ELi1ELi1ELb0EEENS1_21CollectiveEpilogueBwdISD_SE_SG_Li384ELb0ELb1ELi3EEENS1_19SingleTileSchedulerILb0ELb0ELb0ELi96EEEEEEEEEvNT_6ParamsE --------------------------
	.section	.nv.constant0._ZN7cutlass13device_kernelIN5flash11enable_sm90INS1_16FlashAttnBwdSm90INS1_25CollectiveMainloopBwdSm90ILi2ELi1ELi1EN4cute5tupleIJNS5_1CILi1EEES8_S8_EEENS6_IJNS7_ILi64EEENS7_ILi96EEENS7_ILi192EEEEEENS_10bfloat16_tEfNS_4arch4Sm90ELb0ELb0ELb0ELb0ELb0ELb0ELb1ELb0ELi3ELi1ELi1ELi1ELb0EEENS1_21CollectiveEpilogueBwdISD_SE_SG_Li384ELb0ELb1ELi3EEENS1_19SingleTileSchedulerILb0ELb0ELb0ELi96EEEEEEEEEvNT_6ParamsE,"a",@progbits
	.sectionflags	@""
	.align	4
.nv.constant0._ZN7cutlass13device_kernelIN5flash11enable_sm90INS1_16FlashAttnBwdSm90INS1_25CollectiveMainloopBwdSm90ILi2ELi1ELi1EN4cute5tupleIJNS5_1CILi1EEES8_S8_EEENS6_IJNS7_ILi64EEENS7_ILi96EEENS7_ILi192EEEEEENS_10bfloat16_tEfNS_4arch4Sm90ELb0ELb0ELb0ELb0ELb0ELb0ELb1ELb0ELi3ELi1ELi1ELi1ELb0EEENS1_21CollectiveEpilogueBwdISD_SE_SG_Li384ELb0ELb1ELi3EEENS1_19SingleTileSchedulerILb0ELb0ELb0ELi96EEEEEEEEEvNT_6ParamsE:
	.zero		2944


//--------------------- .nv.constant0._ZN7cutlass13device_kernelIN5flash11enable_sm90INS1_16FlashAttnBwdSm90INS1_25CollectiveMainloopBwdSm90ILi2ELi1ELi1EN4cute5tupleIJNS5_1CILi1EEES8_S8_EEENS6_IJNS7_ILi64EEENS7_ILi96EEENS7_ILi192EEEEEENS_10bfloat16_tEfNS_4arch4Sm90ELb0ELb0ELb0ELb0ELb1ELb0ELb1ELb0ELi3ELi1ELi1ELi1ELb0EEENS1_21CollectiveEpilogueBwdISD_SE_SG_Li384ELb0ELb1ELi3EEENS1_19SingleTileSchedulerILb0ELb0ELb0ELi96EEEEEEEEEvNT_6ParamsE --------------------------
	.section	.nv.constant0._ZN7cutlass13device_kernelIN5flash11enable_sm90INS1_16FlashAttnBwdSm90INS1_25CollectiveMainloopBwdSm90ILi2ELi1ELi1EN4cute5tupleIJNS5_1CILi1EEES8_S8_EEENS6_IJNS7_ILi64EEENS7_ILi96EEENS7_ILi192EEEEEENS_10bfloat16_tEfNS_4arch4Sm90ELb0ELb0ELb0ELb0ELb1ELb0ELb1ELb0ELi3ELi1ELi1ELi1ELb0EEENS1_21CollectiveEpilogueBwdISD_SE_SG_Li384ELb0ELb1ELi3EEENS1_19SingleTileSchedulerILb0ELb0ELb0ELi96EEEEEEEEEvNT_6ParamsE,"a",@progbits
	.sectionflags	@""
	.align	4
.nv.constant0._ZN7cutlass13device_kernelIN5flash11enable_sm90INS1_16FlashAttnBwdSm90INS1_25CollectiveMainloopBwdSm90ILi2ELi1ELi1EN4cute5tupleIJNS5_1CILi1EEES8_S8_EEENS6_IJNS7_ILi64EEENS7_ILi96EEENS7_ILi192EEEEEENS_10bfloat16_tEfNS_4arch4Sm90ELb0ELb0ELb0ELb0ELb1ELb0ELb1ELb0ELi3ELi1ELi1ELi1ELb0EEENS1_21CollectiveEpilogueBwdISD_SE_SG_Li384ELb0ELb1ELi3EEENS1_19SingleTileSchedulerILb0ELb0ELb0ELi96EEEEEEEEEvNT_6ParamsE:
	.zero		2944


//--------------------- .nv.constant0._ZN7cutlass13device_kernelIN5flash11enable_sm90INS1_16FlashAttnBwdSm90INS1_25CollectiveMainloopBwdSm90ILi2ELi1ELi1EN4cute5tupleIJNS5_1CILi1EEES8_S8_EEENS6_IJNS7_ILi64EEENS7_ILi96EEENS7_ILi192EEEEEENS_10bfloat16_tEfNS_4arch4Sm90ELb0ELb0ELb0ELb0ELb0ELb0ELb1ELb0ELi3ELi1ELi1ELi1ELb0EEENS1_24CollectiveEpilogueBwdGQAISD_fSG_Li384ELb0ELb0EEENS1_19SingleTileSchedulerILb0ELb0ELb0ELi96EEEEEEEEEvNT_6ParamsE --------------------------
	.section	.nv.constant0._ZN7cutlass13device_kernelIN5flash11enable_sm90INS1_16FlashAttnBwdSm90INS1_25CollectiveMainloopBwdSm90ILi2ELi1ELi1EN4cute5tupleIJNS5_1CILi1EEES8_S8_EEENS6_IJNS7_ILi64EEENS7_ILi96EEENS7_ILi192EEEEEENS_10bfloat16_tEfNS_4arch4Sm90ELb0ELb0ELb0ELb0ELb0ELb0ELb1ELb0ELi3ELi1ELi1ELi1ELb0EEENS1_24CollectiveEpilogueBwdGQAISD_fSG_Li384ELb0ELb0EEENS1_19SingleTileSchedulerILb0ELb0ELb0ELi96EEEEEEEEEvNT_6ParamsE,"a",@progbits
	.sectionflags	@""
	.align	4
.nv.constant0._ZN7cutlass13device_kernelIN5flash11enable_sm90INS1_16FlashAttnBwdSm90INS1_25CollectiveMainloopBwdSm90ILi2ELi1ELi1EN4cute5tupleIJNS5_1CILi1EEES8_S8_EEENS6_IJNS7_ILi64EEENS7_ILi96EEENS7_ILi192EEEEEENS_10bfloat16_tEfNS_4arch4Sm90ELb0ELb0ELb0ELb0ELb0ELb0ELb1ELb0ELi3ELi1ELi1ELi1ELb0EEENS1_24CollectiveEpilogueBwdGQAISD_fSG_Li384ELb0ELb0EEENS1_19SingleTileSchedulerILb0ELb0ELb0ELi96EEEEEEEEEvNT_6ParamsE:
	.zero		2304


//--------------------- .nv.constant0._ZN7cutlass13device_kernelIN5flash11enable_sm90INS1_16FlashAttnBwdSm90INS1_25CollectiveMainloopBwdSm90ILi2ELi1ELi1EN4cute5tupleIJNS5_1CILi1EEES8_S8_EEENS6_IJNS7_ILi64EEENS7_ILi96EEENS7_ILi192EEEEEENS_10bfloat16_tEfNS_4arch4Sm90ELb0ELb0ELb0ELb0ELb1ELb0ELb1ELb0ELi3ELi1ELi1ELi1ELb0EEENS1_24CollectiveEpilogueBwdGQAISD_fSG_Li384ELb0ELb1EEENS1_19SingleTileSchedulerILb0ELb0ELb0ELi96EEEEEEEEEvNT_6ParamsE --------------------------
	.section	.nv.constant0._ZN7cutlass13device_kernelIN5flash11enable_sm90INS1_16FlashAttnBwdSm90INS1_25CollectiveMainloopBwdSm90ILi2ELi1ELi1EN4cute5tupleIJNS5_1CILi1EEES8_S8_EEENS6_IJNS7_ILi64EEENS7_ILi96EEENS7_ILi192EEEEEENS_10bfloat16_tEfNS_4arch4Sm90ELb0ELb0ELb0ELb0ELb1ELb0ELb1ELb0ELi3ELi1ELi1ELi1ELb0EEENS1_24CollectiveEpilogueBwdGQAISD_fSG_Li384ELb0ELb1EEENS1_19SingleTileSchedulerILb0ELb0ELb0ELi96EEEEEEEEEvNT_6ParamsE,"a",@progbits
	.sectionflags	@""
	.align	4
.nv.constant0._ZN7cutlass13device_kernelIN5flash11enable_sm90INS1_16FlashAttnBwdSm90INS1_25CollectiveMainloopBwdSm90ILi2ELi1ELi1EN4cute5tupleIJNS5_1CILi1EEES8_S8_EEENS6_IJNS7_ILi64EEENS7_ILi96EEENS7_ILi192EEEEEENS_10bfloat16_tEfNS_4arch4Sm90ELb0ELb0ELb0ELb0ELb1ELb0ELb1ELb0ELi3ELi1ELi1ELi1ELb0EEENS1_24CollectiveEpilogueBwdGQAISD_fSG_Li384ELb0ELb1EEENS1_19SingleTileSchedulerILb0ELb0ELb0ELi96EEEEEEEEEvNT_6ParamsE:
	.zero		2304


//--------------------- .nv.constant0._ZN7cutlass13device_kernelIN5flash11enable_sm90INS1_16FlashAttnBwdSm90INS1_25CollectiveMainloopBwdSm90ILi2ELi1ELi1EN4cute5tupleIJNS5_1CILi1EEES8_S8_EEENS6_IJNS7_ILi64EEENS7_ILi96EEENS7_ILi192EEEEEENS_10bfloat16_tEfNS_4arch4Sm90ELb0ELb0ELb0ELb1ELb0ELb0ELb1ELb0ELi3ELi1ELi1ELi1ELb0EEENS1_21CollectiveEpilogueBwdISD_SE_SG_Li384ELb1ELb1ELi3EEENS1_19SingleTileSchedulerILb1ELb0ELb0ELi96EEEEEEEEEvNT_6ParamsE --------------------------
	.section	.nv.constant0._ZN7cutlass13device_kernelIN5flash11enable_sm90INS1_16FlashAttnBwdSm90INS1_25CollectiveMainloopBwdSm90ILi2ELi1ELi1EN4cute5tupleIJNS5_1CILi1EEES8_S8_EEENS6_IJNS7_ILi64EEENS7_ILi96EEENS7_ILi192EEEEEENS_10bfloat16_tEfNS_4arch4Sm90ELb0ELb0ELb0ELb1ELb0ELb0ELb1ELb0ELi3ELi1ELi1ELi1ELb0EEENS1_21CollectiveEpilogueBwdISD_SE_SG_Li384ELb1ELb1ELi3EEENS1_19SingleTileSchedulerILb1ELb0ELb0ELi96EEEEEEEEEvNT_6ParamsE,"a",@progbits
	.sectionflags	@""
	.align	4
.nv.constant0._ZN7cutlass13device_kernelIN5flash11enable_sm90INS1_16FlashAttnBwdSm90INS1_25CollectiveMainloopBwdSm90ILi2ELi1ELi1EN4cute5tupleIJNS5_1CILi1EEES8_S8_EEENS6_IJNS7_ILi64EEENS7_ILi96EEENS7_ILi192EEEEEENS_10bfloat16_tEfNS_4arch4Sm90ELb0ELb0ELb0ELb1ELb0ELb0ELb1ELb0ELi3ELi1ELi1ELi1ELb0EEENS1_21CollectiveEpilogueBwdISD_SE_SG_Li384ELb1ELb1ELi3EEENS1_19SingleTileSchedulerILb1ELb0ELb0ELi96EEEEEEEEEvNT_6ParamsE:
	.zero		2304


//--------------------- .nv.constant0._ZN7cutlass13device_kernelIN5flash11enable_sm90INS1_16FlashAttnBwdSm90INS1_25CollectiveMainloopBwdSm90ILi2ELi1ELi1EN4cute5tupleIJNS5_1CILi1EEES8_S8_EEENS6_IJNS7_ILi64EEENS7_ILi96EEENS7_ILi192EEEEEENS_10bfloat16_tEfNS_4arch4Sm90ELb0ELb0ELb0ELb1ELb1ELb0ELb1ELb0ELi3ELi1ELi1ELi1ELb0EEENS1_21CollectiveEpilogueBwdISD_SE_SG_Li384ELb1ELb1ELi3EEENS1_19SingleTileSchedulerILb1ELb0ELb0ELi96EEEEEEEEEvNT_6ParamsE --------------------------
	.section	.nv.constant0._ZN7cutlass13device_kernelIN5flash11enable_sm90INS1_16FlashAttnBwdSm90INS1_25CollectiveMainloopBwdSm90ILi2ELi1ELi1EN4cute5tupleIJNS5_1CILi1EEES8_S8_EEENS6_IJNS7_ILi64EEENS7_ILi96EEENS7_ILi192EEEEEENS_10bfloat16_tEfNS_4arch4Sm90ELb0ELb0ELb0ELb1ELb1ELb0ELb1ELb0ELi3ELi1ELi1ELi1ELb0EEENS1_21CollectiveEpilogueBwdISD_SE_SG_Li384ELb1ELb1ELi3EEENS1_19SingleTileSchedulerILb1ELb0ELb0ELi96EEEEEEEEEvNT_6ParamsE,"a",@progbits
	.sectionflags	@""
	.align	4
.nv.constant0._ZN7cutlass13device_kernelIN5flash11enable_sm90INS1_16FlashAttnBwdSm90INS1_25CollectiveMainloopBwdSm90ILi2ELi1ELi1EN4cute5tupleIJNS5_1CILi1EEES8_S8_EEENS6_IJNS7_ILi64EEENS7_ILi96EEENS7_ILi192EEEEEENS_10bfloat16_tEfNS_4arch4Sm90ELb0ELb0ELb0ELb1ELb1ELb0ELb1ELb0ELi3ELi1ELi1ELi1ELb0EEENS1_21CollectiveEpilogueBwdISD_SE_SG_Li384ELb1ELb1ELi3EEENS1_19SingleTileSchedulerILb1ELb0ELb0ELi96EEEEEEEEEvNT_6ParamsE:
	.zero		2304


//--------------------- .nv.constant0._ZN7cutlass13device_kernelIN5flash11enable_sm90INS1_16FlashAttnBwdSm90INS1_25CollectiveMainloopBwdSm90ILi2ELi1ELi1EN4cute5tupleIJNS5_1CILi1EEES8_S8_EEENS6_IJNS7_ILi64EEENS7_ILi96EEENS7_ILi192EEEEEENS_10bfloat16_tEfNS_4arch4Sm90ELb0ELb0ELb0ELb1ELb0ELb0ELb1ELb0ELi3ELi1ELi1ELi1ELb0EEENS1_24CollectiveEpilogueBwdGQAISD_fSG_Li384ELb1ELb0EEENS1_19SingleTileSchedulerILb1ELb0ELb0ELi96EEEEEEEEEvNT_6ParamsE --------------------------
	.section	.nv.constant0._ZN7cutlass13device_kernelIN5flash11enable_sm90INS1_16FlashAttnBwdSm90INS1_25CollectiveMainloopBwdSm90ILi2ELi1ELi1EN4cute5tupleIJNS5_1CILi1EEES8_S8_EEENS6_IJNS7_ILi64EEENS7_ILi96EEENS7_ILi192EEEEEENS_10bfloat16_tEfNS_4arch4Sm90ELb0ELb0ELb0ELb1ELb0ELb0ELb1ELb0ELi3ELi1ELi1ELi1ELb0EEENS1_24CollectiveEpilogueBwdGQAISD_fSG_Li384ELb1ELb0EEENS1_19SingleTileSchedulerILb1ELb0ELb0ELi96EEEEEEEEEvNT_6ParamsE,"a",@progbits
	.sectionflags	@""
	.align	4
.nv.constant0._ZN7cutlass13device_kernelIN5flash11enable_sm90INS1_16FlashAttnBwdSm90INS1_25CollectiveMainloopBwdSm90ILi2ELi1ELi1EN4cute5tupleIJNS5_1CILi1EEES8_S8_EEENS6_IJNS7_ILi64EEENS7_ILi96EEENS7_ILi192EEEEEENS_10bfloat16_tEfNS_4arch4Sm90ELb0ELb0ELb0ELb1ELb0ELb0ELb1ELb0ELi3ELi1ELi1ELi1ELb0EEENS1_24CollectiveEpilogueBwdGQAISD_fSG_Li384ELb1ELb0EEENS1_19SingleTileSchedulerILb1ELb0ELb0ELi96EEEEEEEEEvNT_6ParamsE:
	.zero		2304


//--------------------- .nv.constant0._ZN7cutlass13device_kernelIN5flash11enable_sm90INS1_16FlashAttnBwdSm90INS1_25CollectiveMainloopBwdSm90ILi2ELi1ELi1EN4cute5tupleIJNS5_1CILi1EEES8_S8_EEENS6_IJNS7_ILi64EEENS7_ILi96EEENS7_ILi192EEEEEENS_10bfloat16_tEfNS_4arch4Sm90ELb0ELb0ELb0ELb1ELb1ELb0ELb1ELb0ELi3ELi1ELi1ELi1ELb0EEENS1_24CollectiveEpilogueBwdGQAISD_fSG_Li384ELb1ELb1EEENS1_19SingleTileSchedulerILb1ELb0ELb0ELi96EEEEEEEEEvNT_6ParamsE --------------------------
	.section	.nv.constant0._ZN7cutlass13device_kernelIN5flash11enable_sm90INS1_16FlashAttnBwdSm90INS1_25CollectiveMainloopBwdSm90ILi2ELi1ELi1EN4cute5tupleIJNS5_1CILi1EEES8_S8_EEENS6_IJNS7_ILi64EEENS7_ILi96EEENS7_ILi192EEEEEENS_10bfloat16_tEfNS_4arch4Sm90ELb0ELb0ELb0ELb1ELb1ELb0ELb1ELb0ELi3ELi1ELi1ELi1ELb0EEENS1_24CollectiveEpilogueBwdGQAISD_fSG_Li384ELb1ELb1EEENS1_19SingleTileSchedulerILb1ELb0ELb0ELi96EEEEEEEEEvNT_6ParamsE,"a",@progbits
	.sectionflags	@""
	.align	4
.nv.constant0._ZN7cutlass13device_kernelIN5flash11enable_sm90INS1_16FlashAttnBwdSm90INS1_25CollectiveMainloopBwdSm90ILi2ELi1ELi1EN4cute5tupleIJNS5_1CILi1EEES8_S8_EEENS6_IJNS7_ILi64EEENS7_ILi96EEENS7_ILi192EEEEEENS_10bfloat16_tEfNS_4arch4Sm90ELb0ELb0ELb0ELb1ELb1ELb0ELb1ELb0ELi3ELi1ELi1ELi1ELb0EEENS1_24CollectiveEpilogueBwdGQAISD_fSG_Li384ELb1ELb1EEENS1_19SingleTileSchedulerILb1ELb0ELb0ELi96EEEEEEEEEvNT_6ParamsE:
	.zero		2304


//--------------------- .nv.constant0._ZN7cutlass13device_kernelIN5flash11enable_sm90INS1_16FlashAttnBwdSm90INS1_25CollectiveMainloopBwdSm90ILi2ELi1ELi1EN4cute5tupleIJNS5_1CILi1EEES8_S8_EEENS6_IJNS7_ILi64EEENS7_ILi96EEENS7_ILi192EEEEEENS_10bfloat16_tEfNS_4arch4Sm90ELb0ELb1ELb0ELb0ELb0ELb0ELb1ELb0ELi3ELi1ELi1ELi1ELb0EEENS1_21CollectiveEpilogueBwdISD_SE_SG_Li384ELb0ELb1ELi3EEENS1_19SingleTileSchedulerILb0ELb0ELb0ELi96EEEEEEEEEvNT_6ParamsE --------------------------
	.section	.nv.constant0._ZN7cutlass13device_kernelIN5flash11enable_sm90INS1_16FlashAttnBwdSm90INS1_25CollectiveMainloopBwdSm90ILi2ELi1ELi1EN4cute5tupleIJNS5_1CILi1EEES8_S8_EEENS6_IJNS7_ILi64EEENS7_ILi96EEENS7_ILi192EEEEEENS_10bfloat16_tEfNS_4arch4Sm90ELb0ELb1ELb0ELb0ELb0ELb0ELb1ELb0ELi3ELi1ELi1ELi1ELb0EEENS1_21CollectiveEpilogueBwdISD_SE_SG_Li384ELb0ELb1ELi3EEENS1_19SingleTileSchedulerILb0ELb0ELb0ELi96EEEEEEEEEvNT_6ParamsE,"a",@progbits
	.sectionflags	@""
	.align	4
.nv.constant0._ZN7cutlass13device_kernelIN5flash11enable_sm90INS1_16FlashAttnBwdSm90INS1_25CollectiveMainloopBwdSm90ILi2ELi1ELi1EN4cute5tupleIJNS5_1CILi1EEES8_S8_EEENS6_IJNS7_ILi64EEENS7_ILi96EEENS7_ILi192EEEEEENS_10bfloat16_tEfNS_4arch4Sm90ELb0ELb1ELb0ELb0ELb0ELb0ELb1ELb0ELi3ELi1ELi1ELi1ELb0EEENS1_21CollectiveEpilogueBwdISD_SE_SG_Li384ELb0ELb1ELi3EEENS1_19SingleTileSchedulerILb0ELb0ELb0ELi96EEEEEEEEEvNT_6ParamsE:
	.zero		2944


//--------------------- .nv.constant0._ZN7cutlass13device_kernelIN5flash11enable_sm90INS1_16FlashAttnBwdSm90INS1_25CollectiveMainloopBwdSm90ILi2ELi1ELi1EN4cute5tupleIJNS5_1CILi1EEES8_S8_EEENS6_IJNS7_ILi64EEENS7_ILi96EEENS7_ILi192EEEEEENS_10bfloat16_tEfNS_4arch4Sm90ELb0ELb1ELb0ELb0ELb1ELb0ELb1ELb0ELi3ELi1ELi1ELi1ELb0EEENS1_21CollectiveEpilogueBwdISD_SE_SG_Li384ELb0ELb1ELi3EEENS1_19SingleTileSchedulerILb0ELb0ELb0ELi96EEEEEEEEEvNT_6ParamsE --------------------------
	.section	.nv.constant0._ZN7cutlass13device_kernelIN5flash11enable_sm90INS1_16FlashAttnBwdSm90INS1_25CollectiveMainloopBwdSm90ILi2ELi1ELi1EN4cute5tupleIJNS5_1CILi1EEES8_S8_EEENS6_IJNS7_ILi64EEENS7_ILi96EEENS7_ILi192EEEEEENS_10bfloat16_tEfNS_4arch4Sm90ELb0ELb1ELb0ELb0ELb1ELb0ELb1ELb0ELi3ELi1ELi1ELi1ELb0EEENS1_21CollectiveEpilogueBwdISD_SE_SG_Li384ELb0ELb1ELi3EEENS1_19SingleTileSchedulerILb0ELb0ELb0ELi96EEEEEEEEEvNT_6ParamsE,"a",@progbits
	.sectionflags	@""
	.align	4
.nv.constant0._ZN7cutlass13device_kernelIN5flash11enable_sm90INS1_16FlashAttnBwdSm90INS1_25CollectiveMainloopBwdSm90ILi2ELi1ELi1EN4cute5tupleIJNS5_1CILi1EEES8_S8_EEENS6_IJNS7_ILi64EEENS7_ILi96EEENS7_ILi192EEEEEENS_10bfloat16_tEfNS_4arch4Sm90ELb0ELb1ELb0ELb0ELb1ELb0ELb1ELb0ELi3ELi1ELi1ELi1ELb0EEENS1_21CollectiveEpilogueBwdISD_SE_SG_Li384ELb0ELb1ELi3EEENS1_19SingleTileSchedulerILb0ELb0ELb0ELi96EEEEEEEEEvNT_6ParamsE:
	.zero		2944


//--------------------- .nv.constant0._ZN7cutlass13device_kernelIN5flash11enable_sm90INS1_16FlashAttnBwdSm90INS1_25CollectiveMainloopBwdSm90ILi2ELi1ELi1EN4cute5tupleIJNS5_1CILi1EEES8_S8_EEENS6_IJNS7_ILi64EEENS7_ILi96EEENS7_ILi192EEEEEENS_10bfloat16_tEfNS_4arch4Sm90ELb0ELb1ELb0ELb0ELb0ELb0ELb1ELb0ELi3ELi1ELi1ELi1ELb0EEENS1_24CollectiveEpilogueBwdGQAISD_fSG_Li384ELb0ELb0EEENS1_19SingleTileSchedulerILb0ELb0ELb0ELi96EEEEEEEEEvNT_6ParamsE --------------------------
	.section	.nv.constant0._ZN7cutlass13device_kernelIN5flash11enable_sm90INS1_16FlashAttnBwdSm90INS1_25CollectiveMainloopBwdSm90ILi2ELi1ELi1EN4cute5tupleIJNS5_1CILi1EEES8_S8_EEENS6_IJNS7_ILi64EEENS7_ILi96EEENS7_ILi192EEEEEENS_10bfloat16_tEfNS_4arch4Sm90ELb0ELb1ELb0ELb0ELb0ELb0ELb1ELb0ELi3ELi1ELi1ELi1ELb0EEENS1_24CollectiveEpilogueBwdGQAISD_fSG_Li384ELb0ELb0EEENS1_19SingleTileSchedulerILb0ELb0ELb0ELi96EEEEEEEEEvNT_6ParamsE,"a",@progbits
	.sectionflags	@""
	.align	4
.nv.constant0._ZN7cutlass13device_kernelIN5flash11enable_sm90INS1_16FlashAttnBwdSm90INS1_25CollectiveMainloopBwdSm90ILi2ELi1ELi1EN4cute5tupleIJNS5_1CILi1EEES8_S8_EEENS6_IJNS7_ILi64EEENS7_ILi96EEENS7_ILi192EEEEEENS_10bfloat16_tEfNS_4arch4Sm90ELb0ELb1ELb0ELb0ELb0ELb0ELb1ELb0ELi3ELi1ELi1ELi1ELb0EEENS1_24CollectiveEpilogueBwdGQAISD_fSG_Li384ELb0ELb0EEENS1_19SingleTileSchedulerILb0ELb0ELb0ELi96EEEEEEEEEvNT_6ParamsE:
	.zero		2304


//--------------------- .nv.constant0._ZN7cutlass13device_kernelIN5flash11enable_sm90INS1_16FlashAttnBwdSm90INS1_25CollectiveMainloopBwdSm90ILi2ELi1ELi1EN4cute5tupleIJNS5_1CILi1EEES8_S8_EEENS6_IJNS7_ILi64EEENS7_ILi96EEENS7_ILi192EEEEEENS_10bfloat16_tEfNS_4arch4Sm90ELb0ELb1ELb0ELb0ELb1ELb0ELb1ELb0ELi3ELi1ELi1ELi1ELb0EEENS1_24CollectiveEpilogueBwdGQAISD_fSG_Li384ELb0ELb1EEENS1_19SingleTileSchedulerILb0ELb0ELb0ELi96EEEEEEEEEvNT_6ParamsE --------------------------
	.section	.nv.constant0._ZN7cutlass13device_kernelIN5flash11enable_sm90INS1_16FlashAttnBwdSm90INS1_25CollectiveMainloopBwdSm90ILi2ELi1ELi1EN4cute5tupleIJNS5_1CILi1EEES8_S8_EEENS6_IJNS7_ILi64EEENS7_ILi96EEENS7_ILi192EEEEEENS_10bfloat16_tEfNS_4arch4Sm90ELb0ELb1ELb0ELb0ELb1ELb0ELb1ELb0ELi3ELi1ELi1ELi1ELb0EEENS1_24CollectiveEpilogueBwdGQAISD_fSG_Li384ELb0ELb1EEENS1_19SingleTileSchedulerILb0ELb0ELb0ELi96EEEEEEEEEvNT_6ParamsE,"a",@progbits
	.sectionflags	@""
	.align	4
.nv.constant0._ZN7cutlass13device_kernelIN5flash11enable_sm90INS1_16FlashAttnBwdSm90INS1_25CollectiveMainloopBwdSm90ILi2ELi1ELi1EN4cute5tupleIJNS5_1CILi1EEES8_S8_EEENS6_IJNS7_ILi64EEENS7_ILi96EEENS7_ILi192EEEEEENS_10bfloat16_tEfNS_4arch4Sm90ELb0ELb1ELb0ELb0ELb1ELb0ELb1ELb0ELi3ELi1ELi1ELi1ELb0EEENS1_24CollectiveEpilogueBwdGQAISD_fSG_Li384ELb0ELb1EEENS1_19SingleTileSchedulerILb0ELb0ELb0ELi96EEEEEEEEEvNT_6ParamsE:
	.zero		2304


//--------------------- .nv.constant0._ZN7cutlass13device_kernelIN5flash11enable_sm90INS1_16FlashAttnBwdSm90INS1_25CollectiveMainloopBwdSm90ILi2ELi1ELi1EN4cute5tupleIJNS5_1CILi1EEES8_S8_EEENS6_IJNS7_ILi64EEENS7_ILi96EEENS7_ILi192EEEEEENS_10bfloat16_tEfNS_4arch4Sm90ELb0ELb1ELb0ELb1ELb0ELb0ELb1ELb0ELi3ELi1ELi1ELi1ELb0EEENS1_21CollectiveEpilogueBwdISD_SE_SG_Li384ELb1ELb1ELi3EEENS1_19SingleTileSchedulerILb1ELb0ELb0ELi96EEEEEEEEEvNT_6ParamsE --------------------------
	.section	.nv.constant0._ZN7cutlass13device_kernelIN5flash11enable_sm90INS1_16FlashAttnBwdSm90INS1_25CollectiveMainloopBwdSm90ILi2ELi1ELi1EN4cute5tupleIJNS5_1CILi1EEES8_S8_EEENS6_IJNS7_ILi64EEENS7_ILi96EEENS7_ILi192EEEEEENS_10bfloat16_tEfNS_4arch4Sm90ELb0ELb1ELb0ELb1ELb0ELb0ELb1ELb0ELi3ELi1ELi1ELi1ELb0EEENS1_21CollectiveEpilogueBwdISD_SE_SG_Li384ELb1ELb1ELi3EEENS1_19SingleTileSchedulerILb1ELb0ELb0ELi96EEEEEEEEEvNT_6ParamsE,"a",@progbits
	.sectionflags	@""
	.align	4
.nv.constant0._ZN7cutlass13device_kernelIN5flash11enable_sm90INS1_16FlashAttnBwdSm90INS1_25CollectiveMainloopBwdSm90ILi2ELi1ELi1EN4cute5tupleIJNS5_1CILi1EEES8_S8_EEENS6_IJNS7_ILi64EEENS7_ILi96EEENS7_ILi192EEEEEENS_10bfloat16_tEfNS_4arch4Sm90ELb0ELb1ELb0ELb1ELb0ELb0ELb1ELb0ELi3ELi1ELi1ELi1ELb0EEENS1_21CollectiveEpilogueBwdISD_SE_SG_Li384ELb1ELb1ELi3EEENS1_19SingleTileSchedulerILb1ELb0ELb0ELi96EEEEEEEEEvNT_6ParamsE:
	.zero		2304


//--------------------- .nv.constant0._ZN7cutlass13device_kernelIN5flash11enable_sm90INS1_16FlashAttnBwdSm90INS1_25CollectiveMainloopBwdSm90ILi2ELi1ELi1EN4cute5tupleIJNS5_1CILi1EEES8_S8_EEENS6_IJNS7_ILi64EEENS7_ILi96EEENS7_ILi192EEEEEENS_10bfloat16_tEfNS_4arch4Sm90ELb0ELb1ELb0ELb1ELb1ELb0ELb1ELb0ELi3ELi1ELi1ELi1ELb0EEENS1_21CollectiveEpilogueBwdISD_SE_SG_Li384ELb1ELb1ELi3EEENS1_19SingleTileSchedulerILb1ELb0ELb0ELi96EEEEEEEEEvNT_6ParamsE --------------------------
	.section	.nv.constant0._ZN7cutlass13device_kernelIN5flash11enable_sm90INS1_16FlashAttnBwdSm90INS1_25CollectiveMainloopBwdSm90ILi2ELi1ELi1EN4cute5tupleIJNS5_1CILi1EEES8_S8_EEENS6_IJNS7_ILi64EEENS7_ILi96EEENS7_ILi192EEEEEENS_10bfloat16_tEfNS_4arch4Sm90ELb0ELb1ELb0ELb1ELb1ELb0ELb1ELb0ELi3ELi1ELi1ELi1ELb0EEENS1_21CollectiveEpilogueBwdISD_SE_SG_Li384ELb1ELb1ELi3EEENS1_19SingleTileSchedulerILb1ELb0ELb0ELi96EEEEEEEEEvNT_6ParamsE,"a",@progbits
	.sectionflags	@""
	.align	4
.nv.constant0._ZN7cutlass13device_kernelIN5flash11enable_sm90INS1_16FlashAttnBwdSm90INS1_25CollectiveMainloopBwdSm90ILi2ELi1ELi1EN4cute5tupleIJNS5_1CILi1EEES8_S8_EEENS6_IJNS7_ILi64EEENS7_ILi96EEENS7_ILi192EEEEEENS_10bfloat16_tEfNS_4arch4Sm90ELb0ELb1ELb0ELb1ELb1ELb0ELb1ELb0ELi3ELi1ELi1ELi1ELb0EEENS1_21CollectiveEpilogueBwdISD_SE_SG_Li384ELb1ELb1ELi3EEENS1_19SingleTileSchedulerILb1ELb0ELb0ELi96EEEEEEEEEvNT_6ParamsE:
	.zero		2304


//--------------------- .nv.constant0._ZN7cutlass13device_kernelIN5flash11enable_sm90INS1_16FlashAttnBwdSm90INS1_25CollectiveMainloopBwdSm90ILi2ELi1ELi1EN4cute5tupleIJNS5_1CILi1EEES8_S8_EEENS6_IJNS7_ILi64EEENS7_ILi96EEENS7_ILi192EEEEEENS_10bfloat16_tEfNS_4arch4Sm90ELb0ELb1ELb0ELb1ELb0ELb0ELb1ELb0ELi3ELi1ELi1ELi1ELb0EEENS1_24CollectiveEpilogueBwdGQAISD_fSG_Li384ELb1ELb0EEENS1_19SingleTileSchedulerILb1ELb0ELb0ELi96EEEEEEEEEvNT_6ParamsE --------------------------
	.section	.nv.constant0._ZN7cutlass13device_kernelIN5flash11enable_sm90INS1_16FlashAttnBwdSm90INS1_25CollectiveMainloopBwdSm90ILi2ELi1ELi1EN4cute5tupleIJNS5_1CILi1EEES8_S8_EEENS6_IJNS7_ILi64EEENS7_ILi96EEENS7_ILi192EEEEEENS_10bfloat16_tEfNS_4arch4Sm90ELb0ELb1ELb0ELb1ELb0ELb0ELb1ELb0ELi3ELi1ELi1ELi1ELb0EEENS1_24CollectiveEpilogueBwdGQAISD_fSG_Li384ELb1ELb0EEENS1_19SingleTileSchedulerILb1ELb0ELb0ELi96EEEEEEEEEvNT_6ParamsE,"a",@progbits
	.sectionflags	@""
	.align	4
.nv.constant0._ZN7cutlass13device_kernelIN5flash11enable_sm90INS1_16FlashAttnBwdSm90INS1_25CollectiveMainloopBwdSm90ILi2ELi1ELi1EN4cute5tupleIJNS5_1CILi1EEES8_S8_EEENS6_IJNS7_ILi64EEENS7_ILi96EEENS7_ILi192EEEEEENS_10bfloat16_tEfNS_4arch4Sm90ELb0ELb1ELb0ELb1ELb0ELb0ELb1ELb0ELi3ELi1ELi1ELi1ELb0EEENS1_24CollectiveEpilogueBwdGQAISD_fSG_Li384ELb1ELb0EEENS1_19SingleTileSchedulerILb1ELb0ELb0ELi96EEEEEEEEEvNT_6ParamsE:
	.zero		2304


//--------------------- .nv.constant0._ZN7cutlass13device_kernelIN5flash11enable_sm90INS1_16FlashAttnBwdSm90INS1_25CollectiveMainloopBwdSm90ILi2ELi1ELi1EN4cute5tupleIJNS5_1CILi1EEES8_S8_EEENS6_IJNS7_ILi64EEENS7_ILi96EEENS7_ILi192EEEEEENS_10bfloat16_tEfNS_4arch4Sm90ELb0ELb1ELb0ELb1ELb1ELb0ELb1ELb0ELi3ELi1ELi1ELi1ELb0EEENS1_24CollectiveEpilogueBwdGQAISD_fSG_Li384ELb1ELb1EEENS1_19SingleTileSchedulerILb1ELb0ELb0ELi96EEEEEEEEEvNT_6ParamsE --------------------------
	.section	.nv.constant0._ZN7cutlass13device_kernelIN5flash11enable_sm90INS1_16FlashAttnBwdSm90INS1_25CollectiveMainloopBwdSm90ILi2ELi1ELi1EN4cute5tupleIJNS5_1CILi1EEES8_S8_EEENS6_IJNS7_ILi64EEENS7_ILi96EEENS7_ILi192EEEEEENS_10bfloat16_tEfNS_4arch4Sm90ELb0ELb1ELb0ELb1ELb1ELb0ELb1ELb0ELi3ELi1ELi1ELi1ELb0EEENS1_24CollectiveEpilogueBwdGQAISD_fSG_Li384ELb1ELb1EEENS1_19SingleTileSchedulerILb1ELb0ELb0ELi96EEEEEEEEEvNT_6ParamsE,"a",@progbits
	.sectionflags	@""
	.align	4
.nv.constant0._ZN7cutlass13device_kernelIN5flash11enable_sm90INS1_16FlashAttnBwdSm90INS1_25CollectiveMainloopBwdSm90ILi2ELi1ELi1EN4cute5tupleIJNS5_1CILi1EEES8_S8_EEENS6_IJNS7_ILi64EEENS7_ILi96EEENS7_ILi192EEEEEENS_10bfloat16_tEfNS_4arch4Sm90ELb0ELb1ELb0ELb1ELb1ELb0ELb1ELb0ELi3ELi1ELi1ELi1ELb0EEENS1_24CollectiveEpilogueBwdGQAISD_fSG_Li384ELb1ELb1EEENS1_19SingleTileSchedulerILb1ELb0ELb0ELi96EEEEEEEEEvNT_6ParamsE:
	.zero		2304


//--------------------- .nv.constant0._ZN7cutlass13device_kernelIN5flash11enable_sm90INS1_16FlashAttnBwdSm90INS1_25CollectiveMainloopBwdSm90ILi2ELi1ELi1EN4cute5tupleIJNS5_1CILi1EEES8_S8_EEENS6_IJNS7_ILi64EEENS7_ILi96EEENS7_ILi192EEEEEENS_10bfloat16_tEfNS_4arch4Sm90ELb1ELb0ELb0ELb0ELb0ELb0ELb1ELb0ELi3ELi1ELi1ELi1ELb0EEENS1_21CollectiveEpilogueBwdISD_SE_SG_Li384ELb0ELb1ELi3EEENS1_25SingleTileBwdLPTSchedulerILb0ELi96ELb0EEEEEEEEEvNT_6ParamsE --------------------------
	.section	.nv.constant0._ZN7cutlass13device_kernelIN5flash11enable_sm90INS1_16FlashAttnBwdSm90INS1_25CollectiveMainloopBwdSm90ILi2ELi1ELi1EN4cute5tupleIJNS5_1CILi1EEES8_S8_EEENS6_IJNS7_ILi64EEENS7_ILi96EEENS7_ILi192EEEEEENS_10bfloat16_tEfNS_4arch4Sm90ELb1ELb0ELb0ELb0ELb0ELb0ELb1ELb0ELi3ELi1ELi1ELi1ELb0EEENS1_21CollectiveEpilogueBwdISD_SE_SG_Li384ELb0ELb1ELi3EEENS1_25SingleTileBwdLPTSchedulerILb0ELi96ELb0EEEEEEEEEvNT_6ParamsE,"a",@progbits
	.sectionflags	@""
	.align	4
.nv.constant0._ZN7cutlass13device_kernelIN5flash11enable_sm90INS1_16FlashAttnBwdSm90INS1_25CollectiveMainloopBwdSm90ILi2ELi1ELi1EN4cute5tupleIJNS5_1CILi1EEES8_S8_EEENS6_IJNS7_ILi64EEENS7_ILi96EEENS7_ILi192EEEEEENS_10bfloat16_tEfNS_4arch4Sm90ELb1ELb0ELb0ELb0ELb0ELb0ELb1ELb0ELi3ELi1ELi1ELi1ELb0EEENS1_21CollectiveEpilogueBwdISD_SE_SG_Li384ELb0ELb1ELi3EEENS1_25SingleTileBwdLPTSchedulerILb0ELi96ELb0EEEEEEEEEvNT_6ParamsE:
	.zero		2944


//--------------------- .nv.constant0._ZN7cutlass13device_kernelIN5flash11enable_sm90INS1_16FlashAttnBwdSm90INS1_25CollectiveMainloopBwdSm90ILi2ELi1ELi1EN4cute5tupleIJNS5_1CILi1EEES8_S8_EEENS6_IJNS7_ILi64EEENS7_ILi96EEENS7_ILi192EEEEEENS_10bfloat16_tEfNS_4arch4Sm90ELb1ELb0ELb0ELb0ELb1ELb0ELb1ELb0ELi3ELi1ELi1ELi1ELb0EEENS1_21CollectiveEpilogueBwdISD_SE_SG_Li384ELb0ELb1ELi3EEENS1_25SingleTileBwdLPTSchedulerILb0ELi96ELb1EEEEEEEEEvNT_6ParamsE --------------------------
	.section	.nv.constant0._ZN7cutlass13device_kernelIN5flash11enable_sm90INS1_16FlashAttnBwdSm90INS1_25CollectiveMainloopBwdSm90ILi2ELi1ELi1EN4cute5tupleIJNS5_1CILi1EEES8_S8_EEENS6_IJNS7_ILi64EEENS7_ILi96EEENS7_ILi192EEEEEENS_10bfloat16_tEfNS_4arch4Sm90ELb1ELb0ELb0ELb0ELb1ELb0ELb1ELb0ELi3ELi1ELi1ELi1ELb0EEENS1_21CollectiveEpilogueBwdISD_SE_SG_Li384ELb0ELb1ELi3EEENS1_25SingleTileBwdLPTSchedulerILb0ELi96ELb1EEEEEEEEEvNT_6ParamsE,"a",@progbits
	.sectionflags	@""
	.align	4
.nv.constant0._ZN7cutlass13device_kernelIN5flash11enable_sm90INS1_16FlashAttnBwdSm90INS1_25CollectiveMainloopBwdSm90ILi2ELi1ELi1EN4cute5tupleIJNS5_1CILi1EEES8_S8_EEENS6_IJNS7_ILi64EEENS7_ILi96EEENS7_ILi192EEEEEENS_10bfloat16_tEfNS_4arch4Sm90ELb1ELb0ELb0ELb0ELb1ELb0ELb1ELb0ELi3ELi1ELi1ELi1ELb0EEENS1_21CollectiveEpilogueBwdISD_SE_SG_Li384ELb0ELb1ELi3EEENS1_25SingleTileBwdLPTSchedulerILb0ELi96ELb1EEEEEEEEEvNT_6ParamsE:
	.zero		2944


//--------------------- .nv.constant0._ZN7cutlass13device_kernelIN5flash11enable_sm90INS1_16FlashAttnBwdSm90INS1_25CollectiveMainloopBwdSm90ILi2ELi1ELi1EN4cute5tupleIJNS5_1CILi1EEES8_S8_EEENS6_IJNS7_ILi64EEENS7_ILi96EEENS7_ILi192EEEEEENS_10bfloat16_tEfNS_4arch4Sm90ELb1ELb0ELb0ELb0ELb0ELb0ELb1ELb0ELi3ELi1ELi1ELi1ELb0EEENS1_24CollectiveEpilogueBwdGQAISD_fSG_Li384ELb0ELb0EEENS1_25SingleTileBwdLPTSchedulerILb0ELi96ELb0EEEEEEEEEvNT_6ParamsE --------------------------
	.section	.nv.constant0._ZN7cutlass13device_kernelIN5flash11enable_sm90INS1_16FlashAttnBwdSm90INS1_25CollectiveMainloopBwdSm90ILi2ELi1ELi1EN4cute5tupleIJNS5_1CILi1EEES8_S8_EEENS6_IJNS7_ILi64EEENS7_ILi96EEENS7_ILi192EEEEEENS_10bfloat16_tEfNS_4arch4Sm90ELb1ELb0ELb0ELb0ELb0ELb0ELb1ELb0ELi3ELi1ELi1ELi1ELb0EEENS1_24CollectiveEpilogueBwdGQAISD_fSG_Li384ELb0ELb0EEENS1_25SingleTileBwdLPTSchedulerILb0ELi96ELb0EEEEEEEEEvNT_6ParamsE,"a",@progbits
	.sectionflags	@""
	.align	4
.nv.constant0._ZN7cutlass13device_kernelIN5flash11enable_sm90INS1_16FlashAttnBwdSm90INS1_25CollectiveMainloopBwdSm90ILi2ELi1ELi1EN4cute5tupleIJNS5_1CILi1EEES8_S8_EEENS6_IJNS7_ILi64EEENS7_ILi96EEENS7_ILi192EEEEEENS_10bfloat16_tEfNS_4arch4Sm90ELb1ELb0ELb0ELb0ELb0ELb0ELb1ELb0ELi3ELi1ELi1ELi1ELb0EEENS1_24CollectiveEpilogueBwdGQAISD_fSG_Li384ELb0ELb0EEENS1_25SingleTileBwdLPTSchedulerILb0ELi96ELb0EEEEEEEEEvNT_6ParamsE:
	.zero		2432


//--------------------- .nv.constant0._ZN7cutlass13device_kernelIN5flash11enable_sm90INS1_16FlashAttnBwdSm90INS1_25CollectiveMainloopBwdSm90ILi2ELi1ELi1EN4cute5tupleIJNS5_1CILi1EEES8_S8_EEENS6_IJNS7_ILi64EEENS7_ILi96EEENS7_ILi192EEEEEENS_10bfloat16_tEfNS_4arch4Sm90ELb1ELb0ELb0ELb0ELb1ELb0ELb1ELb0ELi3ELi1ELi1ELi1ELb0EEENS1_24CollectiveEpilogueBwdGQAISD_fSG_Li384ELb0ELb1EEENS1_25SingleTileBwdLPTSchedulerILb0ELi96ELb1EEEEEEEEEvNT_6ParamsE --------------------------
	.section	.nv.constant0._ZN7cutlass13device_kernelIN5flash11enable_sm90INS1_16FlashAttnBwdSm90INS1_25CollectiveMainloopBwdSm90ILi2ELi1ELi1EN4cute5tupleIJNS5_1CILi1EEES8_S8_EEENS6_IJNS7_ILi64EEENS7_ILi96EEENS7_ILi192EEEEEENS_10bfloat16_tEfNS_4arch4Sm90ELb1ELb0ELb0ELb0ELb1ELb0ELb1ELb0ELi3ELi1ELi1ELi1ELb0EEENS1_24CollectiveEpilogueBwdGQAISD_fSG_Li384ELb0ELb1EEENS1_25SingleTileBwdLPTSchedulerILb0ELi96ELb1EEEEEEEEEvNT_6ParamsE,"a",@progbits
	.sectionflags	@""
	.align	4
.nv.constant0._ZN7cutlass13device_kernelIN5flash11enable_sm90INS1_16FlashAttnBwdSm90INS1_25CollectiveMainloopBwdSm90ILi2ELi1ELi1EN4cute5tupleIJNS5_1CILi1EEES8_S8_EEENS6_IJNS7_ILi64EEENS7_ILi96EEENS7_ILi192EEEEEENS_10bfloat16_tEfNS_4arch4Sm90ELb1ELb0ELb0ELb0ELb1ELb0ELb1ELb0ELi3ELi1ELi1ELi1ELb0EEENS1_24CollectiveEpilogueBwdGQAISD_fSG_Li384ELb0ELb1EEENS1_25SingleTileBwdLPTSchedulerILb0ELi96ELb1EEEEEEEEEvNT_6ParamsE:
	.zero		2432


//--------------------- .nv.constant0._ZN7cutlass13device_kernelIN5flash22FlashAttnBwdPreprocessIN4cute5tupleIJNS3_1CILi64EEENS5_ILi192EEEEEENS_10bfloat16_tEfNS_4arch4Sm90ELb1ELb0EEEEEvNT_6ParamsE --------------------------
	.section	.nv.constant0._ZN7cutlass13device_kernelIN5flash22FlashAttnBwdPreprocessIN4cute5tupleIJNS3_1CILi64EEENS5_ILi192EEEEEENS_10bfloat16_tEfNS_4arch4Sm90ELb1ELb0EEEEEvNT_6ParamsE,"a",@progbits
	.sectionflags	@""
	.align	4
.nv.constant0._ZN7cutlass13device_kernelIN5flash22FlashAttnBwdPreprocessIN4cute5tupleIJNS3_1CILi64EEENS5_ILi192EEEEEENS_10bfloat16_tEfNS_4arch4Sm90ELb1ELb0EEEEEvNT_6ParamsE:
	.zero		768


//--------------------- .nv.constant0._ZN7cutlass13device_kernelIN5flash11enable_sm90INS1_16FlashAttnBwdSm90INS1_25CollectiveMainloopBwdSm90ILi2ELi1ELi1EN4cute5tupleIJNS5_1CILi1EEES8_S8_EEENS6_IJNS7_ILi64EEENS7_ILi96EEENS7_ILi192EEEEEENS_10bfloat16_tEfNS_4arch4Sm90ELb1ELb0ELb0ELb1ELb0ELb0ELb1ELb0ELi3ELi1ELi1ELi1ELb0EEENS1_21CollectiveEpilogueBwdISD_SE_SG_Li384ELb1ELb1ELi3EEENS1_25SingleTileBwdLPTSchedulerILb1ELi96ELb0EEEEEEEEEvNT_6ParamsE --------------------------
	.section	.nv.constant0._ZN7cutlass13device_kernelIN5flash11enable_sm90INS1_16FlashAttnBwdSm90INS1_25CollectiveMainloopBwdSm90ILi2ELi1ELi1EN4cute5tupleIJNS5_1CILi1EEES8_S8_EEENS6_IJNS7_ILi64EEENS7_ILi96EEENS7_ILi192EEEEEENS_10bfloat16_tEfNS_4arch4Sm90ELb1ELb0ELb0ELb1ELb0ELb0ELb1ELb0ELi3ELi1ELi1ELi1ELb0EEENS1_21CollectiveEpilogueBwdISD_SE_SG_Li384ELb1ELb1ELi3EEENS1_25SingleTileBwdLPTSchedulerILb1ELi96ELb0EEEEEEEEEvNT_6ParamsE,"a",@progbits
	.sectionflags	@""
	.align	4
.nv.constant0._ZN7cutlass13device_kernelIN5flash11enable_sm90INS1_16FlashAttnBwdSm90INS1_25CollectiveMainloopBwdSm90ILi2ELi1ELi1EN4cute5tupleIJNS5_1CILi1EEES8_S8_EEENS6_IJNS7_ILi64EEENS7_ILi96EEENS7_ILi192EEEEEENS_10bfloat16_tEfNS_4arch4Sm90ELb1ELb0ELb0ELb1ELb0ELb0ELb1ELb0ELi3ELi1ELi1ELi1ELb0EEENS1_21CollectiveEpilogueBwdISD_SE_SG_Li384ELb1ELb1ELi3EEENS1_25SingleTileBwdLPTSchedulerILb1ELi96ELb0EEEEEEEEEvNT_6ParamsE:
	.zero		2304


//--------------------- .nv.constant0._ZN7cutlass13device_kernelIN5flash11enable_sm90INS1_16FlashAttnBwdSm90INS1_25CollectiveMainloopBwdSm90ILi2ELi1ELi1EN4cute5tupleIJNS5_1CILi1EEES8_S8_EEENS6_IJNS7_ILi64EEENS7_ILi96EEENS7_ILi192EEEEEENS_10bfloat16_tEfNS_4arch4Sm90ELb1ELb0ELb0ELb1ELb1ELb0ELb1ELb0ELi3ELi1ELi1ELi1ELb0EEENS1_21CollectiveEpilogueBwdISD_SE_SG_Li384ELb1ELb1ELi3EEENS1_25SingleTileBwdLPTSchedulerILb1ELi96ELb1EEEEEEEEEvNT_6ParamsE --------------------------
	.section	.nv.constant0._ZN7cutlass13device_kernelIN5flash11enable_sm90INS1_16FlashAttnBwdSm90INS1_25CollectiveMainloopBwdSm90ILi2ELi1ELi1EN4cute5tupleIJNS5_1CILi1EEES8_S8_EEENS6_IJNS7_ILi64EEENS7_ILi96EEENS7_ILi192EEEEEENS_10bfloat16_tEfNS_4arch4Sm90ELb1ELb0ELb0ELb1ELb1ELb0ELb1ELb0ELi3ELi1ELi1ELi1ELb0EEENS1_21CollectiveEpilogueBwdISD_SE_SG_Li384ELb1ELb1ELi3EEENS1_25SingleTileBwdLPTSchedulerILb1ELi96ELb1EEEEEEEEEvNT_6ParamsE,"a",@progbits
	.sectionflags	@""
	.align	4
.nv.constant0._ZN7cutlass13device_kernelIN5flash11enable_sm90INS1_16FlashAttnBwdSm90INS1_25CollectiveMainloopBwdSm90ILi2ELi1ELi1EN4cute5tupleIJNS5_1CILi1EEES8_S8_EEENS6_IJNS7_ILi64EEENS7_ILi96EEENS7_ILi192EEEEEENS_10bfloat16_tEfNS_4arch4Sm90ELb1ELb0ELb0ELb1ELb1ELb0ELb1ELb0ELi3ELi1ELi1ELi1ELb0EEENS1_21CollectiveEpilogueBwdISD_SE_SG_Li384ELb1ELb1ELi3EEENS1_25SingleTileBwdLPTSchedulerILb1ELi96ELb1EEEEEEEEEvNT_6ParamsE:
	.zero		2304


//--------------------- .nv.constant0._ZN7cutlass13device_kernelIN5flash11enable_sm90INS1_16FlashAttnBwdSm90INS1_25CollectiveMainloopBwdSm90ILi2ELi1ELi1EN4cute5tupleIJNS5_1CILi1EEES8_S8_EEENS6_IJNS7_ILi64EEENS7_ILi96EEENS7_ILi192EEEEEENS_10bfloat16_tEfNS_4arch4Sm90ELb1ELb0ELb0ELb1ELb0ELb0ELb1ELb0ELi3ELi1ELi1ELi1ELb0EEENS1_24CollectiveEpilogueBwdGQAISD_fSG_Li384ELb1ELb0EEENS1_25SingleTileBwdLPTSchedulerILb1ELi96ELb0EEEEEEEEEvNT_6ParamsE --------------------------
	.section	.nv.constant0._ZN7cutlass13device_kernelIN5flash11enable_sm90INS1_16FlashAttnBwdSm90INS1_25CollectiveMainloopBwdSm90ILi2ELi1ELi1EN4cute5tupleIJNS5_1CILi1EEES8_S8_EEENS6_IJNS7_ILi64EEENS7_ILi96EEENS7_ILi192EEEEEENS_10bfloat16_tEfNS_4arch4Sm90ELb1ELb0ELb0ELb1ELb0ELb0ELb1ELb0ELi3ELi1ELi1ELi1ELb0EEENS1_24CollectiveEpilogueBwdGQAISD_fSG_Li384ELb1ELb0EEENS1_25SingleTileBwdLPTSchedulerILb1ELi96ELb0EEEEEEEEEvNT_6ParamsE,"a",@progbits
	.sectionflags	@""
	.align	4
.nv.constant0._ZN7cutlass13device_kernelIN5flash11enable_sm90INS1_16FlashAttnBwdSm90INS1_25CollectiveMainloopBwdSm90ILi2ELi1ELi1EN4cute5tupleIJNS5_1CILi1EEES8_S8_EEENS6_IJNS7_ILi64EEENS7_ILi96EEENS7_ILi192EEEEEENS_10bfloat16_tEfNS_4arch4Sm90ELb1ELb0ELb0ELb1ELb0ELb0ELb1ELb0ELi3ELi1ELi1ELi1ELb0EEENS1_24CollectiveEpilogueBwdGQAISD_fSG_Li384ELb1ELb0EEENS1_25SingleTileBwdLPTSchedulerILb1ELi96ELb0EEEEEEEEEvNT_6ParamsE:
	.zero		2432


//--------------------- .nv.constant0._ZN7cutlass13device_kernelIN5flash32FlashAttnBwdPostprocessConvertdQIN4cute5tupleIJNS3_1CILi96EEENS5_ILi192EEEEEENS_10bfloat16_tEfNS_4arch4Sm90ELi384ENS3_8TiledMMAINS3_8MMA_AtomIJNS3_4SM904GMMA27MMA_64x96x16_F32BF16BF16_SSILNSF_5MajorE1ELSH_1ELNSF_7ScaleInE1ELSI_1EEEEEENS3_6LayoutINS4_IJNS5_ILi3EEENS5_ILi1EEESN_EEENS4_IJSN_NS5_ILi0EEESP_EEEEENS4_IJNS3_10UnderscoreESS_SS_EEEEELb1EEEEEvNT_6ParamsE --------------------------
	.section	.nv.constant0._ZN7cutlass13device_kernelIN5flash32FlashAttnBwdPostprocessConvertdQIN4cute5tupleIJNS3_1CILi96EEENS5_ILi192EEEEEENS_10bfloat16_tEfNS_4arch4Sm90ELi384ENS3_8TiledMMAINS3_8MMA_AtomIJNS3_4SM904GMMA27MMA_64x96x16_F32BF16BF16_SSILNSF_5MajorE1ELSH_1ELNSF_7ScaleInE1ELSI_1EEEEEENS3_6LayoutINS4_IJNS5_ILi3EEENS5_ILi1EEESN_EEENS4_IJSN_NS5_ILi0EEESP_EEEEENS4_IJNS3_10UnderscoreESS_SS_EEEEELb1EEEEEvNT_6ParamsE,"a",@progbits
	.sectionflags	@""
	.align	4
.nv.constant0._ZN7cutlass13device_kernelIN5flash32FlashAttnBwdPostprocessConvertdQIN4cute5tupleIJNS3_1CILi96EEENS5_ILi192EEEEEENS_10bfloat16_tEfNS_4arch4Sm90ELi384ENS3_8TiledMMAINS3_8MMA_AtomIJNS3_4SM904GMMA27MMA_64x96x16_F32BF16BF16_SSILNSF_5MajorE1ELSH_1ELNSF_7ScaleInE1ELSI_1EEEEEENS3_6LayoutINS4_IJNS5_ILi3EEENS5_ILi1EEESN_EEENS4_IJSN_NS5_ILi0EEESP_EEEEENS4_IJNS3_10UnderscoreESS_SS_EEEEELb1EEEEEvNT_6ParamsE:
	.zero		640


//--------------------- .nv.constant0._ZN7cutlass13device_kernelIN5flash32FlashAttnBwdPostprocessConvertdQIN4cute5tupleIJNS3_1CILi64EEENS5_ILi192EEEEEENS_10bfloat16_tEfNS_4arch4Sm90ELi384ENS3_8TiledMMAINS3_8MMA_AtomIJNS3_4SM904GMMA27MMA_64x64x16_F32BF16BF16_SSILNSF_5MajorE0ELSH_1ELNSF_7ScaleInE1ELSI_1EEEEEENS3_6LayoutINS4_IJNS5_ILi1EEENS5_ILi3EEESM_EEENS4_IJNS5_ILi0EEESM_SP_EEEEENS4_IJNS3_10UnderscoreESS_SS_EEEEELb0EEEEEvNT_6ParamsE --------------------------
	.section	.nv.constant0._ZN7cutlass13device_kernelIN5flash32FlashAttnBwdPostprocessConvertdQIN4cute5tupleIJNS3_1CILi64EEENS5_ILi192EEEEEENS_10bfloat16_tEfNS_4arch4Sm90ELi384ENS3_8TiledMMAINS3_8MMA_AtomIJNS3_4SM904GMMA27MMA_64x64x16_F32BF16BF16_SSILNSF_5MajorE0ELSH_1ELNSF_7ScaleInE1ELSI_1EEEEEENS3_6LayoutINS4_IJNS5_ILi1EEENS5_ILi3EEESM_EEENS4_IJNS5_ILi0EEESM_SP_EEEEENS4_IJNS3_10UnderscoreESS_SS_EEEEELb0EEEEEvNT_6ParamsE,"a",@progbits
	.sectionflags	@""
	.align	4
.nv.constant0._ZN7cutlass13device_kernelIN5flash32FlashAttnBwdPostprocessConvertdQIN4cute5tupleIJNS3_1CILi64EEENS5_ILi192EEEEEENS_10bfloat16_tEfNS_4arch4Sm90ELi384ENS3_8TiledMMAINS3_8MMA_AtomIJNS3_4SM904GMMA27MMA_64x64x16_F32BF16BF16_SSILNSF_5MajorE0ELSH_1ELNSF_7ScaleInE1ELSI_1EEEEEENS3_6LayoutINS4_IJNS5_ILi1EEENS5_ILi3EEESM_EEENS4_IJNS5_ILi0EEESM_SP_EEEEENS4_IJNS3_10UnderscoreESS_SS_EEEEELb0EEEEEvNT_6ParamsE:
	.zero		640


//--------------------- .nv.constant0._ZN7cutlass13device_kernelIN5flash11enable_sm90INS1_16FlashAttnBwdSm90INS1_25CollectiveMainloopBwdSm90ILi2ELi1ELi1EN4cute5tupleIJNS5_1CILi1EEES8_S8_EEENS6_IJNS7_ILi64EEENS7_ILi96EEENS7_ILi192EEEEEENS_10bfloat16_tEfNS_4arch4Sm90ELb1ELb0ELb0ELb1ELb1ELb0ELb1ELb0ELi3ELi1ELi1ELi1ELb0EEENS1_24CollectiveEpilogueBwdGQAISD_fSG_Li384ELb1ELb1EEENS1_25SingleTileBwdLPTSchedulerILb1ELi96ELb1EEEEEEEEEvNT_6ParamsE --------------------------
	.section	.nv.constant0._ZN7cutlass13device_kernelIN5flash11enable_sm90INS1_16FlashAttnBwdSm90INS1_25CollectiveMainloopBwdSm90ILi2ELi1ELi1EN4cute5tupleIJNS5_1CILi1EEES8_S8_EEENS6_IJNS7_ILi64EEENS7_ILi96EEENS7_ILi192EEEEEENS_10bfloat16_tEfNS_4arch4Sm90ELb1ELb0ELb0ELb1ELb1ELb0ELb1ELb0ELi3ELi1ELi1ELi1ELb0EEENS1_24CollectiveEpilogueBwdGQAISD_fSG_Li384ELb1ELb1EEENS1_25SingleTileBwdLPTSchedulerILb1ELi96ELb1EEEEEEEEEvNT_6ParamsE,"a",@progbits
	.sectionflags	@""
	.align	4
.nv.constant0._ZN7cutlass13device_kernelIN5flash11enable_sm90INS1_16FlashAttnBwdSm90INS1_25CollectiveMainloopBwdSm90ILi2ELi1ELi1EN4cute5tupleIJNS5_1CILi1EEES8_S8_EEENS6_IJNS7_ILi64EEENS7_ILi96EEENS7_ILi192EEEEEENS_10bfloat16_tEfNS_4arch4Sm90ELb1ELb0ELb0ELb1ELb1ELb0ELb1ELb0ELi3ELi1ELi1ELi1ELb0EEENS1_24CollectiveEpilogueBwdGQAISD_fSG_Li384ELb1ELb1EEENS1_25SingleTileBwdLPTSchedulerILb1ELi96ELb1EEEEEEEEEvNT_6ParamsE:
	.zero		2432


//--------------------- .nv.constant0._ZN7cutlass13device_kernelIN5flash22FlashAttnBwdPreprocessIN4cute5tupleIJNS3_1CILi64EEENS5_ILi192EEEEEENS_10bfloat16_tEfNS_4arch4Sm90ELb1ELb1EEEEEvNT_6ParamsE --------------------------
	.section	.nv.constant0._ZN7cutlass13device_kernelIN5flash22FlashAttnBwdPreprocessIN4cute5tupleIJNS3_1CILi64EEENS5_ILi192EEEEEENS_10bfloat16_tEfNS_4arch4Sm90ELb1ELb1EEEEEvNT_6ParamsE,"a",@progbits
	.sectionflags	@""
	.align	4
.nv.constant0._ZN7cutlass13device_kernelIN5flash22FlashAttnBwdPreprocessIN4cute5tupleIJNS3_1CILi64EEENS5_ILi192EEEEEENS_10bfloat16_tEfNS_4arch4Sm90ELb1ELb1EEEEEvNT_6ParamsE:
	.zero		768


//--------------------- SYMBOLS --------------------------

	.type		.nv.reservedSmem.offset0,@object
	.size		.nv.reservedSmem.offset0,0x4
	.type		__assertfail,@function
